	.target	sm_90a

	.elftype	@"ET_EXEC"


//--------------------- .note.nv.tkinfo           --------------------------
	.section	.note.nv.tkinfo,"",@"SHT_NOTE"
	.sectionflags	@"SHF_NOTE_NV_TKINFO"
	.tkinfo
        /*0018*/ 	.word	0x00000002
        /*0030*/ 	.string	""
        /*0030*/ 	.string	"ptxas"
        /*0030*/ 	.string	"Cuda compilation tools, release 13.0, V13.0.88"
        /*0030*/ 	.string	"Build cuda_13.0.r13.0/compiler.36424714_0"
        /*0030*/ 	.string	"-arch sm_90a -m 64 "



//--------------------- .note.nv.cuinfo           --------------------------
	.section	.note.nv.cuinfo,"",@"SHT_NOTE"
	.sectionflags	@"SHF_NOTE_NV_CUINFO"
        /*0018*/ 	.short	0x0002
        /*001a*/ 	.short	0x005a
        /*001c*/ 	.short	0x0082
	.zero		2


//--------------------- .nv.info                  --------------------------
	.section	.nv.info,"",@"SHT_CUDA_INFO"
	.align	4


	//----- nvinfo : EIATTR_REGCOUNT
	.align		4
        /*0000*/ 	.byte	0x04, 0x2f
        /*0002*/ 	.short	(.L_12 - .L_11)
	.align		4
.L_11:
        /*0004*/ 	.word	index@(_ZN7cutlass13device_kernelINS_4gemm6kernel13GemmUniversalIN4cute5tupleIJiiiiEEENS1_10collective13CollectiveMmaINS1_37MainloopSm90TmaGmmaWarpSpecializedFP8ILi11ENS5_IJNS4_1CILi2EEENSA_ILi1EEESC_EEENS1_35KernelTmaWarpSpecializedCooperativeEEENS5_IJNSA_ILi512EEENSA_ILi128EEENSA_ILi32EEEEEENS_12float_e4m3_tENS5_IJlSC_lEEESK_SL_NS4_8TiledMMAINS4_8MMA_AtomIJNS4_4SM904GMMA31MMA_64x128x32_F32E4M3E4M3_SS_TNILNSP_7ScaleInE1ELSR_1EEEEEENS4_6LayoutISD_NS5_IJSC_NSA_ILi0EEESV_EEEEENS5_IJNS4_10UnderscoreESY_SY_EEEEENS4_13SM90_TMA_LOADENS4_14ComposedLayoutINS4_7SwizzleILi1ELi4ELi3EEENS4_18smem_ptr_flag_bitsILi8EEENSU_INS5_IJNSA_ILi8EEESI_EEENS5_IJSI_SC_EEEEEEEvNS4_8identityENS4_23SM90_TMA_LOAD_MULTICASTES1B_vS1C_EENS_8epilogue10collective6detail29Sm90TmaWarpSpecializedAdapterINS1G_15DefaultEpilogueISK_SL_SL_NS1F_6thread17LinearCombinationISK_Li1EffLNS1K_9ScaleType4KindE0ELNS_15FloatRoundStyleE2ESK_EENS1_15EpilogueDefaultEEEEEvvEEEEvNT_6ParamsE)
        /*0008*/ 	.word	0x000000a8


	//----- nvinfo : EIATTR_FRAME_SIZE
	.align		4
.L_12:
        /*000c*/ 	.byte	0x04, 0x11
        /*000e*/ 	.short	(.L_14 - .L_13)
	.align		4
.L_13:
        /*0010*/ 	.word	index@(_ZN7cutlass13device_kernelINS_4gemm6kernel13GemmUniversalIN4cute5tupleIJiiiiEEENS1_10collective13CollectiveMmaINS1_37MainloopSm90TmaGmmaWarpSpecializedFP8ILi11ENS5_IJNS4_1CILi2EEENSA_ILi1EEESC_EEENS1_35KernelTmaWarpSpecializedCooperativeEEENS5_IJNSA_ILi512EEENSA_ILi128EEENSA_ILi32EEEEEENS_12float_e4m3_tENS5_IJlSC_lEEESK_SL_NS4_8TiledMMAINS4_8MMA_AtomIJNS4_4SM904GMMA31MMA_64x128x32_F32E4M3E4M3_SS_TNILNSP_7ScaleInE1ELSR_1EEEEEENS4_6LayoutISD_NS5_IJSC_NSA_ILi0EEESV_EEEEENS5_IJNS4_10UnderscoreESY_SY_EEEEENS4_13SM90_TMA_LOADENS4_14ComposedLayoutINS4_7SwizzleILi1ELi4ELi3EEENS4_18smem_ptr_flag_bitsILi8EEENSU_INS5_IJNSA_ILi8EEESI_EEENS5_IJSI_SC_EEEEEEEvNS4_8identityENS4_23SM90_TMA_LOAD_MULTICASTES1B_vS1C_EENS_8epilogue10collective6detail29Sm90TmaWarpSpecializedAdapterINS1G_15DefaultEpilogueISK_SL_SL_NS1F_6thread17LinearCombinationISK_Li1EffLNS1K_9ScaleType4KindE0ELNS_15FloatRoundStyleE2ESK_EENS1_15EpilogueDefaultEEEEEvvEEEEvNT_6ParamsE)
        /*0014*/ 	.word	0x000005a8


	//----- nvinfo : EIATTR_MIN_STACK_SIZE
	.align		4
.L_14:
        /*0018*/ 	.byte	0x04, 0x12
        /*001a*/ 	.short	(.L_16 - .L_15)
	.align		4
.L_15:
        /*001c*/ 	.word	index@(_ZN7cutlass13device_kernelINS_4gemm6kernel13GemmUniversalIN4cute5tupleIJiiiiEEENS1_10collective13CollectiveMmaINS1_37MainloopSm90TmaGmmaWarpSpecializedFP8ILi11ENS5_IJNS4_1CILi2EEENSA_ILi1EEESC_EEENS1_35KernelTmaWarpSpecializedCooperativeEEENS5_IJNSA_ILi512EEENSA_ILi128EEENSA_ILi32EEEEEENS_12float_e4m3_tENS5_IJlSC_lEEESK_SL_NS4_8TiledMMAINS4_8MMA_AtomIJNS4_4SM904GMMA31MMA_64x128x32_F32E4M3E4M3_SS_TNILNSP_7ScaleInE1ELSR_1EEEEEENS4_6LayoutISD_NS5_IJSC_NSA_ILi0EEESV_EEEEENS5_IJNS4_10UnderscoreESY_SY_EEEEENS4_13SM90_TMA_LOADENS4_14ComposedLayoutINS4_7SwizzleILi1ELi4ELi3EEENS4_18smem_ptr_flag_bitsILi8EEENSU_INS5_IJNSA_ILi8EEESI_EEENS5_IJSI_SC_EEEEEEEvNS4_8identityENS4_23SM90_TMA_LOAD_MULTICASTES1B_vS1C_EENS_8epilogue10collective6detail29Sm90TmaWarpSpecializedAdapterINS1G_15DefaultEpilogueISK_SL_SL_NS1F_6thread17LinearCombinationISK_Li1EffLNS1K_9ScaleType4KindE0ELNS_15FloatRoundStyleE2ESK_EENS1_15EpilogueDefaultEEEEEvvEEEEvNT_6ParamsE)
        /*0020*/ 	.word	0x000005a8
.L_16:


//--------------------- .nv.compat                --------------------------
	.section	.nv.compat,"",@"SHT_CUDA_COMPAT_INFO"
	.align	4
        /*0000*/ 	.byte	0x02, 0x09, 0x01, 0x00, 0x02, 0x02, 0x04, 0x00, 0x02, 0x05, 0x05, 0x00, 0x03, 0x07, 0x01, 0x01
        /*0010*/ 	.byte	0x02, 0x03, 0x01, 0x00, 0x02, 0x06, 0x01, 0x00, 0x04, 0x0b, 0x08, 0x00, 0x00, 0x00, 0x00, 0x00
        /*0020*/ 	.byte	0x00, 0x00, 0x00, 0x00


//--------------------- .nv.info._ZN7cutlass13device_kernelINS_4gemm6kernel13GemmUniversalIN4cute5tupleIJiiiiEEENS1_10collective13CollectiveMmaINS1_37MainloopSm90TmaGmmaWarpSpecializedFP8ILi11ENS5_IJNS4_1CILi2EEENSA_ILi1EEESC_EEENS1_35KernelTmaWarpSpecializedCooperativeEEENS5_IJNSA_ILi512EEENSA_ILi128EEENSA_ILi32EEEEEENS_12float_e4m3_tENS5_IJlSC_lEEESK_SL_NS4_8TiledMMAINS4_8MMA_AtomIJNS4_4SM904GMMA31MMA_64x128x32_F32E4M3E4M3_SS_TNILNSP_7ScaleInE1ELSR_1EEEEEENS4_6LayoutISD_NS5_IJSC_NSA_ILi0EEESV_EEEEENS5_IJNS4_10UnderscoreESY_SY_EEEEENS4_13SM90_TMA_LOADENS4_14ComposedLayoutINS4_7SwizzleILi1ELi4ELi3EEENS4_18smem_ptr_flag_bitsILi8EEENSU_INS5_IJNSA_ILi8EEESI_EEENS5_IJSI_SC_EEEEEEEvNS4_8identityENS4_23SM90_TMA_LOAD_MULTICASTES1B_vS1C_EENS_8epilogue10collective6detail29Sm90TmaWarpSpecializedAdapterINS1G_15DefaultEpilogueISK_SL_SL_NS1F_6thread17LinearCombinationISK_Li1EffLNS1K_9ScaleType4KindE0ELNS_15FloatRoundStyleE2ESK_EENS1_15EpilogueDefaultEEEEEvvEEEEvNT_6ParamsE --------------------------
	.section	.nv.info._ZN7cutlass13device_kernelINS_4gemm6kernel13GemmUniversalIN4cute5tupleIJiiiiEEENS1_10collective13CollectiveMmaINS1_37MainloopSm90TmaGmmaWarpSpecializedFP8ILi11ENS5_IJNS4_1CILi2EEENSA_ILi1EEESC_EEENS1_35KernelTmaWarpSpecializedCooperativeEEENS5_IJNSA_ILi512EEENSA_ILi128EEENSA_ILi32EEEEEENS_12float_e4m3_tENS5_IJlSC_lEEESK_SL_NS4_8TiledMMAINS4_8MMA_AtomIJNS4_4SM904GMMA31MMA_64x128x32_F32E4M3E4M3_SS_TNILNSP_7ScaleInE1ELSR_1EEEEEENS4_6LayoutISD_NS5_IJSC_NSA_ILi0EEESV_EEEEENS5_IJNS4_10UnderscoreESY_SY_EEEEENS4_13SM90_TMA_LOADENS4_14ComposedLayoutINS4_7SwizzleILi1ELi4ELi3EEENS4_18smem_ptr_flag_bitsILi8EEENSU_INS5_IJNSA_ILi8EEESI_EEENS5_IJSI_SC_EEEEEEEvNS4_8identityENS4_23SM90_TMA_LOAD_MULTICASTES1B_vS1C_EENS_8epilogue10collective6detail29Sm90TmaWarpSpecializedAdapterINS1G_15DefaultEpilogueISK_SL_SL_NS1F_6thread17LinearCombinationISK_Li1EffLNS1K_9ScaleType4KindE0ELNS_15FloatRoundStyleE2ESK_EENS1_15EpilogueDefaultEEEEEvvEEEEvNT_6ParamsE,"",@"SHT_CUDA_INFO"
	.sectionflags	@""
	.align	4


	//----- nvinfo : EIATTR_CUDA_API_VERSION
	.align		4
        /*0000*/ 	.byte	0x04, 0x37
        /*0002*/ 	.short	(.L_18 - .L_17)
.L_17:
        /*0004*/ 	.word	0x00000082


	//----- nvinfo : EIATTR_KPARAM_INFO
	.align		4
.L_18:
        /*0008*/ 	.byte	0x04, 0x17
        /*000a*/ 	.short	(.L_20 - .L_19)
.L_19:
        /*000c*/ 	.word	0x00000000
        /*0010*/ 	.short	0x0000
        /*0012*/ 	.short	0x0070
        /*0014*/ 	.byte	0x00, 0xf0, 0x01, 0x10


	//----- nvinfo : EIATTR_SPARSE_MMA_MASK
	.align		4
.L_20:
        /*0018*/ 	.byte	0x03, 0x50
        /*001a*/ 	.short	0x0000


	//----- nvinfo : EIATTR_MAXREG_COUNT
	.align		4
        /*001c*/ 	.byte	0x03, 0x1b
        /*001e*/ 	.short	0x00a8


	//----- nvinfo : EIATTR_NUM_BARRIERS
	.align		4
        /*0020*/ 	.byte	0x02, 0x4c
        /*0022*/ 	.byte	0x01
	.zero		1


	//----- nvinfo : EIATTR_ANNOTATIONS
	.align		4
        /*0024*/ 	.byte	0x04, 0x55
        /*0026*/ 	.short	(.L_22 - .L_21)


	//   ....[0]....
.L_21:
        /*0028*/ 	.word	0x00000001
        /*002c*/ 	.byte	0x40, 0x08, 0x00, 0x00, 0x01, 0x00, 0x00, 0x00, 0x10, 0x09, 0x00, 0x00, 0x01, 0x00, 0x00, 0x00
        /* <DEDUP_REMOVED lines=1327> */
        /*532c*/ 	.byte	0x70, 0xc8, 0x02, 0x00, 0x01, 0x00, 0x00, 0x00, 0xc0, 0xc8, 0x02, 0x00


	//----- nvinfo : EIATTR_MERCURY_ISA_VERSION
	.align		4
.L_22:
        /*5338*/ 	.byte	0x03, 0x5f
        /*533a*/ 	.short	0x0101


	//----- nvinfo : EIATTR_INT_WARP_WIDE_INSTR_OFFSETS
	.align		4
        /*533c*/ 	.byte	0x04, 0x31
        /*533e*/ 	.short	(.L_24 - .L_23)


	//   ....[0]....
.L_23:
        /*5340*/ 	.word	0x00000660


	//   ....[1]....
        /*5344*/ 	.word	0x00000680


	//   ....[2]....
        /*5348*/ 	.word	0x000007e0


	//   ....[3]....
        /*534c*/ 	.word	0x0000ab60


	//----- nvinfo : EIATTR_COOP_GROUP_MASK_REGIDS
	.align		4
.L_24:
        /*5350*/ 	.byte	0x04, 0x29
        /*5352*/ 	.short	(.L_26 - .L_25)


	//   ....[0]....
.L_25:
        /*5354*/ 	.word	0xffffffff


	//   ....[1]....
        /*5358*/ 	.word	0xffffffff


	//   ....[2]....
        /*535c*/ 	.word	0xffffffff


	//   ....[3]....
        /*5360*/ 	.word	0xffffffff


	//   ....[4]....
        /*5364*/ 	.word	0xffffffff


	//   ....[5]....
        /*5368*/ 	.word	0xffffffff


	//----- nvinfo : EIATTR_COOP_GROUP_INSTR_OFFSETS
	.align		4
.L_26:
        /*536c*/ 	.byte	0x04, 0x28
        /*536e*/ 	.short	(.L_28 - .L_27)


	//   ....[0]....
.L_27:
        /*5370*/ 	.word	0x00000070


	//   ....[1]....
        /*5374*/ 	.word	0x00000080


	//   ....[2]....
        /*5378*/ 	.word	0x000001a0


	//   ....[3]....
        /*537c*/ 	.word	0x000004d0


	//   ....[4]....
        /*5380*/ 	.word	0x00000950


	//   ....[5]....
        /*5384*/ 	.word	0x00002b30


	//----- nvinfo : EIATTR_REG_RECONFIG
	.align		4
.L_28:
        /*5388*/ 	.byte	0x01, 0x54
	.zero		2


	//----- nvinfo : EIATTR_MBARRIER_INSTR_OFFSETS
	.align		4
        /*538c*/ 	.byte	0x04, 0x39
        /*538e*/ 	.short	(.L_30 - .L_29)


	//   ....[0]....
.L_29:
        /*5390*/ 	.word	0x00000340
        /*5394*/ 	.word	0x000000ff
        /*5398*/ 	.word	0x00000000
        /*539c*/ 	.short	0x0100
        /*539e*/ 	.byte	0x09
	.zero		1


	//   ....[1]....
        /*53a0*/ 	.word	0x00000350
        /*53a4*/ 	.word	0x000000ff
        /*53a8*/ 	.word	0x00000058
        /*53ac*/ 	.short	0x0100
        /*53ae*/ 	.byte	0x09
	.zero		1


	//   ....[2]....
        /*53b0*/ 	.word	0x00000360
        /*53b4*/ 	.word	0x000000ff
        /*53b8*/ 	.word	0x00000008
        /*53bc*/ 	.short	0x0100
        /*53be*/ 	.byte	0x09
	.zero		1


	//   ....[3]....
        /*53c0*/ 	.word	0x00000370
        /*53c4*/ 	.word	0x000000ff
        /*53c8*/ 	.word	0x00000060
        /*53cc*/ 	.short	0x0100
        /*53ce*/ 	.byte	0x09
	.zero		1


	//   ....[4]....
        /*53d0*/ 	.word	0x00000380
        /*53d4*/ 	.word	0x000000ff
        /*53d8*/ 	.word	0x00000010
        /*53dc*/ 	.short	0x0100
        /*53de*/ 	.byte	0x09
	.zero		1


	//   ....[5]....
        /*53e0*/ 	.word	0x00000390
        /*53e4*/ 	.word	0x000000ff
        /*53e8*/ 	.word	0x00000068
        /*53ec*/ 	.short	0x0100
        /*53ee*/ 	.byte	0x09
	.zero		1


	//   ....[6]....
        /*53f0*/ 	.word	0x000003a0
        /*53f4*/ 	.word	0x000000ff
        /*53f8*/ 	.word	0x00000018
        /*53fc*/ 	.short	0x0100
        /*53fe*/ 	.byte	0x09
	.zero		1


	//   ....[7]....
        /*5400*/ 	.word	0x000003b0
        /*5404*/ 	.word	0x000000ff
        /*5408*/ 	.word	0x00000070
        /*540c*/ 	.short	0x0100
        /*540e*/ 	.byte	0x09
	.zero		1


	//   ....[8]....
        /*5410*/ 	.word	0x000003c0
        /*5414*/ 	.word	0x000000ff
        /*5418*/ 	.word	0x00000020
        /*541c*/ 	.short	0x0100
        /*541e*/ 	.byte	0x09
	.zero		1


	//   ....[9]....
        /*5420*/ 	.word	0x000003d0
        /*5424*/ 	.word	0x000000ff
        /*5428*/ 	.word	0x00000078
        /*542c*/ 	.short	0x0100
        /*542e*/ 	.byte	0x09
	.zero		1


	//   ....[10]....
        /*5430*/ 	.word	0x000003e0
        /*5434*/ 	.word	0x000000ff
        /*5438*/ 	.word	0x00000028
        /*543c*/ 	.short	0x0100
        /*543e*/ 	.byte	0x09
	.zero		1


	//   ....[11]....
        /*5440*/ 	.word	0x000003f0
        /*5444*/ 	.word	0x000000ff
        /*5448*/ 	.word	0x00000080
        /*544c*/ 	.short	0x0100
        /*544e*/ 	.byte	0x09
	.zero		1


	//   ....[12]....
        /*5450*/ 	.word	0x00000400
        /*5454*/ 	.word	0x000000ff
        /*5458*/ 	.word	0x00000030
        /*545c*/ 	.short	0x0100
        /*545e*/ 	.byte	0x09
	.zero		1


	//   ....[13]....
        /*5460*/ 	.word	0x00000410
        /*5464*/ 	.word	0x000000ff
        /*5468*/ 	.word	0x00000088
        /*546c*/ 	.short	0x0100
        /*546e*/ 	.byte	0x09
	.zero		1


	//   ....[14]....
        /*5470*/ 	.word	0x00000420
        /*5474*/ 	.word	0x000000ff
        /*5478*/ 	.word	0x00000038
        /*547c*/ 	.short	0x0100
        /*547e*/ 	.byte	0x09
	.zero		1


	//   ....[15]....
        /*5480*/ 	.word	0x00000430
        /*5484*/ 	.word	0x000000ff
        /*5488*/ 	.word	0x00000090
        /*548c*/ 	.short	0x0100
        /*548e*/ 	.byte	0x09
	.zero		1


	//   ....[16]....
        /*5490*/ 	.word	0x00000440
        /*5494*/ 	.word	0x000000ff
        /*5498*/ 	.word	0x00000040
        /*549c*/ 	.short	0x0100
        /*549e*/ 	.byte	0x09
	.zero		1


	//   ....[17]....
        /*54a0*/ 	.word	0x00000450
        /*54a4*/ 	.word	0x000000ff
        /*54a8*/ 	.word	0x00000098
        /*54ac*/ 	.short	0x0100
        /*54ae*/ 	.byte	0x09
	.zero		1


	//   ....[18]....
        /*54b0*/ 	.word	0x00000460
        /*54b4*/ 	.word	0x000000ff
        /*54b8*/ 	.word	0x00000048
        /*54bc*/ 	.short	0x0100
        /*54be*/ 	.byte	0x09
	.zero		1


	//   ....[19]....
        /*54c0*/ 	.word	0x00000470
        /*54c4*/ 	.word	0x000000ff
        /*54c8*/ 	.word	0x000000a0
        /*54cc*/ 	.short	0x0100
        /*54ce*/ 	.byte	0x09
	.zero		1


	//   ....[20]....
        /*54d0*/ 	.word	0x00000480
        /*54d4*/ 	.word	0x000000ff
        /*54d8*/ 	.word	0x00000050
        /*54dc*/ 	.short	0x0100
        /*54de*/ 	.byte	0x09
	.zero		1


	//   ....[21]....
        /*54e0*/ 	.word	0x00000490
        /*54e4*/ 	.word	0x000000ff
        /*54e8*/ 	.word	0x000000a8
        /*54ec*/ 	.short	0x0100
        /*54ee*/ 	.byte	0x09
	.zero		1


	//   ....[22]....
        /*54f0*/ 	.word	0x00000870
        /*54f4*/ 	.word	0x000000ff
        /*54f8*/ 	.word	0x000000c0
        /*54fc*/ 	.short	0x0100
        /*54fe*/ 	.byte	0x06
	.zero		1


	//   ....[23]....
        /*5500*/ 	.word	0x000008f0
        /*5504*/ 	.word	0x000000ff
        /*5508*/ 	.word	0x000000c8
        /*550c*/ 	.short	0x0100
        /*550e*/ 	.byte	0x06
	.zero		1


	//   ....[24]....
        /*5510*/ 	.word	0x00002f20
        /*5514*/ 	.word	0x000000ff
        /*5518*/ 	.word	0x00000000
        /*551c*/ 	.short	0x010a
        /*551e*/ 	.byte	0x07
	.zero		1


	//   ....[25]....
        /*5520*/ 	.word	0x00002f80
        /*5524*/ 	.word	0x000000ff
        /*5528*/ 	.word	0x00000000
        /*552c*/ 	.short	0x010a
        /*552e*/ 	.byte	0x07
	.zero		1


	//   ....[26]....
        /*5530*/ 	.word	0x00006830
        /*5534*/ 	.word	0x000000ff
        /*5538*/ 	.word	0x00000000
        /*553c*/ 	.short	0x010a
        /*553e*/ 	.byte	0x09
	.zero		1


	//   ....[27]....
        /*5540*/ 	.word	0x00006870
        /*5544*/ 	.word	0x000000ff
        /*5548*/ 	.word	0x00000000
        /*554c*/ 	.short	0x010a
        /*554e*/ 	.byte	0x09
	.zero		1


	//   ....[28]....
        /*5550*/ 	.word	0x0000abd0
        /*5554*/ 	.word	0x00000004
        /*5558*/ 	.word	0x00000000
        /*555c*/ 	.short	0x0101
        /*555e*/ 	.byte	0x3f
	.zero		1


	//   ....[29]....
        /*5560*/ 	.word	0x0000e2d0
        /*5564*/ 	.word	0x00000002
        /*5568*/ 	.word	0x00000000
        /*556c*/ 	.short	0x0101
        /*556e*/ 	.byte	0x3f
	.zero		1


	//   ....[30]....
        /*5570*/ 	.word	0x0002b6c0
        /*5574*/ 	.word	0x0000000c
        /*5578*/ 	.word	0x00000058
        /*557c*/ 	.short	0x010a
        /*557e*/ 	.byte	0x3f
	.zero		1


	//   ....[31]....
        /*5580*/ 	.word	0x0002ba50
        /*5584*/ 	.word	0x00000002
        /*5588*/ 	.word	0x000000c8
        /*558c*/ 	.short	0x0101
        /*558e*/ 	.byte	0x3f
	.zero		1


	//   ....[32]....
        /*5590*/ 	.word	0x0002c210
        /*5594*/ 	.word	0x00000003
        /*5598*/ 	.word	0x00000000
        /*559c*/ 	.short	0x010a
        /*559e*/ 	.byte	0x3f
	.zero		1


	//   ....[33]....
        /*55a0*/ 	.word	0x0002c2a0
        /*55a4*/ 	.word	0x00000003
        /*55a8*/ 	.word	0x00000000
        /*55ac*/ 	.short	0x010a
        /*55ae*/ 	.byte	0x3f
	.zero		1


	//   ....[34]....
        /*55b0*/ 	.word	0x0002c330
        /*55b4*/ 	.word	0x00000003
        /*55b8*/ 	.word	0x00000000
        /*55bc*/ 	.short	0x010a
        /*55be*/ 	.byte	0x3f
	.zero		1


	//   ....[35]....
        /*55c0*/ 	.word	0x0002c3c0
        /*55c4*/ 	.word	0x00000003
        /*55c8*/ 	.word	0x00000000
        /*55cc*/ 	.short	0x010a
        /*55ce*/ 	.byte	0x3f
	.zero		1


	//   ....[36]....
        /*55d0*/ 	.word	0x0002c450
        /*55d4*/ 	.word	0x00000003
        /*55d8*/ 	.word	0x00000000
        /*55dc*/ 	.short	0x010a
        /*55de*/ 	.byte	0x3f
	.zero		1


	//   ....[37]....
        /*55e0*/ 	.word	0x0002c4e0
        /*55e4*/ 	.word	0x00000003
        /*55e8*/ 	.word	0x00000000
        /*55ec*/ 	.short	0x010a
        /*55ee*/ 	.byte	0x3f
	.zero		1


	//   ....[38]....
        /*55f0*/ 	.word	0x0002c570
        /*55f4*/ 	.word	0x00000003
        /*55f8*/ 	.word	0x00000000
        /*55fc*/ 	.short	0x010a
        /*55fe*/ 	.byte	0x3f
	.zero		1


	//   ....[39]....
        /*5600*/ 	.word	0x0002c600
        /*5604*/ 	.word	0x00000003
        /*5608*/ 	.word	0x00000000
        /*560c*/ 	.short	0x010a
        /*560e*/ 	.byte	0x3f
	.zero		1


	//   ....[40]....
        /*5610*/ 	.word	0x0002c690
        /*5614*/ 	.word	0x00000003
        /*5618*/ 	.word	0x00000000
        /*561c*/ 	.short	0x010a
        /*561e*/ 	.byte	0x3f
	.zero		1


	//   ....[41]....
        /*5620*/ 	.word	0x0002c720
        /*5624*/ 	.word	0x00000003
        /*5628*/ 	.word	0x00000000
        /*562c*/ 	.short	0x010a
        /*562e*/ 	.byte	0x3f
	.zero		1


	//   ....[42]....
        /*5630*/ 	.word	0x0002c7b0
        /*5634*/ 	.word	0x00000003
        /*5638*/ 	.word	0x00000000
        /*563c*/ 	.short	0x010a
        /*563e*/ 	.byte	0x3f
	.zero		1


	//   ....[43]....
        /*5640*/ 	.word	0x0002c820
        /*5644*/ 	.word	0x00000003
        /*5648*/ 	.word	0x00000000
        /*564c*/ 	.short	0x010a
        /*564e*/ 	.byte	0x3f
	.zero		1


	//   ....[44]....
        /*5650*/ 	.word	0x0002c890
        /*5654*/ 	.word	0x00000000
        /*5658*/ 	.word	0x00000000
        /*565c*/ 	.short	0x010a
        /*565e*/ 	.byte	0x3f
	.zero		1


	//   ....[45]....
        /*5660*/ 	.word	0x0002c970
        /*5664*/ 	.word	0x0000000c
        /*5668*/ 	.word	0x00000058
        /*566c*/ 	.short	0x010a
        /*566e*/ 	.byte	0x3f
	.zero		1


	//   ....[46]....
        /*5670*/ 	.word	0x0002ca40
        /*5674*/ 	.word	0x00000003
        /*5678*/ 	.word	0x00000000
        /*567c*/ 	.short	0x010a
        /*567e*/ 	.byte	0x3f
	.zero		1


	//   ....[47]....
        /*5680*/ 	.word	0x0002ca90
        /*5684*/ 	.word	0x00000003
        /*5688*/ 	.word	0x00000000
        /*568c*/ 	.short	0x010a
        /*568e*/ 	.byte	0x3f
	.zero		1


	//   ....[48]....
        /*5690*/ 	.word	0x0002cae0
        /*5694*/ 	.word	0x00000003
        /*5698*/ 	.word	0x00000000
        /*569c*/ 	.short	0x010a
        /*569e*/ 	.byte	0x3f
	.zero		1


	//   ....[49]....
        /*56a0*/ 	.word	0x0002cb30
        /*56a4*/ 	.word	0x00000003
        /*56a8*/ 	.word	0x00000000
        /*56ac*/ 	.short	0x010a
        /*56ae*/ 	.byte	0x3f
	.zero		1


	//   ....[50]....
        /*56b0*/ 	.word	0x0002cb80
        /*56b4*/ 	.word	0x00000003
        /*56b8*/ 	.word	0x00000000
        /*56bc*/ 	.short	0x010a
        /*56be*/ 	.byte	0x3f
	.zero		1


	//   ....[51]....
        /*56c0*/ 	.word	0x0002cbd0
        /*56c4*/ 	.word	0x00000003
        /*56c8*/ 	.word	0x00000000
        /*56cc*/ 	.short	0x010a
        /*56ce*/ 	.byte	0x3f
	.zero		1


	//   ....[52]....
        /*56d0*/ 	.word	0x0002cc20
        /*56d4*/ 	.word	0x00000003
        /*56d8*/ 	.word	0x00000000
        /*56dc*/ 	.short	0x010a
        /*56de*/ 	.byte	0x3f
	.zero		1


	//   ....[53]....
        /*56e0*/ 	.word	0x0002cc70
        /*56e4*/ 	.word	0x00000003
        /*56e8*/ 	.word	0x00000000
        /*56ec*/ 	.short	0x010a
        /*56ee*/ 	.byte	0x3f
	.zero		1


	//   ....[54]....
        /*56f0*/ 	.word	0x0002ccc0
        /*56f4*/ 	.word	0x00000003
        /*56f8*/ 	.word	0x00000000
        /*56fc*/ 	.short	0x010a
        /*56fe*/ 	.byte	0x3f
	.zero		1


	//   ....[55]....
        /*5700*/ 	.word	0x0002cd10
        /*5704*/ 	.word	0x00000003
        /*5708*/ 	.word	0x00000000
        /*570c*/ 	.short	0x010a
        /*570e*/ 	.byte	0x3f
	.zero		1


	//----- nvinfo : EIATTR_NUM_MBARRIERS
	.align		4
.L_30:
        /*5710*/ 	.byte	0x03, 0x38
        /*5712*/ 	.short	0x0018


	//----- nvinfo : EIATTR_EXIT_INSTR_OFFSETS
	.align		4
        /*5714*/ 	.byte	0x04, 0x1c
        /*5716*/ 	.short	(.L_32 - .L_31)


	//   ....[0]....
.L_31:
        /*5718*/ 	.word	0x00000b00


	//   ....[1]....
        /*571c*/ 	.word	0x000013a0


	//   ....[2]....
        /*5720*/ 	.word	0x0002ad90


	//   ....[3]....
        /*5724*/ 	.word	0x0002b350


	//   ....[4]....
        /*5728*/ 	.word	0x0002c800


	//----- nvinfo : EIATTR_MAX_THREADS
	.align		4
.L_32:
        /*572c*/ 	.byte	0x04, 0x05
        /*572e*/ 	.short	(.L_34 - .L_33)
.L_33:
        /*5730*/ 	.word	0x00000180
        /*5734*/ 	.word	0x00000001
        /*5738*/ 	.word	0x00000001


	//----- nvinfo : EIATTR_CRS_STACK_SIZE
	.align		4
.L_34:
        /*573c*/ 	.byte	0x04, 0x1e
        /*573e*/ 	.short	(.L_36 - .L_35)
.L_35:
        /*5740*/ 	.word	0x00000000


	//----- nvinfo : EIATTR_CBANK_PARAM_SIZE
	.align		4
.L_36:
        /*5744*/ 	.byte	0x03, 0x19
        /*5746*/ 	.short	0x0470


	//----- nvinfo : EIATTR_PARAM_CBANK
	.align		4
        /*5748*/ 	.byte	0x04, 0x0a
        /*574a*/ 	.short	(.L_38 - .L_37)
	.align		4
.L_37:
        /*574c*/ 	.word	index@(.nv.constant0._ZN7cutlass13device_kernelINS_4gemm6kernel13GemmUniversalIN4cute5tupleIJiiiiEEENS1_10collective13CollectiveMmaINS1_37MainloopSm90TmaGmmaWarpSpecializedFP8ILi11ENS5_IJNS4_1CILi2EEENSA_ILi1EEESC_EEENS1_35KernelTmaWarpSpecializedCooperativeEEENS5_IJNSA_ILi512EEENSA_ILi128EEENSA_ILi32EEEEEENS_12float_e4m3_tENS5_IJlSC_lEEESK_SL_NS4_8TiledMMAINS4_8MMA_AtomIJNS4_4SM904GMMA31MMA_64x128x32_F32E4M3E4M3_SS_TNILNSP_7ScaleInE1ELSR_1EEEEEENS4_6LayoutISD_NS5_IJSC_NSA_ILi0EEESV_EEEEENS5_IJNS4_10UnderscoreESY_SY_EEEEENS4_13SM90_TMA_LOADENS4_14ComposedLayoutINS4_7SwizzleILi1ELi4ELi3EEENS4_18smem_ptr_flag_bitsILi8EEENSU_INS5_IJNSA_ILi8EEESI_EEENS5_IJSI_SC_EEEEEEEvNS4_8identityENS4_23SM90_TMA_LOAD_MULTICASTES1B_vS1C_EENS_8epilogue10collective6detail29Sm90TmaWarpSpecializedAdapterINS1G_15DefaultEpilogueISK_SL_SL_NS1F_6thread17LinearCombinationISK_Li1EffLNS1K_9ScaleType4KindE0ELNS_15FloatRoundStyleE2ESK_EENS1_15EpilogueDefaultEEEEEvvEEEEvNT_6ParamsE)
        /*5750*/ 	.short	0x0210
        /*5752*/ 	.short	0x0470


	//----- nvinfo : EIATTR_SW_WAR
	.align		4
.L_38:
        /*5754*/ 	.byte	0x04, 0x36
        /*5756*/ 	.short	(.L_40 - .L_39)
.L_39:
        /*5758*/ 	.word	0x00000008
.L_40:


//--------------------- .nv.callgraph             --------------------------
	.section	.nv.callgraph,"",@"SHT_CUDA_CALLGRAPH"
	.align	4
	.sectionentsize	8
	.align		4
        /*0000*/ 	.word	0x00000000
	.align		4
        /*0004*/ 	.word	0xffffffff
	.align		4
        /*0008*/ 	.word	0x00000000
	.align		4
        /*000c*/ 	.word	0xfffffffe
	.align		4
        /*0010*/ 	.word	0x00000000
	.align		4
        /*0014*/ 	.word	0xfffffffd
	.align		4
        /*0018*/ 	.word	0x00000000
	.align		4
        /*001c*/ 	.word	0xfffffffc


//--------------------- .nv.constant4             --------------------------
	.section	.nv.constant4,"a",@progbits
	.align	8
	.align		8
.nv.constant4:
        /*0000*/ 	.dword	_ZN39_INTERNAL_04fdfe25_4_k_cu_11bbf493_69334cuda3std3__45__cpo5beginE
	.align		8
        /*0008*/ 	.dword	_ZN39_INTERNAL_04fdfe25_4_k_cu_11bbf493_69334cuda3std3__45__cpo3endE
	.align		8
        /*0010*/ 	.dword	_ZN39_INTERNAL_04fdfe25_4_k_cu_11bbf493_69334cuda3std3__45__cpo6cbeginE
	.align		8
        /*0018*/ 	.dword	_ZN39_INTERNAL_04fdfe25_4_k_cu_11bbf493_69334cuda3std3__45__cpo4cendE
	.align		8
        /*0020*/ 	.dword	_ZN39_INTERNAL_04fdfe25_4_k_cu_11bbf493_69334cuda3std3__441_GLOBAL__N__04fdfe25_4_k_cu_11bbf493_69336ignoreE
	.align		8
        /*0028*/ 	.dword	_ZN39_INTERNAL_04fdfe25_4_k_cu_11bbf493_69334cuda3std3__419piecewise_constructE
	.align		8
        /*0030*/ 	.dword	_ZN39_INTERNAL_04fdfe25_4_k_cu_11bbf493_69334cuda3std3__48in_placeE
	.align		8
        /*0038*/ 	.dword	_ZN39_INTERNAL_04fdfe25_4_k_cu_11bbf493_69334cuda3std6ranges3__45__cpo4swapE
	.align		8
        /*0040*/ 	.dword	_ZN39_INTERNAL_04fdfe25_4_k_cu_11bbf493_69334cuda3std6ranges3__45__cpo9iter_moveE
	.align		8
        /*0048*/ 	.dword	_ZN39_INTERNAL_04fdfe25_4_k_cu_11bbf493_69334cute7productE
	.align		8
        /*0050*/ 	.dword	_ZN39_INTERNAL_04fdfe25_4_k_cu_11bbf493_69334cute1_E


//--------------------- .text._ZN7cutlass13device_kernelINS_4gemm6kernel13GemmUniversalIN4cute5tupleIJiiiiEEENS1_10collective13CollectiveMmaINS1_37MainloopSm90TmaGmmaWarpSpecializedFP8ILi11ENS5_IJNS4_1CILi2EEENSA_ILi1EEESC_EEENS1_35KernelTmaWarpSpecializedCooperativeEEENS5_IJNSA_ILi512EEENSA_ILi128EEENSA_ILi32EEEEEENS_12float_e4m3_tENS5_IJlSC_lEEESK_SL_NS4_8TiledMMAINS4_8MMA_AtomIJNS4_4SM904GMMA31MMA_64x128x32_F32E4M3E4M3_SS_TNILNSP_7ScaleInE1ELSR_1EEEEEENS4_6LayoutISD_NS5_IJSC_NSA_ILi0EEESV_EEEEENS5_IJNS4_10UnderscoreESY_SY_EEEEENS4_13SM90_TMA_LOADENS4_14ComposedLayoutINS4_7SwizzleILi1ELi4ELi3EEENS4_18smem_ptr_flag_bitsILi8EEENSU_INS5_IJNSA_ILi8EEESI_EEENS5_IJSI_SC_EEEEEEEvNS4_8identityENS4_23SM90_TMA_LOAD_MULTICASTES1B_vS1C_EENS_8epilogue10collective6detail29Sm90TmaWarpSpecializedAdapterINS1G_15DefaultEpilogueISK_SL_SL_NS1F_6thread17LinearCombinationISK_Li1EffLNS1K_9ScaleType4KindE0ELNS_15FloatRoundStyleE2ESK_EENS1_15EpilogueDefaultEEEEEvvEEEEvNT_6ParamsE --------------------------
	.section	.text._ZN7cutlass13device_kernelINS_4gemm6kernel13GemmUniversalIN4cute5tupleIJiiiiEEENS1_10collective13CollectiveMmaINS1_37MainloopSm90TmaGmmaWarpSpecializedFP8ILi11ENS5_IJNS4_1CILi2EEENSA_ILi1EEESC_EEENS1_35KernelTmaWarpSpecializedCooperativeEEENS5_IJNSA_ILi512EEENSA_ILi128EEENSA_ILi32EEEEEENS_12float_e4m3_tENS5_IJlSC_lEEESK_SL_NS4_8TiledMMAINS4_8MMA_AtomIJNS4_4SM904GMMA31MMA_64x128x32_F32E4M3E4M3_SS_TNILNSP_7ScaleInE1ELSR_1EEEEEENS4_6LayoutISD_NS5_IJSC_NSA_ILi0EEESV_EEEEENS5_IJNS4_10UnderscoreESY_SY_EEEEENS4_13SM90_TMA_LOADENS4_14ComposedLayoutINS4_7SwizzleILi1ELi4ELi3EEENS4_18smem_ptr_flag_bitsILi8EEENSU_INS5_IJNSA_ILi8EEESI_EEENS5_IJSI_SC_EEEEEEEvNS4_8identityENS4_23SM90_TMA_LOAD_MULTICASTES1B_vS1C_EENS_8epilogue10collective6detail29Sm90TmaWarpSpecializedAdapterINS1G_15DefaultEpilogueISK_SL_SL_NS1F_6thread17LinearCombinationISK_Li1EffLNS1K_9ScaleType4KindE0ELNS_15FloatRoundStyleE2ESK_EENS1_15EpilogueDefaultEEEEEvvEEEEvNT_6ParamsE,"ax",@progbits
	.align	128
.text._ZN7cutlass13device_kernelINS_4gemm6kernel13GemmUniversalIN4cute5tupleIJiiiiEEENS1_10collective13CollectiveMmaINS1_37MainloopSm90TmaGmmaWarpSpecializedFP8ILi11ENS5_IJNS4_1CILi2EEENSA_ILi1EEESC_EEENS1_35KernelTmaWarpSpecializedCooperativeEEENS5_IJNSA_ILi512EEENSA_ILi128EEENSA_ILi32EEEEEENS_12float_e4m3_tENS5_IJlSC_lEEESK_SL_NS4_8TiledMMAINS4_8MMA_AtomIJNS4_4SM904GMMA31MMA_64x128x32_F32E4M3E4M3_SS_TNILNSP_7ScaleInE1ELSR_1EEEEEENS4_6LayoutISD_NS5_IJSC_NSA_ILi0EEESV_EEEEENS5_IJNS4_10UnderscoreESY_SY_EEEEENS4_13SM90_TMA_LOADENS4_14ComposedLayoutINS4_7SwizzleILi1ELi4ELi3EEENS4_18smem_ptr_flag_bitsILi8EEENSU_INS5_IJNSA_ILi8EEESI_EEENS5_IJSI_SC_EEEEEEEvNS4_8identityENS4_23SM90_TMA_LOAD_MULTICASTES1B_vS1C_EENS_8epilogue10collective6detail29Sm90TmaWarpSpecializedAdapterINS1G_15DefaultEpilogueISK_SL_SL_NS1F_6thread17LinearCombinationISK_Li1EffLNS1K_9ScaleType4KindE0ELNS_15FloatRoundStyleE2ESK_EENS1_15EpilogueDefaultEEEEEvvEEEEvNT_6ParamsE:
        .type           _ZN7cutlass13device_kernelINS_4gemm6kernel13GemmUniversalIN4cute5tupleIJiiiiEEENS1_10collective13CollectiveMmaINS1_37MainloopSm90TmaGmmaWarpSpecializedFP8ILi11ENS5_IJNS4_1CILi2EEENSA_ILi1EEESC_EEENS1_35KernelTmaWarpSpecializedCooperativeEEENS5_IJNSA_ILi512EEENSA_ILi128EEENSA_ILi32EEEEEENS_12float_e4m3_tENS5_IJlSC_lEEESK_SL_NS4_8TiledMMAINS4_8MMA_AtomIJNS4_4SM904GMMA31MMA_64x128x32_F32E4M3E4M3_SS_TNILNSP_7ScaleInE1ELSR_1EEEEEENS4_6LayoutISD_NS5_IJSC_NSA_ILi0EEESV_EEEEENS5_IJNS4_10UnderscoreESY_SY_EEEEENS4_13SM90_TMA_LOADENS4_14ComposedLayoutINS4_7SwizzleILi1ELi4ELi3EEENS4_18smem_ptr_flag_bitsILi8EEENSU_INS5_IJNSA_ILi8EEESI_EEENS5_IJSI_SC_EEEEEEEvNS4_8identityENS4_23SM90_TMA_LOAD_MULTICASTES1B_vS1C_EENS_8epilogue10collective6detail29Sm90TmaWarpSpecializedAdapterINS1G_15DefaultEpilogueISK_SL_SL_NS1F_6thread17LinearCombinationISK_Li1EffLNS1K_9ScaleType4KindE0ELNS_15FloatRoundStyleE2ESK_EENS1_15EpilogueDefaultEEEEEvvEEEEvNT_6ParamsE,@function
        .size           _ZN7cutlass13device_kernelINS_4gemm6kernel13GemmUniversalIN4cute5tupleIJiiiiEEENS1_10collective13CollectiveMmaINS1_37MainloopSm90TmaGmmaWarpSpecializedFP8ILi11ENS5_IJNS4_1CILi2EEENSA_ILi1EEESC_EEENS1_35KernelTmaWarpSpecializedCooperativeEEENS5_IJNSA_ILi512EEENSA_ILi128EEENSA_ILi32EEEEEENS_12float_e4m3_tENS5_IJlSC_lEEESK_SL_NS4_8TiledMMAINS4_8MMA_AtomIJNS4_4SM904GMMA31MMA_64x128x32_F32E4M3E4M3_SS_TNILNSP_7ScaleInE1ELSR_1EEEEEENS4_6LayoutISD_NS5_IJSC_NSA_ILi0EEESV_EEEEENS5_IJNS4_10UnderscoreESY_SY_EEEEENS4_13SM90_TMA_LOADENS4_14ComposedLayoutINS4_7SwizzleILi1ELi4ELi3EEENS4_18smem_ptr_flag_bitsILi8EEENSU_INS5_IJNSA_ILi8EEESI_EEENS5_IJSI_SC_EEEEEEEvNS4_8identityENS4_23SM90_TMA_LOAD_MULTICASTES1B_vS1C_EENS_8epilogue10collective6detail29Sm90TmaWarpSpecializedAdapterINS1G_15DefaultEpilogueISK_SL_SL_NS1F_6thread17LinearCombinationISK_Li1EffLNS1K_9ScaleType4KindE0ELNS_15FloatRoundStyleE2ESK_EENS1_15EpilogueDefaultEEEEEvvEEEEvNT_6ParamsE,(.L_x_157 - _ZN7cutlass13device_kernelINS_4gemm6kernel13GemmUniversalIN4cute5tupleIJiiiiEEENS1_10collective13CollectiveMmaINS1_37MainloopSm90TmaGmmaWarpSpecializedFP8ILi11ENS5_IJNS4_1CILi2EEENSA_ILi1EEESC_EEENS1_35KernelTmaWarpSpecializedCooperativeEEENS5_IJNSA_ILi512EEENSA_ILi128EEENSA_ILi32EEEEEENS_12float_e4m3_tENS5_IJlSC_lEEESK_SL_NS4_8TiledMMAINS4_8MMA_AtomIJNS4_4SM904GMMA31MMA_64x128x32_F32E4M3E4M3_SS_TNILNSP_7ScaleInE1ELSR_1EEEEEENS4_6LayoutISD_NS5_IJSC_NSA_ILi0EEESV_EEEEENS5_IJNS4_10UnderscoreESY_SY_EEEEENS4_13SM90_TMA_LOADENS4_14ComposedLayoutINS4_7SwizzleILi1ELi4ELi3EEENS4_18smem_ptr_flag_bitsILi8EEENSU_INS5_IJNSA_ILi8EEESI_EEENS5_IJSI_SC_EEEEEEEvNS4_8identityENS4_23SM90_TMA_LOAD_MULTICASTES1B_vS1C_EENS_8epilogue10collective6detail29Sm90TmaWarpSpecializedAdapterINS1G_15DefaultEpilogueISK_SL_SL_NS1F_6thread17LinearCombinationISK_Li1EffLNS1K_9ScaleType4KindE0ELNS_15FloatRoundStyleE2ESK_EENS1_15EpilogueDefaultEEEEEvvEEEEvNT_6ParamsE)
        .other          _ZN7cutlass13device_kernelINS_4gemm6kernel13GemmUniversalIN4cute5tupleIJiiiiEEENS1_10collective13CollectiveMmaINS1_37MainloopSm90TmaGmmaWarpSpecializedFP8ILi11ENS5_IJNS4_1CILi2EEENSA_ILi1EEESC_EEENS1_35KernelTmaWarpSpecializedCooperativeEEENS5_IJNSA_ILi512EEENSA_ILi128EEENSA_ILi32EEEEEENS_12float_e4m3_tENS5_IJlSC_lEEESK_SL_NS4_8TiledMMAINS4_8MMA_AtomIJNS4_4SM904GMMA31MMA_64x128x32_F32E4M3E4M3_SS_TNILNSP_7ScaleInE1ELSR_1EEEEEENS4_6LayoutISD_NS5_IJSC_NSA_ILi0EEESV_EEEEENS5_IJNS4_10UnderscoreESY_SY_EEEEENS4_13SM90_TMA_LOADENS4_14ComposedLayoutINS4_7SwizzleILi1ELi4ELi3EEENS4_18smem_ptr_flag_bitsILi8EEENSU_INS5_IJNSA_ILi8EEESI_EEENS5_IJSI_SC_EEEEEEEvNS4_8identityENS4_23SM90_TMA_LOAD_MULTICASTES1B_vS1C_EENS_8epilogue10collective6detail29Sm90TmaWarpSpecializedAdapterINS1G_15DefaultEpilogueISK_SL_SL_NS1F_6thread17LinearCombinationISK_Li1EffLNS1K_9ScaleType4KindE0ELNS_15FloatRoundStyleE2ESK_EENS1_15EpilogueDefaultEEEEEvvEEEEvNT_6ParamsE,@"STO_CUDA_ENTRY STV_DEFAULT"
_ZN7cutlass13device_kernelINS_4gemm6kernel13GemmUniversalIN4cute5tupleIJiiiiEEENS1_10collective13CollectiveMmaINS1_37MainloopSm90TmaGmmaWarpSpecializedFP8ILi11ENS5_IJNS4_1CILi2EEENSA_ILi1EEESC_EEENS1_35KernelTmaWarpSpecializedCooperativeEEENS5_IJNSA_ILi512EEENSA_ILi128EEENSA_ILi32EEEEEENS_12float_e4m3_tENS5_IJlSC_lEEESK_SL_NS4_8TiledMMAINS4_8MMA_AtomIJNS4_4SM904GMMA31MMA_64x128x32_F32E4M3E4M3_SS_TNILNSP_7ScaleInE1ELSR_1EEEEEENS4_6LayoutISD_NS5_IJSC_NSA_ILi0EEESV_EEEEENS5_IJNS4_10UnderscoreESY_SY_EEEEENS4_13SM90_TMA_LOADENS4_14ComposedLayoutINS4_7SwizzleILi1ELi4ELi3EEENS4_18smem_ptr_flag_bitsILi8EEENSU_INS5_IJNSA_ILi8EEESI_EEENS5_IJSI_SC_EEEEEEEvNS4_8identityENS4_23SM90_TMA_LOAD_MULTICASTES1B_vS1C_EENS_8epilogue10collective6detail29Sm90TmaWarpSpecializedAdapterINS1G_15DefaultEpilogueISK_SL_SL_NS1F_6thread17LinearCombinationISK_Li1EffLNS1K_9ScaleType4KindE0ELNS_15FloatRoundStyleE2ESK_EENS1_15EpilogueDefaultEEEEEvvEEEEvNT_6ParamsE:
[----:B------:R-:W0:Y:S02]  /*0000*/  LDC R1, c[0x0][0x28] ;  /* 0x00000a00ff017b82 */ /* 0x000e240000000800 */
[----:B0-----:R-:W-:Y:S01]  /*0010*/  VIADD R1, R1, 0xfffffa58 ;  /* 0xfffffa5801017836 */ /* 0x001fe20000000000 */
[----:B------:R-:W0:Y:S01]  /*0020*/  S2R R4, SR_TID.X ;  /* 0x0000000000047919 */ /* 0x000e220000002100 */
[----:B------:R-:W-:Y:S01]  /*0030*/  ELECT P0, URZ, PT ;  /* 0x00000000003f782f */ /* 0x000fe20003800000 */
[----:B------:R-:W-:Y:S01]  /*0040*/  BSSY B0, `(.L_x_0) ;  /* 0x0000015000007945 */ /* 0x000fe20003800000 */
[--C-:B0-----:R-:W-:Y:S02]  /*0050*/  SHF.R.U32.HI R0, RZ, 0x5, R4.reuse ;  /* 0x00000005ff007819 */ /* 0x101fe40000011604 */
[----:B------:R-:W-:-:S03]  /*0060*/  SHF.R.U32.HI R2, RZ, 0x7, R4 ;  /* 0x00000007ff027819 */ /* 0x000fc60000011604 */
[----:B------:R-:W0:Y:S04]  /*0070*/  SHFL.IDX PT, R3, R0, RZ, 0x1f ;  /* 0x00001fff00037589 */ /* 0x000e2800000e0000 */
[----:B------:R-:W1:Y:S01]  /*0080*/  SHFL.IDX PT, R2, R2, RZ, 0x1f ;  /* 0x00001fff02027589 */ /* 0x000e6200000e0000 */
[----:B0-----:R-:W-:Y:S02]  /*0090*/  R2UR UR4, R3 ;  /* 0x00000000030472ca */ /* 0x001fe400000e0000 */
[----:B-1----:R-:W-:-:S11]  /*00a0*/  R2UR UR6, R2 ;  /* 0x00000000020672ca */ /* 0x002fd600000e0000 */
[----:B------:R-:W-:Y:S02]  /*00b0*/  USHF.R.S32.HI UR5, URZ, 0x1f, UR4 ;  /* 0x0000001f3f057899 */ /* 0x000fe40008011404 */
[----:B------:R-:W-:Y:S02]  /*00c0*/  ISETP.NE.OR P0, PT, RZ, UR4, !P0 ;  /* 0x00000004ff007c0c */ /* 0x000fe4000c705670 */
[----:B------:R-:W-:-:S04]  /*00d0*/  ULEA.HI UR5, UR5, UR4, URZ, 0x2 ;  /* 0x0000000405057291 */ /* 0x000fc8000f8f103f */
[----:B------:R-:W-:-:S04]  /*00e0*/  ULOP3.LUT UR5, UR5, 0xfffffffc, URZ, 0xc0, !UPT ;  /* 0xfffffffc05057892 */ /* 0x000fc8000f8ec03f */
[----:B------:R-:W-:-:S03]  /*00f0*/  UIADD3 UR8, UR4, -UR5, URZ ;  /* 0x8000000504087290 */ /* 0x000fc6000fffe03f */
[----:B------:R-:W-:Y:S09]  /*0100*/  @P0 BRA `(.L_x_1) ;  /* 0x0000000000200947 */ /* 0x000ff20003800000 */
[----:B------:R-:W-:Y:S02]  /*0110*/  ULDC.64 UR4, c[0x0][0x198] ;  /* 0x0000660000047ab9 */ /* 0x000fe40000000a00 */
[----:B------:R-:W-:Y:S02]  /*0120*/  UIADD3 UR10, UP0, UR4, 0xf0, URZ ;  /* 0x000000f0040a7890 */ /* 0x000fe4000ff1e03f */
[----:B------:R-:W-:Y:S02]  /*0130*/  UIADD3 UR4, UP1, UR4, 0x1f0, URZ ;  /* 0x000001f004047890 */ /* 0x000fe4000ff3e03f */
[----:B------:R-:W-:Y:S02]  /*0140*/  UIADD3.X UR11, URZ, UR5, URZ, UP0, !UPT ;  /* 0x000000053f0b7290 */ /* 0x000fe400087fe43f */
[----:B------:R-:W-:-:S07]  /*0150*/  UIADD3.X UR5, URZ, UR5, URZ, UP1, !UPT ;  /* 0x000000053f057290 */ /* 0x000fce0008ffe43f */
[----:B------:R0:W-:Y:S02]  /*0160*/  UTMACCTL.PF [UR10] ;  /* 0x000000000a0079b9 */ /* 0x0001e40008040000 */
[----:B------:R0:W-:Y:S02]  /*0170*/  UTMACCTL.PF [UR4] ;  /* 0x00000000040079b9 */ /* 0x0001e40008040000 */
[----:B0-----:R-:W-:Y:S01]  /*0180*/  NOP ;  /* 0x0000000000007918 */ /* 0x001fe20000000000 */
.L_x_1:
[----:B------:R-:W-:Y:S05]  /*0190*/  BSYNC B0 ;  /* 0x0000000000007941 */ /* 0x000fea0003800000 */
.L_x_0:
[----:B------:R-:W0:Y:S01]  /*01a0*/  SHFL.IDX PT, R3, R0, RZ, 0x1f ;  /* 0x00001fff00037589 */ /* 0x000e2200000e0000 */
[----:B------:R-:W-:Y:S01]  /*01b0*/  UISETP.NE.AND UP0, UPT, UR8, 0x3, UPT ;  /* 0x000000030800788c */ /* 0x000fe2000bf05270 */
[----:B------:R-:W-:Y:S01]  /*01c0*/  ISETP.NE.AND P1, PT, RZ, UR6, PT ;  /* 0x00000006ff007c0c */ /* 0x000fe2000bf25270 */
[----:B------:R-:W-:Y:S02]  /*01d0*/  UIADD3 UR10, UR6, -0x1, URZ ;  /* 0xffffffff060a7890 */ /* 0x000fe4000fffe03f */
[----:B------:R-:W-:Y:S02]  /*01e0*/  UISETP.EQ.OR UP0, UPT, UR8, URZ, !UP0 ;  /* 0x0000003f0800728c */ /* 0x000fe4000c702670 */
[----:B------:R-:W-:Y:S02]  /*01f0*/  UISETP.GE.U32.AND UP1, UPT, UR10, 0x2, UPT ;  /* 0x000000020a00788c */ /* 0x000fe4000bf26070 */
[----:B------:R-:W-:-:S04]  /*0200*/  UISETP.EQ.AND UP0, UPT, UR6, URZ, UP0 ;  /* 0x0000003f0600728c */ /* 0x000fc80008702270 */
[----:B------:R-:W-:-:S04]  /*0210*/  USEL UR13, URZ, 0x1, !UP0 ;  /* 0x000000013f0d7887 */ /* 0x000fc8000c000000 */
[----:B------:R-:W-:Y:S01]  /*0220*/  USEL UR13, UR13, 0x2, UP1 ;  /* 0x000000020d0d7887 */ /* 0x000fe20008800000 */
[----:B0-----:R-:W-:-:S13]  /*0230*/  ISETP.NE.AND P0, PT, R3, RZ, PT ;  /* 0x000000ff0300720c */ /* 0x001fda0003f05270 */
[----:B------:R-:W-:Y:S05]  /*0240*/  @P0 BRA `(.L_x_2) ;  /* 0x00000000009c0947 */ /* 0x000fea0003800000 */
[----:B------:R-:W-:Y:S01]  /*0250*/  ELECT P0, URZ, PT ;  /* 0x00000000003f782f */ /* 0x000fe20003800000 */
[----:B------:R-:W-:-:S12]  /*0260*/  BSSY B0, `(.L_x_2) ;  /* 0x0000025000007945 */ /* 0x000fd80003800000 */
[----:B------:R-:W-:Y:S05]  /*0270*/  @!P0 BRA `(.L_x_3) ;  /* 0x00000000008c8947 */ /* 0x000fea0003800000 */
[----:B------:R-:W0:Y:S01]  /*0280*/  S2UR UR9, SR_CgaCtaId ;  /* 0x00000000000979c3 */ /* 0x000e220000008800 */
[----:B------:R-:W-:Y:S01]  /*0290*/  UMOV UR4, 0x400 ;  /* 0x0000040000047882 */ /* 0x000fe20000000000 */
[----:B------:R-:W-:Y:S01]  /*02a0*/  UMOV UR5, 0x1 ;  /* 0x0000000100057882 */ /* 0x000fe20000000000 */
[----:B------:R-:W-:Y:S02]  /*02b0*/  UMOV UR6, 0x4 ;  /* 0x0000000400067882 */ /* 0x000fe40000000000 */
[----:B------:R-:W-:-:S04]  /*02c0*/  UIADD3 UR6, -UR6, 0x100000, URZ ;  /* 0x0010000006067890 */ /* 0x000fc8000fffe13f */
[----:B------:R-:W-:Y:S02]  /*02d0*/  USHF.L.U32 UR7, UR6, 0xb, URZ ;  /* 0x0000000b06077899 */ /* 0x000fe4000800063f */
[----:B------:R-:W-:Y:S02]  /*02e0*/  USHF.L.U32 UR6, UR6, 0x1, URZ ;  /* 0x0000000106067899 */ /* 0x000fe4000800063f */
[----:B0-----:R-:W-:Y:S02]  /*02f0*/  ULEA UR9, UR9, UR4, 0x18 ;  /* 0x0000000409097291 */ /* 0x001fe4000f8ec03f */
[----:B------:R-:W-:-:S04]  /*0300*/  UIADD3 UR4, -UR5, 0x100000, URZ ;  /* 0x0010000005047890 */ /* 0x000fc8000fffe13f */
[----:B------:R-:W-:Y:S02]  /*0310*/  USHF.L.U32 UR5, UR4, 0xb, URZ ;  /* 0x0000000b04057899 */ /* 0x000fe4000800063f */
[----:B------:R-:W-:Y:S01]  /*0320*/  USHF.L.U32 UR4, UR4, 0x1, URZ ;  /* 0x0000000104047899 */ /* 0x000fe2000800063f */
[----:B------:R-:W0:Y:S11]  /*0330*/  FENCE.VIEW.ASYNC.S ;  /* 0x00000000000073c6 */ /* 0x000e360000000000 */
[----:B0-----:R0:W1:Y:S01]  /*0340*/  SYNCS.EXCH.64 URZ, [UR9], UR4 ;  /* 0x00000004093f75b2 */ /* 0x0010620008000100 */
[----:B------:R0:W2:Y:S01]  /*0350*/  SYNCS.EXCH.64 URZ, [UR9+0x58], UR6 ;  /* 0x00005806093f75b2 */ /* 0x0000a20008000100 */
[----:B------:R0:W3:Y:S01]  /*0360*/  SYNCS.EXCH.64 URZ, [UR9+0x8], UR4 ;  /* 0x00000804093f75b2 */ /* 0x0000e20008000100 */
[----:B------:R0:W4:Y:S01]  /*0370*/  SYNCS.EXCH.64 URZ, [UR9+0x60], UR6 ;  /* 0x00006006093f75b2 */ /* 0x0001220008000100 */
[----:B------:R0:W0:Y:S01]  /*0380*/  SYNCS.EXCH.64 URZ, [UR9+0x10], UR4 ;  /* 0x00001004093f75b2 */ /* 0x0000220008000100 */
        /* <DEDUP_REMOVED lines=17> */
[----:B------:R-:W-:Y:S01]  /*04a0*/  NOP ;  /* 0x0000000000007918 */ /* 0x000fe20000000000 */
.L_x_3:
[----:B0-----:R-:W-:Y:S05]  /*04b0*/  BSYNC B0 ;  /* 0x0000000000007941 */ /* 0x001fea0003800000 */
.L_x_2:
[----:B------:R-:W-:Y:S01]  /*04c0*/  SHF.R.S32.HI R2, RZ, 0x1f, R4 ;  /* 0x0000001fff027819 */ /* 0x000fe20000011404 */
[----:B------:R-:W0:Y:S01]  /*04d0*/  SHFL.IDX PT, R0, R0, RZ, 0x1f ;  /* 0x00001fff00007589 */ /* 0x000e2200000e0000 */
[----:B------:R-:W5:Y:S01]  /*04e0*/  S2UR UR9, SR_CTAID.X ;  /* 0x00000000000979c3 */ /* 0x000f620000002500 */
[----:B------:R-:W-:Y:S02]  /*04f0*/  ELECT P0, URZ, PT ;  /* 0x00000000003f782f */ /* 0x000fe40003800000 */
[----:B------:R-:W-:Y:S01]  /*0500*/  LEA.HI R2, R2, R4, RZ, 0x7 ;  /* 0x0000000402027211 */ /* 0x000fe200078f38ff */
[----:B------:R-:W-:Y:S01]  /*0510*/  ULDC UR4, c[0x0][0x150] ;  /* 0x0000540000047ab9 */ /* 0x000fe20000000800 */
[----:B------:R-:W-:Y:S01]  /*0520*/  SHF.R.S32.HI R6, RZ, 0x1f, R3 ;  /* 0x0000001fff067819 */ /* 0x000fe20000011403 */
[----:B------:R-:W-:Y:S01]  /*0530*/  NOP ;  /* 0x0000000000007918 */ /* 0x000fe20000000000 */
[----:B------:R-:W-:Y:S01]  /*0540*/  LOP3.LUT R2, R2, 0xffffff80, RZ, 0xc0, !PT ;  /* 0xffffff8002027812 */ /* 0x000fe200078ec0ff */
[----:B------:R-:W-:Y:S01]  /*0550*/  NOP ;  /* 0x0000000000007918 */ /* 0x000fe20000000000 */
[----:B------:R-:W-:Y:S01]  /*0560*/  LEA.HI R6, R6, R3, RZ, 0x2 ;  /* 0x0000000306067211 */ /* 0x000fe200078f10ff */
[----:B------:R-:W1:Y:S02]  /*0570*/  LDC R8, c[0x0][0x144] ;  /* 0x00005100ff087b82 */ /* 0x000e640000000800 */
[----:B------:R-:W-:Y:S01]  /*0580*/  IMAD.IADD R4, R4, 0x1, -R2 ;  /* 0x0000000104047824 */ /* 0x000fe200078e0a02 */
[----:B------:R-:W-:Y:S01]  /*0590*/  LOP3.LUT R6, R6, 0x3ffffffc, RZ, 0xc0, !PT ;  /* 0x3ffffffc06067812 */ /* 0x000fe200078ec0ff */
[----:B------:R-:W2:Y:S03]  /*05a0*/  S2R R2, SR_CTAID.Y ;  /* 0x0000000000027919 */ /* 0x000ea60000002600 */
[----:B------:R-:W-:Y:S01]  /*05b0*/  SHF.R.S32.HI R5, RZ, 0x1f, R4 ;  /* 0x0000001fff057819 */ /* 0x000fe20000011404 */
[----:B------:R-:W-:Y:S01]  /*05c0*/  IMAD.IADD R6, R3, 0x1, -R6 ;  /* 0x0000000103067824 */ /* 0x000fe200078e0a06 */
[----:B------:R-:W3:Y:S02]  /*05d0*/  LDC R15, c[0x0][0x148] ;  /* 0x00005200ff0f7b82 */ /* 0x000ee40000000800 */
[----:B------:R-:W-:-:S02]  /*05e0*/  LEA.HI R5, R5, R4, RZ, 0x3 ;  /* 0x0000000405057211 */ /* 0x000fc400078f18ff */
[----:B0-----:R-:W-:Y:S02]  /*05f0*/  ISETP.NE.OR P0, PT, R0, RZ, !P0 ;  /* 0x000000ff0000720c */ /* 0x001fe40004705670 */
[--C-:B------:R-:W-:Y:S02]  /*0600*/  SHF.R.S32.HI R0, RZ, 0x3, R5.reuse ;  /* 0x00000003ff007819 */ /* 0x100fe40000011405 */
[----:B------:R-:W-:Y:S02]  /*0610*/  SHF.R.S32.HI R5, RZ, 0x1f, R5 ;  /* 0x0000001fff057819 */ /* 0x000fe40000011405 */
[----:B-----5:R-:W-:Y:S02]  /*0620*/  I2FP.F32.U32 R7, UR9 ;  /* 0x0000000900077c45 */ /* 0x020fe40008201000 */
[----:B------:R-:W-:-:S03]  /*0630*/  LEA.HI R5, R5, R0, RZ, 0x2 ;  /* 0x0000000005057211 */ /* 0x000fc600078f10ff */
[----:B------:R-:W-:Y:S01]  /*0640*/  FMUL R7, R7, UR4 ;  /* 0x0000000407077c20 */ /* 0x000fe20008400000 */
[----:B------:R-:W-:Y:S01]  /*0650*/  LOP3.LUT R5, R5, 0xfffffffc, RZ, 0xc0, !PT ;  /* 0xfffffffc05057812 */ /* 0x000fe200078ec0ff */
[----:B------:R-:W-:Y:S01]  /*0660*/  VOTEU.ALL UP0, P0 ;  /* 0x00000000003f7886 */ /* 0x000fe20000000000 */
[----:B------:R-:W-:Y:S01]  /*0670*/  ULDC UR4, c[0x0][0x154] ;  /* 0x0000550000047ab9 */ /* 0x000fe20000000800 */
[----:B------:R-:W-:Y:S02]  /*0680*/  VOTEU.ALL UP1, P0 ;  /* 0x00000000003f7886 */ /* 0x000fe40000020000 */
[----:B------:R-:W0:Y:S01]  /*0690*/  F2I.U32.TRUNC.NTZ R7, R7 ;  /* 0x0000000700077305 */ /* 0x000e22000020f000 */
[----:B------:R-:W-:Y:S01]  /*06a0*/  IMAD.IADD R5, R0, 0x1, -R5 ;  /* 0x0000000100057824 */ /* 0x000fe200078e0a05 */
[----:B------:R-:W5:Y:S01]  /*06b0*/  @!UP0 S2UR UR7, SR_CgaCtaId ;  /* 0x00000000000789c3 */ /* 0x000f620000008800 */
[----:B------:R-:W-:Y:S02]  /*06c0*/  @!UP0 UMOV UR6, 0x400 ;  /* 0x0000040000068882 */ /* 0x000fe40000000000 */
[----:B------:R-:W-:Y:S01]  /*06d0*/  IMAD R5, R6, 0x4, R5 ;  /* 0x0000000406057824 */ /* 0x000fe200078e0205 */
[----:B--2---:R-:W-:-:S04]  /*06e0*/  I2FP.F32.U32 R6, R2 ;  /* 0x0000000200067245 */ /* 0x004fc80000201000 */
[----:B------:R-:W-:Y:S01]  /*06f0*/  LEA.HI R0, R5, R5, RZ, 0x1 ;  /* 0x0000000505007211 */ /* 0x000fe200078f08ff */
[----:B------:R-:W-:Y:S01]  /*0700*/  FMUL R6, R6, UR4 ;  /* 0x0000000406067c20 */ /* 0x000fe20008400000 */
[----:B------:R-:W-:Y:S02]  /*0710*/  UMOV UR4, 0x20 ;  /* 0x0000002000047882 */ /* 0x000fe40000000000 */
[----:B------:R-:W-:Y:S01]  /*0720*/  LOP3.LUT R0, R0, 0xfffffffe, RZ, 0xc0, !PT ;  /* 0xfffffffe00007812 */ /* 0x000fe200078ec0ff */
[----:B0-----:R-:W-:Y:S01]  /*0730*/  IMAD.MOV R13, RZ, RZ, -R7 ;  /* 0x000000ffff0d7224 */ /* 0x001fe200078e0a07 */
[----:B------:R-:W-:-:S04]  /*0740*/  @!UP0 UIADD3 UR4, -UR4, 0x100000, URZ ;  /* 0x0010000004048890 */ /* 0x000fc8000fffe13f */
[----:B------:R-:W-:Y:S02]  /*0750*/  @!UP0 USHF.L.U32 UR5, UR4, 0xb, URZ ;  /* 0x0000000b04058899 */ /* 0x000fe4000800063f */
[----:B------:R-:W-:Y:S01]  /*0760*/  @!UP0 USHF.L.U32 UR4, UR4, 0x1, URZ ;  /* 0x0000000104048899 */ /* 0x000fe2000800063f */
[----:B------:R-:W0:Y:S01]  /*0770*/  F2I.U32.TRUNC.NTZ R6, R6 ;  /* 0x0000000600067305 */ /* 0x000e22000020f000 */
[----:B------:R-:W2:Y:S01]  /*0780*/  LDC R7, c[0x0][0x140] ;  /* 0x00005000ff077b82 */ /* 0x000ea20000000800 */
[----:B-1----:R-:W-:Y:S02]  /*0790*/  IMAD R13, R8, R13, UR9 ;  /* 0x00000009080d7e24 */ /* 0x002fe4000f8e020d */
[----:B------:R-:W-:-:S05]  /*07a0*/  IMAD.IADD R0, R5, 0x1, -R0 ;  /* 0x0000000105007824 */ /* 0x000fca00078e0a00 */
[----:B------:R-:W-:Y:S01]  /*07b0*/  ISETP.NE.AND P2, PT, R0, R13, PT ;  /* 0x0000000d0000720c */ /* 0x000fe20003f45270 */
[C---:B------:R-:W-:Y:S01]  /*07c0*/  IMAD.SHL.U32 R0, R5.reuse, 0x4, RZ ;  /* 0x0000000405007824 */ /* 0x040fe200078e00ff */
[----:B-----5:R-:W-:Y:S01]  /*07d0*/  @!UP0 ULEA UR6, UR7, UR6, 0x18 ;  /* 0x0000000607068291 */ /* 0x020fe2000f8ec03f */
[----:B------:R-:W-:Y:S01]  /*07e0*/  VOTEU.ALL UP0, P0 ;  /* 0x00000000003f7886 */ /* 0x000fe20000000000 */
[----:B------:R-:W-:Y:S01]  /*07f0*/  LOP3.LUT P0, RZ, R4, 0x7, RZ, 0xc0, !PT ;  /* 0x0000000704ff7812 */ /* 0x000fe2000780c0ff */
[----:B0-----:R-:W-:Y:S01]  /*0800*/  IMAD.MOV R12, RZ, RZ, -R6 ;  /* 0x000000ffff0c7224 */ /* 0x001fe200078e0a06 */
[----:B------:R-:W-:-:S03]  /*0810*/  LOP3.LUT R9, R5, 0xc, R0, 0x78, !PT ;  /* 0x0000000c05097812 */ /* 0x000fc600078e7800 */
[----:B---3--:R-:W-:Y:S01]  /*0820*/  IMAD R5, R15, R12, R2 ;  /* 0x0000000c0f057224 */ /* 0x008fe200078e0202 */
[C---:B------:R-:W-:Y:S01]  /*0830*/  ISETP.LT.U32.AND P0, PT, R9.reuse, 0x2, !P0 ;  /* 0x000000020900780c */ /* 0x040fe20004701070 */
[----:B------:R0:W-:Y:S02]  /*0840*/  STL [R1+0x460], R9 ;  /* 0x0004600901007387 */ /* 0x0001e40000100800 */
[----:B------:R-:W-:Y:S02]  /*0850*/  @P2 LEA.HI R0, R9, R9, RZ, 0x1 ;  /* 0x0000000909002211 */ /* 0x000fe400078f08ff */
[----:B------:R-:W1:Y:S02]  /*0860*/  FENCE.VIEW.ASYNC.S ;  /* 0x00000000000073c6 */ /* 0x000e640000000000 */
[----:B-1----:R0:W1:Y:S01]  /*0870*/  @!UP0 SYNCS.EXCH.64 URZ, [UR6+0xc0], UR4 ;  /* 0x0000c004063f85b2 */ /* 0x0020620008000100 */
[----:B--2---:R-:W-:Y:S02]  /*0880*/  ISETP.EQ.U32.AND P4, PT, R7, 0x1, PT ;  /* 0x000000010700780c */ /* 0x004fe40003f82070 */
[----:B------:R-:W-:-:S04]  /*0890*/  @P2 SHF.R.S32.HI R0, RZ, 0x1, R0 ;  /* 0x00000001ff002819 */ /* 0x000fc80000011400 */
[----:B------:R-:W-:Y:S01]  /*08a0*/  @P2 ISETP.NE.AND P3, PT, R0, R5, PT ;  /* 0x000000050000220c */ /* 0x000fe20003f65270 */
[----:B------:R-:W-:Y:S01]  /*08b0*/  IMAD.MOV.U32 R0, RZ, RZ, 0x1 ;  /* 0x00000001ff007424 */ /* 0x000fe200078e00ff */
[----:B------:R-:W-:Y:S02]  /*08c0*/  SEL R5, RZ, 0x1, !P0 ;  /* 0x00000001ff057807 */ /* 0x000fe40004000000 */
[----:B------:R-:W-:-:S04]  /*08d0*/  @P2 SEL R0, RZ, 0x1, P3 ;  /* 0x00000001ff002807 */ /* 0x000fc80001800000 */
[----:B------:R-:W-:Y:S01]  /*08e0*/  LOP3.LUT R0, R0, R5, RZ, 0xc0, !PT ;  /* 0x0000000500007212 */ /* 0x000fe200078ec0ff */
[----:B------:R0:W2:Y:S01]  /*08f0*/  @!UP1 SYNCS.EXCH.64 URZ, [UR6+0xc8], UR4 ;  /* 0x0000c804063f95b2 */ /* 0x0000a20008000100 */
[----:B------:R-:W-:-:S03]  /*0900*/  NOP ;  /* 0x0000000000007918 */ /* 0x000fc60000000000 */
[----:B------:R0:W-:Y:S01]  /*0910*/  STL [R1+0x45c], R0 ;  /* 0x00045c0001007387 */ /* 0x0001e20000100800 */
[----:B-1----:R-:W-:Y:S05]  /*0920*/  @!P4 BRA `(.L_x_4) ;  /* 0x000000000008c947 */ /* 0x002fea0003800000 */
[----:B--2-4-:R-:W-:Y:S01]  /*0930*/  UCGABAR_ARV ;  /* 0x00000000000079c7 */ /* 0x014fe20008000000 */
[----:B------:R-:W-:Y:S05]  /*0940*/  BRA `(.L_x_5) ;  /* 0x0000000000047947 */ /* 0x000fea0003800000 */
.L_x_4:
[----:B--2-4-:R-:W-:Y:S01]  /*0950*/  NOP ;  /* 0x0000000000007918 */ /* 0x014fe20000000000 */
.L_x_5:
[----:B------:R-:W1:Y:S01]  /*0960*/  LDC R4, c[0x0][0x65c] ;  /* 0x00019700ff047b82 */ /* 0x000e620000000800 */
[----:B------:R-:W-:Y:S01]  /*0970*/  IMAD.MOV.U32 R5, RZ, RZ, RZ ;  /* 0x000000ffff057224 */ /* 0x000fe200078e00ff */
[----:B0-----:R-:W-:Y:S02]  /*0980*/  LOP3.LUT R0, R0, 0xffffffef, RZ, 0xc0, !PT ;  /* 0xffffffef00007812 */ /* 0x001fe400078ec0ff */
[----:B-1----:R-:W-:Y:S01]  /*0990*/  ISETP.NE.AND P2, PT, R4, 0x1, PT ;  /* 0x000000010400780c */ /* 0x002fe20003f45270 */
[----:B------:R-:W-:-:S12]  /*09a0*/  IMAD.U32 R4, RZ, RZ, UR9 ;  /* 0x00000009ff047e24 */ /* 0x000fd8000f8e00ff */
[----:B------:R-:W0:Y:S01]  /*09b0*/  @P2 LDC R7, c[0x0][0x10] ;  /* 0x00000400ff072b82 */ /* 0x000e220000000800 */
[----:B------:R-:W-:Y:S01]  /*09c0*/  @P2 IMAD.MOV.U32 R3, RZ, RZ, RZ ;  /* 0x000000ffff032224 */ /* 0x000fe200078e00ff */
[----:B------:R-:W-:Y:S01]  /*09d0*/  @P2 LOP3.LUT R0, R0, 0x10, RZ, 0xfc, !PT ;  /* 0x0000001000002812 */ /* 0x000fe200078efcff */
[----:B------:R-:W-:-:S05]  /*09e0*/  @P2 IMAD.MOV.U32 R11, RZ, RZ, RZ ;  /* 0x000000ffff0b2224 */ /* 0x000fca00078e00ff */
[----:B------:R-:W1:Y:S01]  /*09f0*/  @!P2 LDC R9, c[0x0][0xc] ;  /* 0x00000300ff09ab82 */ /* 0x000e620000000800 */
[----:B0-----:R-:W-:-:S04]  /*0a00*/  @P2 IMAD.WIDE.U32 R6, R7, UR9, R2 ;  /* 0x0000000907062c25 */ /* 0x001fc8000f8e0002 */
[----:B------:R-:W-:Y:S02]  /*0a10*/  @P2 IMAD.MOV.U32 R10, RZ, RZ, R6 ;  /* 0x000000ffff0a2224 */ /* 0x000fe400078e0006 */
[----:B------:R-:W-:Y:S02]  /*0a20*/  @P2 IMAD.IADD R17, R7, 0x1, R11 ;  /* 0x0000000107112824 */ /* 0x000fe400078e020b */
[----:B-1----:R-:W-:-:S04]  /*0a30*/  @!P2 IMAD.WIDE.U32 R4, R2, R9, R4 ;  /* 0x000000090204a225 */ /* 0x002fc800078e0004 */
[----:B------:R-:W-:Y:S02]  /*0a40*/  @!P2 IMAD.MOV.U32 R10, RZ, RZ, R4 ;  /* 0x000000ffff0aa224 */ /* 0x000fe400078e0004 */
[----:B------:R-:W-:-:S03]  /*0a50*/  @!P2 IMAD.MOV.U32 R17, RZ, RZ, R5 ;  /* 0x000000ffff11a224 */ /* 0x000fc600078e0005 */
[----:B------:R0:W-:Y:S04]  /*0a60*/  STL [R1+0x470], R10 ;  /* 0x0004700a01007387 */ /* 0x0001e80000100800 */
[----:B------:R0:W-:Y:S01]  /*0a70*/  STL [R1+0x46c], R17 ;  /* 0x00046c1101007387 */ /* 0x0001e20000100800 */
[----:B------:R-:W-:Y:S05]  /*0a80*/  @!P4 BRA `(.L_x_6) ;  /* 0x00000000000cc947 */ /* 0x000fea0003800000 */
[----:B------:R-:W-:Y:S01]  /*0a90*/  UCGABAR_WAIT ;  /* 0x0000000000007dc7 */ /* 0x000fe20008000000 */
[----:B------:R-:W-:Y:S01]  /*0aa0*/  CCTL.IVALL ;  /* 0x00000000ff00798f */ /* 0x000fe20002000000 */
[----:B------:R-:W-:Y:S05]  /*0ab0*/  BRA `(.L_x_7) ;  /* 0x0000000000047947 */ /* 0x000fea0003800000 */
.L_x_6:
[----:B------:R-:W-:Y:S06]  /*0ac0*/  BAR.SYNC.DEFER_BLOCKING 0x0 ;  /* 0x0000000000007b1d */ /* 0x000fec0000010000 */
.L_x_7:
[----:B------:R-:W-:Y:S05]  /*0ad0*/  @!P1 BRA `(.L_x_8) ;  /* 0x000002a000b09947 */ /* 0x000fea0003800000 */
[----:B------:R-:W-:-:S06]  /*0ae0*/  UISETP.GT.U32.AND UP0, UPT, UR10, 0x1, UPT ;  /* 0x000000010a00788c */ /* 0x000fcc000bf04070 */
[----:B------:R-:W-:-:S13]  /*0af0*/  PLOP3.LUT P0, PT, PT, PT, UP0, 0x80, 0x0 ;  /* 0x000000000000781c */ /* 0x000fda0003f0f008 */
[----:B------:R-:W-:Y:S05]  /*0b00*/  @P0 EXIT ;  /* 0x000000000000094d */ /* 0x000fea0003800000 */
[----:B------:R-:W-:Y:S01]  /*0b10*/  IMAD.MOV.U32 R6, RZ, RZ, -0x1 ;  /* 0xffffffffff067424 */ /* 0x000fe200078e00ff */
[----:B------:R-:W-:Y:S01]  /*0b20*/  ULDC.64 UR4, c[0x0][0x650] ;  /* 0x0001940000047ab9 */ /* 0x000fe20000000a00 */
[----:B------:R-:W-:Y:S01]  /*0b30*/  IMAD.MOV.U32 R5, RZ, RZ, -0x1 ;  /* 0xffffffffff057424 */ /* 0x000fe200078e00ff */
[----:B------:R-:W-:Y:S01]  /*0b40*/  ISETP.GE.U32.AND P0, PT, R10, UR4, PT ;  /* 0x000000040a007c0c */ /* 0x000fe2000bf06070 */
[----:B------:R-:W-:Y:S01]  /*0b50*/  UMOV UR16, 0xffffffff ;  /* 0xffffffff00107882 */ /* 0x000fe20000000000 */
[----:B------:R1:W-:Y:S01]  /*0b60*/  STL [R1+0x468], R6 ;  /* 0x0004680601007387 */ /* 0x0003e20000100800 */
[----:B------:R-:W-:Y:S02]  /*0b70*/  PRMT R4, RZ, 0x7610, R4 ;  /* 0x00007610ff047816 */ /* 0x000fe40000000004 */
[----:B------:R-:W-:Y:S01]  /*0b80*/  ISETP.GE.U32.AND.EX P0, PT, R17, UR5, PT, P0 ;  /* 0x0000000511007c0c */ /* 0x000fe2000bf06100 */
[----:B------:R1:W-:-:S12]  /*0b90*/  STL [R1+0x464], R5 ;  /* 0x0004640501007387 */ /* 0x0003d80000100800 */
[----:B-1----:R-:W-:Y:S05]  /*0ba0*/  @P0 BRA `(.L_x_9) ;  /* 0x00000004003c0947 */ /* 0x002fea0003800000 */
[----:B------:R-:W-:Y:S01]  /*0bb0*/  ULDC.64 UR14, c[0x0][0x628] ;  /* 0x00018a00000e7ab9 */ /* 0x000fe20000000a00 */
[----:B------:R-:W1:Y:S01]  /*0bc0*/  LDC.64 R8, c[0x0][0x620] ;  /* 0x00018800ff087b82 */ /* 0x000e620000000a00 */
[----:B------:R-:W-:Y:S01]  /*0bd0*/  ISETP.NE.U32.AND P0, PT, RZ, UR14, PT ;  /* 0x0000000eff007c0c */ /* 0x000fe2000bf05070 */
[----:B------:R-:W-:Y:S01]  /*0be0*/  ULDC UR11, c[0x0][0x630] ;  /* 0x00018c00000b7ab9 */ /* 0x000fe20000000800 */
[----:B------:R-:W-:Y:S02]  /*0bf0*/  R2UR UR4, R10 ;  /* 0x000000000a0472ca */ /* 0x000fe400000e0000 */
[----:B------:R-:W-:Y:S02]  /*0c00*/  ISETP.NE.AND.EX P0, PT, RZ, UR15, PT, P0 ;  /* 0x0000000fff007c0c */ /* 0x000fe4000bf05300 */
[----:B------:R-:W-:-:S11]  /*0c10*/  R2UR UR5, R17 ;  /* 0x00000000110572ca */ /* 0x000fd600000e0000 */
[----:B------:R-:W-:Y:S05]  /*0c20*/  @!P0 BRA `(.L_x_10) ;  /* 0x0000000000308947 */ /* 0x000fea0003800000 */
[----:B------:R-:W-:Y:S01]  /*0c30*/  R2UR UR4, R10 ;  /* 0x000000000a0472ca */ /* 0x000fe200000e0000 */
[----:B------:R-:W-:Y:S01]  /*0c40*/  ULDC UR8, c[0x0][0x634] ;  /* 0x00018d0000087ab9 */ /* 0x000fe20000000800 */
[----:B------:R-:W-:-:S11]  /*0c50*/  R2UR UR10, R17 ;  /* 0x00000000110a72ca */ /* 0x000fd600000e0000 */
[----:B------:R-:W-:-:S04]  /*0c60*/  UIADD3 UR8, UP0, UR4, UR8, URZ ;  /* 0x0000000804087290 */ /* 0x000fc8000ff1e03f */
[----:B------:R-:W-:-:S04]  /*0c70*/  UIADD3.X UR10, URZ, UR10, URZ, UP0, !UPT ;  /* 0x0000000a3f0a7290 */ /* 0x000fc800087fe43f */
[----:B------:R-:W-:-:S04]  /*0c80*/  UIMAD.WIDE.U32 UR4, UR10, UR14, URZ ;  /* 0x0000000e0a0472a5 */ /* 0x000fc8000f8e003f */
[----:B------:R-:W-:Y:S02]  /*0c90*/  UIMAD.WIDE.U32 UR6, UP0, UR8, UR15, UR4 ;  /* 0x0000000f080672a5 */ /* 0x000fe4000f800004 */
[----:B------:R-:W-:Y:S02]  /*0ca0*/  UIMAD.WIDE.U32 UR4, UR8, UR14, URZ ;  /* 0x0000000e080472a5 */ /* 0x000fe4000f8e003f */
[----:B------:R-:W-:Y:S02]  /*0cb0*/  UIADD3.X UR9, URZ, URZ, URZ, UP0, !UPT ;  /* 0x0000003f3f097290 */ /* 0x000fe400087fe43f */
[----:B------:R-:W-:Y:S01]  /*0cc0*/  UIADD3 URZ, UP0, UR5, UR6, URZ ;  /* 0x00000006053f7290 */ /* 0x000fe2000ff1e03f */
[----:B------:R-:W-:-:S03]  /*0cd0*/  UMOV UR8, UR7 ;  /* 0x0000000700087c82 */ /* 0x000fc60008000000 */
[----:B------:R-:W-:-:S12]  /*0ce0*/  UIMAD.WIDE.U32.X UR4, UR10, UR15, UR8, UP0 ;  /* 0x0000000f0a0472a5 */ /* 0x000fd800080e0408 */
.L_x_10:
[----:B------:R-:W-:Y:S01]  /*0cf0*/  USHF.R.U64 UR16, UR4, UR11, UR5 ;  /* 0x0000000b04107299 */ /* 0x000fe20008001205 */
[----:B------:R-:W2:Y:S01]  /*0d00*/  LDC.64 R22, c[0x0][0x640] ;  /* 0x00019000ff167b82 */ /* 0x000ea20000000a00 */
[----:B------:R-:W-:Y:S01]  /*0d10*/  USHF.R.U32.HI UR4, URZ, UR11, UR5 ;  /* 0x0000000b3f047299 */ /* 0x000fe20008011605 */
[----:B------:R-:W-:-:S03]  /*0d20*/  IMAD.MOV.U32 R4, RZ, RZ, R10 ;  /* 0x000000ffff047224 */ /* 0x000fc600078e000a */
[----:B------:R-:W-:-:S03]  /*0d30*/  IADD3 R3, P0, RZ, -UR16, RZ ;  /* 0x80000010ff037c10 */ /* 0x000fc6000ff1e0ff */
[----:B------:R-:W0:Y:S02]  /*0d40*/  LDC R14, c[0x0][0x618] ;  /* 0x00018600ff0e7b82 */ /* 0x000e240000000800 */
[----:B------:R-:W-:-:S04]  /*0d50*/  IMAD.X R5, RZ, RZ, ~UR4, P0 ;  /* 0x80000004ff057e24 */ /* 0x000fc800080e06ff */
[-C--:B-1----:R-:W-:Y:S02]  /*0d60*/  IMAD R6, R5, R8.reuse, RZ ;  /* 0x0000000805067224 */ /* 0x082fe400078e02ff */
[----:B------:R-:W1:Y:S01]  /*0d70*/  LDC R16, c[0x0][0x608] ;  /* 0x00018200ff107b82 */ /* 0x000e620000000800 */
[----:B------:R-:W-:Y:S02]  /*0d80*/  IMAD.MOV.U32 R5, RZ, RZ, R17 ;  /* 0x000000ffff057224 */ /* 0x000fe400078e0011 */
[----:B------:R-:W-:-:S05]  /*0d90*/  IMAD.WIDE.U32 R4, R3, R8, R4 ;  /* 0x0000000803047225 */ /* 0x000fca00078e0004 */
[----:B------:R-:W3:Y:S01]  /*0da0*/  LDC R20, c[0x0][0x658] ;  /* 0x00019600ff147b82 */ /* 0x000ee20000000800 */
[----:B------:R-:W-:Y:S01]  /*0db0*/  IMAD R3, R3, R9, R6 ;  /* 0x0000000903037224 */ /* 0x000fe200078e0206 */
[----:B--2---:R-:W-:-:S03]  /*0dc0*/  ISETP.NE.U32.AND P0, PT, R22, RZ, PT ;  /* 0x000000ff1600720c */ /* 0x004fc60003f05070 */
[----:B------:R-:W-:Y:S01]  /*0dd0*/  IMAD.IADD R3, R5, 0x1, R3 ;  /* 0x0000000105037824 */ /* 0x000fe200078e0203 */
[----:B------:R-:W-:Y:S01]  /*0de0*/  ISETP.NE.AND.EX P0, PT, R23, RZ, PT, P0 ;  /* 0x000000ff1700720c */ /* 0x000fe20003f05300 */
[----:B------:R-:W-:Y:S01]  /*0df0*/  IMAD.MOV.U32 R5, RZ, RZ, -0x1 ;  /* 0xffffffffff057424 */ /* 0x000fe200078e00ff */
[----:B------:R-:W2:Y:S02]  /*0e00*/  LDC R18, c[0x0][0x600] ;  /* 0x00018000ff127b82 */ /* 0x000ea40000000800 */
[-CC-:B0-----:R-:W-:Y:S02]  /*0e10*/  SHF.R.U64 R10, R4, R14.reuse, R3.reuse ;  /* 0x0000000e040a7219 */ /* 0x181fe40000001203 */
[----:B------:R-:W-:Y:S01]  /*0e20*/  SHF.R.U32.HI R3, RZ, R14, R3 ;  /* 0x0000000eff037219 */ /* 0x000fe20000011603 */
[----:B------:R-:W-:Y:S02]  /*0e30*/  IMAD R14, R15, R12, R2 ;  /* 0x0000000c0f0e7224 */ /* 0x000fe400078e0202 */
[----:B------:R-:W-:Y:S01]  /*0e40*/  IMAD.MOV.U32 R15, RZ, RZ, 0x1 ;  /* 0x00000001ff0f7424 */ /* 0x000fe200078e00ff */
[----:B------:R-:W0:Y:S01]  /*0e50*/  LDC R11, c[0x0][0x648] ;  /* 0x00019200ff0b7b82 */ /* 0x000e220000000800 */
[----:B-1----:R-:W-:-:S02]  /*0e60*/  SHF.R.U64 R21, R10, R16, R3 ;  /* 0x000000100a157219 */ /* 0x002fc40000001203 */
[----:B------:R-:W-:-:S05]  /*0e70*/  SHF.R.U32.HI R3, RZ, R16, R3 ;  /* 0x00000010ff037219 */ /* 0x000fca0000011603 */
[----:B------:R-:W1:Y:S01]  /*0e80*/  LDC R17, c[0x0][0x638] ;  /* 0x00018e00ff117b82 */ /* 0x000e620000000800 */
[-C--:B---3--:R-:W-:Y:S02]  /*0e90*/  SHF.L.U32 R2, R5, R20.reuse, RZ ;  /* 0x0000001405027219 */ /* 0x088fe400000006ff */
[--C-:B------:R-:W-:Y:S02]  /*0ea0*/  SHF.R.U64 R12, R21, R20, R3.reuse ;  /* 0x00000014150c7219 */ /* 0x100fe40000001203 */
[----:B------:R-:W-:Y:S02]  /*0eb0*/  LOP3.LUT R8, RZ, R2, RZ, 0x33, !PT ;  /* 0x00000002ff087212 */ /* 0x000fe400078e33ff */
[----:B------:R-:W-:Y:S01]  /*0ec0*/  SHF.R.U32.HI R3, RZ, R20, R3 ;  /* 0x00000014ff037219 */ /* 0x000fe20000011603 */
[----:B------:R-:W3:Y:S01]  /*0ed0*/  LDC R19, c[0x0][0x610] ;  /* 0x00018400ff137b82 */ /* 0x000ee20000000800 */
[----:B------:R-:W-:Y:S01]  /*0ee0*/  IMAD.MOV.U32 R2, RZ, RZ, R12 ;  /* 0x000000ffff027224 */ /* 0x000fe200078e000c */
[----:B------:R-:W-:Y:S06]  /*0ef0*/  @!P0 BRA `(.L_x_11) ;  /* 0x0000000000288947 */ /* 0x000fec0003800000 */
[----:B------:R-:W4:Y:S02]  /*0f00*/  LDC R7, c[0x0][0x64c] ;  /* 0x00019300ff077b82 */ /* 0x000f240000000800 */
[----:B----4-:R-:W-:-:S05]  /*0f10*/  IADD3 R7, P0, R12, R7, RZ ;  /* 0x000000070c077210 */ /* 0x010fca0007f1e0ff */
[----:B------:R-:W-:-:S04]  /*0f20*/  IMAD.X R9, RZ, RZ, R3, P0 ;  /* 0x000000ffff097224 */ /* 0x000fc800000e0603 */
[----:B------:R-:W-:-:S04]  /*0f30*/  IMAD.WIDE.U32 R2, R9, R22, RZ ;  /* 0x0000001609027225 */ /* 0x000fc800078e00ff */
[----:B------:R-:W-:-:S04]  /*0f40*/  IMAD.WIDE.U32 R4, P0, R7, R23, R2 ;  /* 0x0000001707047225 */ /* 0x000fc80007800002 */
[----:B------:R-:W-:-:S04]  /*0f50*/  IMAD.WIDE.U32 R2, R7, R22, RZ ;  /* 0x0000001607027225 */ /* 0x000fc800078e00ff */
[----:B------:R-:W-:Y:S01]  /*0f60*/  IMAD.X R7, RZ, RZ, RZ, P0 ;  /* 0x000000ffff077224 */ /* 0x000fe200000e06ff */
[----:B------:R-:W-:Y:S01]  /*0f70*/  IADD3 RZ, P0, R3, R4, RZ ;  /* 0x0000000403ff7210 */ /* 0x000fe20007f1e0ff */
[----:B------:R-:W-:-:S04]  /*0f80*/  IMAD.MOV.U32 R6, RZ, RZ, R5 ;  /* 0x000000ffff067224 */ /* 0x000fc800078e0005 */
[----:B------:R-:W-:-:S08]  /*0f90*/  IMAD.WIDE.U32.X R2, R9, R23, R6, P0 ;  /* 0x0000001709027225 */ /* 0x000fd000000e0406 */
.L_x_11:
[----:B0-----:R-:W-:Y:S01]  /*0fa0*/  SHF.R.U64 R4, R2, R11, R3 ;  /* 0x0000000b02047219 */ /* 0x001fe20000001203 */
[----:B--2---:R-:W-:Y:S01]  /*0fb0*/  VIADD R5, R18, 0xffffffff ;  /* 0xffffffff12057836 */ /* 0x004fe20000000000 */
[----:B------:R-:W-:Y:S02]  /*0fc0*/  SHF.L.U32 R3, R15, R20, RZ ;  /* 0x000000140f037219 */ /* 0x000fe400000006ff */
[----:B------:R-:W-:Y:S01]  /*0fd0*/  LOP3.LUT R8, R21, R8, RZ, 0xc0, !PT ;  /* 0x0000000815087212 */ /* 0x000fe200078ec0ff */
[----:B------:R-:W-:Y:S01]  /*0fe0*/  IMAD.MOV R6, RZ, RZ, -R4 ;  /* 0x000000ffff067224 */ /* 0x000fe200078e0a04 */
[----:B------:R-:W-:Y:S02]  /*0ff0*/  SEL R2, R13, R14, !P2 ;  /* 0x0000000e0d027207 */ /* 0x000fe40005000000 */
[----:B------:R-:W-:Y:S01]  /*1000*/  LOP3.LUT R5, R10, R5, RZ, 0xc0, !PT ;  /* 0x000000050a057212 */ /* 0x000fe200078ec0ff */
[----:B------:R-:W-:Y:S02]  /*1010*/  IMAD R7, R3, R4, R8 ;  /* 0x0000000403077224 */ /* 0x000fe400078e0208 */
[----:B-1----:R-:W-:-:S02]  /*1020*/  IMAD R3, R6, R17, R12 ;  /* 0x0000001106037224 */ /* 0x002fc400078e020c */
[----:B---3--:R-:W-:Y:S02]  /*1030*/  IMAD R2, R7, R19, R2 ;  /* 0x0000001307027224 */ /* 0x008fe400078e0202 */
[----:B------:R-:W-:Y:S02]  /*1040*/  IMAD R3, R3, R18, R5 ;  /* 0x0000001203037224 */ /* 0x000fe400078e0205 */
[----:B------:R-:W-:-:S03]  /*1050*/  IMAD.MOV.U32 R4, RZ, RZ, 0x1 ;  /* 0x00000001ff047424 */ /* 0x000fc600078e00ff */
[----:B------:R-:W-:Y:S02]  /*1060*/  SEL R5, R3, R2, !P2 ;  /* 0x0000000203057207 */ /* 0x000fe40005000000 */
[----:B------:R-:W-:-:S03]  /*1070*/  SEL R2, R2, R3, !P2 ;  /* 0x0000000302027207 */ /* 0x000fc60005000000 */
[----:B------:R1:W-:Y:S04]  /*1080*/  STL [R1+0x464], R5 ;  /* 0x0004640501007387 */ /* 0x0003e80000100800 */
[----:B------:R1:W-:Y:S02]  /*1090*/  STL [R1+0x468], R2 ;  /* 0x0004680201007387 */ /* 0x0003e40000100800 */
.L_x_9:
[----:B------:R-:W-:-:S08]  /*10a0*/  NOP ;  /* 0x0000000000007918 */ /* 0x000fd00000000000 */
[----:B------:R-:W2:Y:S02]  /*10b0*/  USETMAXREG.TRY_ALLOC.CTAPOOL UP0, 0xf0 ;  /* 0x000000f0000079c8 */ /* 0x000ea40008000600 */
[----:B--2---:R-:W-:-:S13]  /*10c0*/  PLOP3.LUT P0, PT, PT, PT, UP0, 0x80, 0x0 ;  /* 0x000000000000781c */ /* 0x004fda0003f0f008 */
[----:B------:R-:W-:Y:S05]  /*10d0*/  @!P0 BRA `(.L_x_9) ;  /* 0xfffffffc00f08947 */ /* 0x000fea000383ffff */
[----:B------:R-:W-:Y:S01]  /*10e0*/  ULDC.64 UR4, c[0x0][0x598] ;  /* 0x0001660000047ab9 */ /* 0x000fe20000000a00 */
[----:B------:R-:W-:Y:S01]  /*10f0*/  ULDC.64 UR20, c[0x0][0x208] ;  /* 0x0000820000147ab9 */ /* 0x000fe20000000a00 */
[----:B------:R-:W-:-:S04]  /*1100*/  ISETP.NE.U32.AND P0, PT, RZ, UR4, PT ;  /* 0x00000004ff007c0c */ /* 0x000fc8000bf05070 */
[----:B------:R-:W-:-:S13]  /*1110*/  ISETP.NE.AND.EX P0, PT, RZ, UR5, PT, P0 ;  /* 0x00000005ff007c0c */ /* 0x000fda000bf05300 */
[----:B------:R-:W-:Y:S05]  /*1120*/  @!P0 BRA `(.L_x_12) ;  /* 0x0000000000208947 */ /* 0x000fea0003800000 */
[----:B-1----:R-:W1:Y:S02]  /*1130*/  LDC.64 R2, c[0x0][0x598] ;  /* 0x00016600ff027b82 */ /* 0x002e640000000a00 */
[----:B-1----:R-:W2:Y:S02]  /*1140*/  LDG.E.64 R2, desc[UR20][R2.64] ;  /* 0x0000001402027981 */ /* 0x002ea4000c1e1b00 */
[----:B--2---:R-:W-:-:S04]  /*1150*/  ISETP.NE.U32.AND P0, PT, R2, RZ, PT ;  /* 0x000000ff0200720c */ /* 0x004fc80003f05070 */
[----:B------:R-:W-:-:S13]  /*1160*/  ISETP.NE.AND.EX P0, PT, R3, RZ, PT, P0 ;  /* 0x000000ff0300720c */ /* 0x000fda0003f05300 */
[----:B------:R-:W-:Y:S05]  /*1170*/  @!P0 BRA `(.L_x_12) ;  /* 0x00000000000c8947 */ /* 0x000fea0003800000 */
[----:B------:R-:W2:Y:S02]  /*1180*/  LD.E R2, desc[UR20][R2.64] ;  /* 0x0000001402027980 */ /* 0x000ea4000c101900 */
[----:B--2---:R-:W-:Y:S01]  /*1190*/  R2UR UR22, R2 ;  /* 0x00000000021672ca */ /* 0x004fe200000e0000 */
[----:B------:R-:W-:-:S14]  /*11a0*/  BRA `(.L_x_13) ;  /* 0x0000000000247947 */ /* 0x000fdc0003800000 */
.L_x_12:
[----:B------:R-:W-:Y:S02]  /*11b0*/  ULDC.64 UR4, c[0x0][0x588] ;  /* 0x0001620000047ab9 */ /* 0x000fe40000000a00 */
[----:B------:R-:W-:-:S04]  /*11c0*/  ISETP.NE.U32.AND P0, PT, RZ, UR4, PT ;  /* 0x00000004ff007c0c */ /* 0x000fc8000bf05070 */
[----:B------:R-:W-:-:S13]  /*11d0*/  ISETP.NE.AND.EX P0, PT, RZ, UR5, PT, P0 ;  /* 0x00000005ff007c0c */ /* 0x000fda000bf05300 */
[----:B------:R-:W-:Y:S05]  /*11e0*/  @!P0 BRA `(.L_x_14) ;  /* 0x0000000000108947 */ /* 0x000fea0003800000 */
[----:B-1----:R-:W1:Y:S02]  /*11f0*/  LDC.64 R2, c[0x0][0x588] ;  /* 0x00016200ff027b82 */ /* 0x002e640000000a00 */
[----:B-1----:R-:W2:Y:S02]  /*1200*/  LDG.E R2, desc[UR20][R2.64] ;  /* 0x0000001402027981 */ /* 0x002ea4000c1e1900 */
[----:B--2---:R-:W-:Y:S01]  /*1210*/  R2UR UR22, R2 ;  /* 0x00000000021672ca */ /* 0x004fe200000e0000 */
[----:B------:R-:W-:-:S14]  /*1220*/  BRA `(.L_x_13) ;  /* 0x0000000000047947 */ /* 0x000fdc0003800000 */
.L_x_14:
[----:B------:R-:W-:-:S05]  /*1230*/  ULDC UR22, c[0x0][0x580] ;  /* 0x0001600000167ab9 */ /* 0x000fca0000000800 */
.L_x_13:
[----:B------:R-:W-:Y:S02]  /*1240*/  ULDC.64 UR4, c[0x0][0x5a0] ;  /* 0x0001680000047ab9 */ /* 0x000fe40000000a00 */
        /* <DEDUP_REMOVED lines=11> */
.L_x_15:
        /* <DEDUP_REMOVED lines=8> */
.L_x_17:
[----:B------:R-:W-:-:S05]  /*1380*/  ULDC UR23, c[0x0][0x584] ;  /* 0x0001610000177ab9 */ /* 0x000fca0000000800 */
.L_x_16:
[----:B------:R-:W-:-:S13]  /*1390*/  LOP3.LUT P0, RZ, R4, 0xff, RZ, 0xc0, !PT ;  /* 0x000000ff04ff7812 */ /* 0x000fda000780c0ff */
[----:B------:R-:W-:Y:S05]  /*13a0*/  @!P0 EXIT ;  /* 0x000000000000894d */ /* 0x000fea0003800000 */
[----:B------:R-:W-:Y:S01]  /*13b0*/  ULDC UR4, c[0x0][0x28c] ;  /* 0x0000a30000047ab9 */ /* 0x000fe20000000800 */
[----:B------:R-:W-:Y:S01]  /*13c0*/  ULDC.64 UR14, c[0x0][0x5c8] ;  /* 0x00017200000e7ab9 */ /* 0x000fe20000000a00 */
[----:B------:R-:W-:Y:S02]  /*13d0*/  UIADD3 UR4, UR4, 0x1f, URZ ;  /* 0x0000001f04047890 */ /* 0x000fe4000fffe03f */
[----:B------:R-:W-:Y:S02]  /*13e0*/  USHF.L.U64.HI UR24, UR14, 0x7, UR15 ;  /* 0x000000070e187899 */ /* 0x000fe4000801020f */
[----:B------:R-:W-:Y:S02]  /*13f0*/  USHF.R.S32.HI UR5, URZ, 0x1f, UR4 ;  /* 0x0000001f3f057899 */ /* 0x000fe40008011404 */
[----:B------:R-:W-:Y:S02]  /*1400*/  USHF.L.U64.HI UR12, UR14, 0x3, UR15 ;  /* 0x000000030e0c7899 */ /* 0x000fe4000801020f */
[----:B------:R-:W-:-:S02]  /*1410*/  ULEA.HI UR5, UR5, UR4, URZ, 0x5 ;  /* 0x0000000405057291 */ /* 0x000fc4000f8f283f */
[----:B------:R-:W-:Y:S02]  /*1420*/  USHF.L.U32 UR25, UR14, 0x7, URZ ;  /* 0x000000070e197899 */ /* 0x000fe4000800063f */
[----:B------:R-:W-:Y:S02]  /*1430*/  USHF.R.S32.HI UR15, URZ, 0x5, UR5 ;  /* 0x000000053f0f7899 */ /* 0x000fe40008011405 */
[----:B------:R-:W-:Y:S02]  /*1440*/  USHF.L.U32 UR14, UR14, 0x3, URZ ;  /* 0x000000030e0e7899 */ /* 0x000fe4000800063f */
[----:B------:R-:W-:Y:S01]  /*1450*/  ULOP3.LUT UR26, UR13, 0x1, URZ, 0xfc, !UPT ;  /* 0x000000010d1a7892 */ /* 0x000fe2000f8efc3f */
[----:B------:R-:W-:Y:S01]  /*1460*/  UMOV UR4, URZ ;  /* 0x0000003f00047c82 */ /* 0x000fe20008000000 */
[----:B------:R-:W-:-:S10]  /*1470*/  UMOV UR5, URZ ;  /* 0x0000003f00057c82 */ /* 0x000fd40008000000 */
.L_x_108:
[----:B------:R-:W-:Y:S01]  /*1480*/  STL [R1+0x458], RZ ;  /* 0x000458ff01007387 */ /* 0x000fe20000100800 */
[----:B--2---:R-:W2:Y:S01]  /*1490*/  S2UR UR11, SR_CgaCtaId ;  /* 0x00000000000b79c3 */ /* 0x004ea20000008800 */
[----:B------:R-:W-:Y:S01]  /*14a0*/  UMOV UR17, 0x400 ;  /* 0x0000040000117882 */ /* 0x000fe20000000000 */
[----:B------:R-:W-:Y:S01]  /*14b0*/  UMOV UR6, URZ ;  /* 0x0000003f00067c82 */ /* 0x000fe20008000000 */
[----:B------:R-:W-:Y:S01]  /*14c0*/  STL [R1+0x454], RZ ;  /* 0x000454ff01007387 */ /* 0x000fe20000100800 */
[----:B------:R-:W-:Y:S01]  /*14d0*/  UMOV UR7, URZ ;  /* 0x0000003f00077c82 */ /* 0x000fe20008000000 */
[----:B------:R-:W-:Y:S01]  /*14e0*/  UMOV UR8, URZ ;  /* 0x0000003f00087c82 */ /* 0x000fe20008000000 */
[----:B------:R-:W-:Y:S01]  /*14f0*/  UMOV UR19, UR5 ;  /* 0x0000000500137c82 */ /* 0x000fe20008000000 */
[----:B------:R-:W-:Y:S01]  /*1500*/  STL [R1+0x450], RZ ;  /* 0x000450ff01007387 */ /* 0x000fe20000100800 */
[----:B------:R-:W3:Y:S01]  /*1510*/  LDC R3, c[0x0][0x28c] ;  /* 0x0000a300ff037b82 */ /* 0x000ee20000000800 */
[----:B------:R-:W-:-:S02]  /*1520*/  CS2R R236, SRZ ;  /* 0x0000000000ec7805 */ /* 0x000fc4000001ff00 */
[----:B------:R-:W-:Y:S01]  /*1530*/  CS2R R234, SRZ ;  /* 0x0000000000ea7805 */ /* 0x000fe2000001ff00 */
[----:B------:R-:W-:Y:S01]  /*1540*/  STL [R1+0x44c], RZ ;  /* 0x00044cff01007387 */ /* 0x000fe20000100800 */
[----:B------:R-:W-:Y:S02]  /*1550*/  CS2R R232, SRZ ;  /* 0x0000000000e87805 */ /* 0x000fe4000001ff00 */
[----:B------:R-:W-:Y:S02]  /*1560*/  CS2R R230, SRZ ;  /* 0x0000000000e67805 */ /* 0x000fe4000001ff00 */
[----:B------:R-:W-:Y:S01]  /*1570*/  CS2R R228, SRZ ;  /* 0x0000000000e47805 */ /* 0x000fe2000001ff00 */
[----:B------:R-:W-:Y:S01]  /*1580*/  STL [R1+0x448], RZ ;  /* 0x000448ff01007387 */ /* 0x000fe20000100800 */
[----:B------:R-:W-:Y:S02]  /*1590*/  CS2R R226, SRZ ;  /* 0x0000000000e27805 */ /* 0x000fe4000001ff00 */
[----:B------:R-:W-:-:S02]  /*15a0*/  CS2R R224, SRZ ;  /* 0x0000000000e07805 */ /* 0x000fc4000001ff00 */
[----:B------:R-:W-:Y:S01]  /*15b0*/  CS2R R222, SRZ ;  /* 0x0000000000de7805 */ /* 0x000fe2000001ff00 */
[----:B------:R-:W-:Y:S01]  /*15c0*/  STL [R1+0x444], RZ ;  /* 0x000444ff01007387 */ /* 0x000fe20000100800 */
[----:B------:R-:W-:Y:S02]  /*15d0*/  CS2R R220, SRZ ;  /* 0x0000000000dc7805 */ /* 0x000fe4000001ff00 */
[----:B------:R-:W-:Y:S02]  /*15e0*/  CS2R R218, SRZ ;  /* 0x0000000000da7805 */ /* 0x000fe4000001ff00 */
[----:B------:R-:W-:Y:S01]  /*15f0*/  CS2R R216, SRZ ;  /* 0x0000000000d87805 */ /* 0x000fe2000001ff00 */
[----:B------:R-:W-:Y:S01]  /*1600*/  STL [R1+0x440], RZ ;  /* 0x000440ff01007387 */ /* 0x000fe20000100800 */
[----:B--2---:R-:W-:Y:S01]  /*1610*/  ULEA UR17, UR11, UR17, 0x18 ;  /* 0x000000110b117291 */ /* 0x004fe2000f8ec03f */
[----:B------:R-:W-:Y:S02]  /*1620*/  CS2R R22, SRZ ;  /* 0x0000000000167805 */ /* 0x000fe4000001ff00 */
[----:B------:R-:W-:Y:S01]  /*1630*/  CS2R R20, SRZ ;  /* 0x0000000000147805 */ /* 0x000fe2000001ff00 */
[----:B------:R-:W-:Y:S01]  /*1640*/  STL [R1+0x43c], RZ ;  /* 0x00043cff01007387 */ /* 0x000fe20000100800 */
[----:B------:R-:W-:-:S02]  /*1650*/  CS2R R18, SRZ ;  /* 0x0000000000127805 */ /* 0x000fc4000001ff00 */
[----:B0-----:R-:W-:Y:S02]  /*1660*/  CS2R R16, SRZ ;  /* 0x0000000000107805 */ /* 0x001fe4000001ff00 */
[----:B------:R-:W-:Y:S01]  /*1670*/  CS2R R14, SRZ ;  /* 0x00000000000e7805 */ /* 0x000fe2000001ff00 */
[----:B------:R-:W-:Y:S01]  /*1680*/  STL [R1+0x438], RZ ;  /* 0x000438ff01007387 */ /* 0x000fe20000100800 */
[----:B---3--:R-:W-:Y:S02]  /*1690*/  ISETP.GE.AND P0, PT, R3, 0x1, PT ;  /* 0x000000010300780c */ /* 0x008fe40003f06270 */
[----:B------:R-:W-:Y:S02]  /*16a0*/  CS2R R12, SRZ ;  /* 0x00000000000c7805 */ /* 0x000fe4000001ff00 */
[----:B------:R-:W-:Y:S01]  /*16b0*/  CS2R R10, SRZ ;  /* 0x00000000000a7805 */ /* 0x000fe2000001ff00 */
[----:B------:R-:W-:Y:S01]  /*16c0*/  STL [R1+0x434], RZ ;  /* 0x000434ff01007387 */ /* 0x000fe20000100800 */
[----:B------:R-:W-:-:S02]  /*16d0*/  CS2R R8, SRZ ;  /* 0x0000000000087805 */ /* 0x000fc4000001ff00 */
[----:B-1----:R-:W-:Y:S01]  /*16e0*/  CS2R R6, SRZ ;  /* 0x0000000000067805 */ /* 0x002fe2000001ff00 */
[----:B-1----:R-:W-:Y:S01]  /*16f0*/  IMAD.MOV.U32 R5, RZ, RZ, RZ ;  /* 0x000000ffff057224 */ /* 0x002fe200078e00ff */
        /* <DEDUP_REMOVED lines=128> */
[----:B------:R-:W-:Y:S04]  /*1f00*/  STL [R1+0x3b0], RZ ;  /* 0x0003b0ff01007387 */ /* 0x000fe80000100800 */
        /* <DEDUP_REMOVED lines=148> */
[----:B------:R-:W-:Y:S01]  /*2850*/  STL [R1+0x15c], RZ ;  /* 0x00015cff01007387 */ /* 0x000fe20000100800 */
[----:B------:R-:W0:Y:S03]  /*2860*/  S2R R2, SR_TID.X ;  /* 0x0000000000027919 */ /* 0x000e260000002100 */
        /* <DEDUP_REMOVED lines=8> */
[----:B0-----:R-:W-:-:S03]  /*28f0*/  LOP3.LUT R2, R2, 0x80, RZ, 0xc0, !PT ;  /* 0x0000008002027812 */ /* 0x001fc600078ec0ff */
[----:B------:R-:W-:Y:S01]  /*2900*/  STL [R1+0x138], RZ ;  /* 0x000138ff01007387 */ /* 0x000fe20000100800 */
[----:B------:R-:W-:-:S03]  /*2910*/  SHF.R.U32.HI R2, RZ, 0x7, R2 ;  /* 0x00000007ff027819 */ /* 0x000fc60000011602 */
        /* <DEDUP_REMOVED lines=14> */
[----:B------:R-:W-:Y:S04]  /*2a00*/  STL [R1], RZ ;  /* 0x000000ff01007387 */ /* 0x000fe80000100800 */
        /* <DEDUP_REMOVED lines=18> */
[----:B------:R-:W0:Y:S04]  /*2b30*/  SHFL.IDX PT, R2, R2, RZ, 0x1f ;  /* 0x00001fff02027589 */ /* 0x000e2800000e0000 */
[----:B------:R1:W-:Y:S04]  /*2b40*/  STL [R1+0x4c], RZ ;  /* 0x00004cff01007387 */ /* 0x0003e80000100800 */
[----:B------:R1:W-:Y:S04]  /*2b50*/  STL [R1+0x50], RZ ;  /* 0x000050ff01007387 */ /* 0x0003e80000100800 */
[----:B------:R1:W-:Y:S04]  /*2b60*/  STL [R1+0x54], RZ ;  /* 0x000054ff01007387 */ /* 0x0003e80000100800 */
[----:B------:R1:W-:Y:S04]  /*2b70*/  STL [R1+0x58], RZ ;  /* 0x000058ff01007387 */ /* 0x0003e80000100800 */
[----:B------:R1:W-:Y:S04]  /*2b80*/  STL [R1+0x5c], RZ ;  /* 0x00005cff01007387 */ /* 0x0003e80000100800 */
[----:B------:R1:W-:Y:S01]  /*2b90*/  STL [R1+0x60], RZ ;  /* 0x000060ff01007387 */ /* 0x0003e20000100800 */
[----:B0-----:R-:W-:Y:S01]  /*2ba0*/  R2UR UR9, R2 ;  /* 0x00000000020972ca */ /* 0x001fe200000e0000 */
[----:B------:R-:W-:-:S02]  /*2bb0*/  IMAD.U32 R2, RZ, RZ, UR4 ;  /* 0x00000004ff027e24 */ /* 0x000fc4000f8e00ff */
[----:B------:R1:W-:Y:S04]  /*2bc0*/  STL [R1+0x64], RZ ;  /* 0x000064ff01007387 */ /* 0x0003e80000100800 */
[----:B------:R1:W-:Y:S04]  /*2bd0*/  STL [R1+0x68], RZ ;  /* 0x000068ff01007387 */ /* 0x0003e80000100800 */
[----:B------:R1:W-:Y:S02]  /*2be0*/  STL [R1+0x6c], RZ ;  /* 0x00006cff01007387 */ /* 0x0003e40000100800 */
[----:B------:R-:W-:-:S02]  /*2bf0*/  ULEA.HI UR10, UR9, UR9, URZ, 0x1 ;  /* 0x00000009090a7291 */ /* 0x000fc4000f8f083f */
[----:B------:R1:W-:Y:S02]  /*2c00*/  STL [R1+0x70], RZ ;  /* 0x000070ff01007387 */ /* 0x0003e40000100800 */
[----:B------:R-:W-:Y:S02]  /*2c10*/  ULOP3.LUT UR10, UR10, 0x1ffffe, URZ, 0xc0, !UPT ;  /* 0x001ffffe0a0a7892 */ /* 0x000fe4000f8ec03f */
[----:B------:R1:W-:Y:S02]  /*2c20*/  STL [R1+0x74], RZ ;  /* 0x000074ff01007387 */ /* 0x0003e40000100800 */
[----:B------:R-:W-:Y:S02]  /*2c30*/  UIADD3 UR10, UR9, -UR10, URZ ;  /* 0x8000000a090a7290 */ /* 0x000fe4000fffe03f */
[----:B------:R1:W-:Y:S02]  /*2c40*/  STL [R1+0x78], RZ ;  /* 0x000078ff01007387 */ /* 0x0003e40000100800 */
[----:B------:R-:W-:-:S02]  /*2c50*/  ULEA UR10, UR10, UR17, 0xb ;  /* 0x000000110a0a7291 */ /* 0x000fc4000f8e583f */
[----:B------:R1:W-:Y:S02]  /*2c60*/  STL [R1+0x7c], RZ ;  /* 0x00007cff01007387 */ /* 0x0003e40000100800 */
[----:B------:R-:W-:Y:S02]  /*2c70*/  UIADD3 UR10, UR10, 0x180, URZ ;  /* 0x000001800a0a7890 */ /* 0x000fe4000fffe03f */
[----:B------:R1:W-:Y:S02]  /*2c80*/  STL [R1+0x80], RZ ;  /* 0x000080ff01007387 */ /* 0x0003e40000100800 */
[----:B------:R-:W-:Y:S02]  /*2c90*/  USHF.R.U32.HI UR10, URZ, 0x4, UR10 ;  /* 0x000000043f0a7899 */ /* 0x000fe4000801160a */
[----:B------:R1:W-:Y:S02]  /*2ca0*/  STL [R1+0x84], RZ ;  /* 0x000084ff01007387 */ /* 0x0003e40000100800 */
[----:B------:R-:W-:-:S02]  /*2cb0*/  ULOP3.LUT UR18, UR10, 0x3fff, URZ, 0xc0, !UPT ;  /* 0x00003fff0a127892 */ /* 0x000fc4000f8ec03f */
[----:B------:R1:W-:Y:S04]  /*2cc0*/  STL [R1+0x88], RZ ;  /* 0x000088ff01007387 */ /* 0x0003e80000100800 */
        /* <DEDUP_REMOVED lines=28> */
[----:B------:R1:W-:Y:S01]  /*2e90*/  STL [R1+0xfc], RZ ;  /* 0x0000fcff01007387 */ /* 0x0003e20000100800 */
[----:B-----5:R-:W-:Y:S05]  /*2ea0*/  @!P0 BRA `(.L_x_18) ;  /* 0x0000003800188947 */ /* 0x020fea0003800000 */
[----:B------:R-:W-:-:S06]  /*2eb0*/  UISETP.NE.AND UP0, UPT, UR26, 0x3, UPT ;  /* 0x000000031a00788c */ /* 0x000fcc000bf05270 */
[----:B------:R-:W-:-:S13]  /*2ec0*/  PLOP3.LUT P1, PT, PT, PT, UP0, 0x80, 0x0 ;  /* 0x000000000000781c */ /* 0x000fda0003f2f008 */
[----:B------:R-:W-:Y:S05]  /*2ed0*/  @!P1 BRA `(.L_x_19) ;  /* 0x0000000000049947 */ /* 0x000fea0003800000 */
[----:B------:R-:W-:Y:S01]  /*2ee0*/  BPT.TRAP 0x1 ;  /* 0x000000040000795c */ /* 0x000fe20000300000 */
.L_x_19:
[----:B------:R-:W-:Y:S01]  /*2ef0*/  ULEA UR7, UR5, UR17, 0x3 ;  /* 0x0000001105077291 */ /* 0x000fe2000f8e183f */
[----:B------:R-:W-:-:S05]  /*2f00*/  IMAD.U32 R2, RZ, RZ, UR4 ;  /* 0x00000004ff027e24 */ /* 0x000fca000f8e00ff */
[----:B------:R-:W-:-:S04]  /*2f10*/  SHF.L.U32 R2, R2, 0x1f, RZ ;  /* 0x0000001f02027819 */ /* 0x000fc800000006ff */
[----:B------:R0:W2:Y:S01]  /*2f20*/  SYNCS.PHASECHK.TRANS64.TRYWAIT P0, [UR7], R2 ;  /* 0x00000002ff0075a7 */ /* 0x0000a20008000147 */
[----:B------:R-:W-:Y:S05]  /*2f30*/  @!P1 BRA `(.L_x_20) ;  /* 0x0000000000049947 */ /* 0x000fea0003800000 */
[----:B------:R-:W-:Y:S01]  /*2f40*/  BPT.TRAP 0x1 ;  /* 0x000000040000795c */ /* 0x000fe20000300000 */
.L_x_20:
[----:B------:R3:W-:Y:S01]  /*2f50*/  STL [R1+0x458], RZ ;  /* 0x000458ff01007387 */ /* 0x0007e20000100800 */
[----:B------:R-:W-:Y:S01]  /*2f60*/  UMOV UR6, 0x1 ;  /* 0x0000000100067882 */ /* 0x000fe20000000000 */
[----:B--2---:R-:W-:Y:S05]  /*2f70*/  @P0 BRA `(.L_x_21) ;  /* 0x0000000000080947 */ /* 0x004fea0003800000 */
[----:B------:R-:W2:Y:S02]  /*2f80*/  SYNCS.PHASECHK.TRANS64.TRYWAIT P0, [UR7], R2 ;  /* 0x00000002ff0075a7 */ /* 0x000ea40008000147 */
[----:B--2---:R-:W-:Y:S05]  /*2f90*/  @!P0 BRA `(.L_x_22) ;  /* 0x00000298001c8947 */ /* 0x004fea0003800000 */
.L_x_21:
[----:B------:R-:W-:Y:S01]  /*2fa0*/  UIADD3 UR7, UR17, 0x2c180, URZ ;  /* 0x0002c18011077890 */ /* 0x000fe2000fffe03f */
[----:B------:R-:W-:Y:S01]  /*2fb0*/  WARPGROUP.ARRIVE ;  /* 0x00000000000079c5 */ /* 0x000fe20000000000 */
[----:B------:R-:W-:Y:S01]  /*2fc0*/  ULOP3.LUT UR8, UR18, 0x10000, URZ, 0xfc, !UPT ;  /* 0x0001000012087892 */ /* 0x000fe2000f8efc3f */
[----:B------:R-:W-:Y:S01]  /*2fd0*/  STL [R1+0x454], RZ ;  /* 0x000454ff01007387 */ /* 0x000fe20000100800 */
[----:B------:R-:W-:Y:S01]  /*2fe0*/  USHF.R.U32.HI UR7, URZ, 0x4, UR7 ;  /* 0x000000043f077899 */ /* 0x000fe20008011607 */
[----:B------:R-:W-:Y:S01]  /*2ff0*/  CS2R R236, SRZ ;  /* 0x0000000000ec7805 */ /* 0x000fe2000001ff00 */
[----:B------:R-:W-:Y:S01]  /*3000*/  UMOV UR9, 0xc0000010 ;  /* 0xc000001000097882 */ /* 0x000fe20000000000 */
[----:B------:R-:W-:Y:S01]  /*3010*/  UMOV UR11, 0xc0000010 ;  /* 0xc0000010000b7882 */ /* 0x000fe20000000000 */
[----:B------:R-:W-:Y:S01]  /*3020*/  ULOP3.LUT UR7, UR7, 0x3fff, URZ, 0xc0, !UPT ;  /* 0x00003fff07077892 */ /* 0x000fe2000f8ec03f */
[----:B------:R-:W-:Y:S01]  /*3030*/  STL [R1+0x450], RZ ;  /* 0x000450ff01007387 */ /* 0x000fe20000100800 */
[----:B------:R-:W-:-:S02]  /*3040*/  CS2R R234, SRZ ;  /* 0x0000000000ea7805 */ /* 0x000fc4000001ff00 */
[----:B------:R-:W-:Y:S01]  /*3050*/  CS2R R232, SRZ ;  /* 0x0000000000e87805 */ /* 0x000fe2000001ff00 */
[----:B------:R-:W-:Y:S01]  /*3060*/  ULOP3.LUT UR10, UR7, 0x10000, URZ, 0xfc, !UPT ;  /* 0x00010000070a7892 */ /* 0x000fe2000f8efc3f */
[----:B------:R-:W-:Y:S01]  /*3070*/  STL [R1+0x44c], RZ ;  /* 0x00044cff01007387 */ /* 0x000fe20000100800 */
[----:B------:R-:W-:Y:S01]  /*3080*/  ULEA UR7, UR5, UR8, 0xa ;  /* 0x0000000805077291 */ /* 0x000fe2000f8e503f */
[----:B------:R-:W-:Y:S01]  /*3090*/  CS2R R230, SRZ ;  /* 0x0000000000e67805 */ /* 0x000fe2000001ff00 */
[----:B------:R-:W-:Y:S01]  /*30a0*/  ULEA UR10, UR5, UR10, 0x8 ;  /* 0x0000000a050a7291 */ /* 0x000fe2000f8e403f */
[----:B------:R-:W-:Y:S01]  /*30b0*/  STL [R1+0x448], RZ ;  /* 0x000448ff01007387 */ /* 0x000fe20000100800 */
[----:B------:R-:W-:Y:S02]  /*30c0*/  CS2R R228, SRZ ;  /* 0x0000000000e47805 */ /* 0x000fe4000001ff00 */
[----:B------:R-:W-:Y:S02]  /*30d0*/  CS2R R226, SRZ ;  /* 0x0000000000e27805 */ /* 0x000fe4000001ff00 */
[----:B------:R-:W-:Y:S01]  /*30e0*/  CS2R R224, SRZ ;  /* 0x0000000000e07805 */ /* 0x000fe2000001ff00 */
[----:B------:R-:W-:Y:S01]  /*30f0*/  UMOV UR8, UR7 ;  /* 0x0000000700087c82 */ /* 0x000fe20008000000 */
[----:B------:R-:W-:Y:S01]  /*3100*/  STL [R1+0x444], RZ ;  /* 0x000444ff01007387 */ /* 0x000fe20000100800 */
[----:B------:R-:W-:-:S02]  /*3110*/  CS2R R222, SRZ ;  /* 0x0000000000de7805 */ /* 0x000fc4000001ff00 */
[----:B------:R-:W-:Y:S01]  /*3120*/  CS2R R220, SRZ ;  /* 0x0000000000dc7805 */ /* 0x000fe2000001ff00 */
[----:B------:R-:W-:Y:S01]  /*3130*/  QGMMA.64x128x32.F32.E4M3.E4M3 R8, gdesc[UR8], RZ, !UPT, gsb0 ;  /* 0x01e00000080879f3 */ /* 0x000fe2000c0008ff */
[----:B------:R-:W-:Y:S01]  /*3140*/  UIADD3 UR8, UR7, 0x100, URZ ;  /* 0x0000010007087890 */ /* 0x000fe2000fffe03f */
[----:B------:R-:W-:Y:S01]  /*3150*/  STL [R1+0x440], RZ ;  /* 0x000440ff01007387 */ /* 0x000fe20000100800 */
[----:B------:R-:W-:Y:S01]  /*3160*/  UMOV UR9, 0xc0000010 ;  /* 0xc000001000097882 */ /* 0x000fe20000000000 */
[----:B------:R-:W-:Y:S02]  /*3170*/  CS2R R218, SRZ ;  /* 0x0000000000da7805 */ /* 0x000fe4000001ff00 */
[----:B------:R-:W-:Y:S01]  /*3180*/  CS2R R216, SRZ ;  /* 0x0000000000d87805 */ /* 0x000fe2000001ff00 */
[----:B------:R-:W-:Y:S01]  /*3190*/  STL [R1+0x43c], RZ ;  /* 0x00043cff01007387 */ /* 0x000fe20000100800 */
[----:B------:R-:W-:Y:S01]  /*31a0*/  CS2R R6, SRZ ;  /* 0x0000000000067805 */ /* 0x000fe2000001ff00 */
[----:B------:R-:W-:-:S02]  /*31b0*/  IMAD.MOV.U32 R5, RZ, RZ, RZ ;  /* 0x000000ffff057224 */ /* 0x000fc400078e00ff */
        /* <DEDUP_REMOVED lines=31> */
[----:B------:R-:W-:-:S02]  /*33b0*/  WARPGROUP.DEPBAR.LE gsb0, 0x0 ;  /* 0x00008000000079c5 */ /* 0x000fc40000010000 */
[----:B------:R-:W-:Y:S01]  /*33c0*/  WARPGROUP.ARRIVE ;  /* 0x00000000000079c5 */ /* 0x000fe20000000000 */
[----:B------:R-:W-:Y:S01]  /*33d0*/  STL [R1+0x3bc], RZ ;  /* 0x0003bcff01007387 */ /* 0x000fe20000100800 */
[----:B------:R-:W-:Y:S02]  /*33e0*/  IMAD.MOV.U32 R4, RZ, RZ, R69 ;  /* 0x000000ffff047224 */ /* 0x000fe400078e0045 */
[----:B--2---:R-:W-:Y:S01]  /*33f0*/  IMAD.MOV.U32 R3, RZ, RZ, R70 ;  /* 0x000000ffff037224 */ /* 0x004fe200078e0046 */
[----:B------:R-:W-:Y:S01]  /*3400*/  STL [R1+0x3b8], RZ ;  /* 0x0003b8ff01007387 */ /* 0x000fe20000100800 */
[----:B------:R-:W-:Y:S01]  /*3410*/  QGMMA.64x128x32.F32.E4M3.E4M3 R152, gdesc[UR8], RZ, !UPT, gsb0 ;  /* 0x01e00000089879f3 */ /* 0x000fe2000c0008ff */
[----:B------:R-:W-:Y:S01]  /*3420*/  UIADD3 UR8, UR7, 0x200, URZ ;  /* 0x0000020007087890 */ /* 0x000fe2000fffe03f */
[----:B0-----:R-:W-:Y:S01]  /*3430*/  IMAD.MOV.U32 R2, RZ, RZ, R71 ;  /* 0x000000ffff027224 */ /* 0x001fe200078e0047 */
[----:B------:R-:W-:Y:S01]  /*3440*/  STL [R1+0x3b4], RZ ;  /* 0x0003b4ff01007387 */ /* 0x000fe20000100800 */
[----:B------:R-:W-:-:S03]  /*3450*/  UMOV UR9, 0xc0000010 ;  /* 0xc000001000097882 */ /* 0x000fc60000000000 */
        /* <DEDUP_REMOVED lines=32> */
[----:B------:R-:W-:-:S03]  /*3660*/  WARPGROUP.DEPBAR.LE gsb0, 0x0 ;  /* 0x00008000000079c5 */ /* 0x000fc60000010000 */
[----:B------:R-:W-:Y:S01]  /*3670*/  STL [R1+0x330], RZ ;  /* 0x000330ff01007387 */ /* 0x000fe20000100800 */
[----:B------:R-:W-:-:S03]  /*3680*/  WARPGROUP.ARRIVE ;  /* 0x00000000000079c5 */ /* 0x000fc60000000000 */
[----:B------:R-:W-:Y:S03]  /*3690*/  STL [R1+0x32c], RZ ;  /* 0x00032cff01007387 */ /* 0x000fe60000100800 */
[----:B------:R-:W-:Y:S01]  /*36a0*/  QGMMA.64x128x32.F32.E4M3.E4M3 R88, gdesc[UR8], RZ, !UPT, gsb0 ;  /* 0x01e00000085879f3 */ /* 0x000fe2000c0008ff */
[----:B------:R-:W-:Y:S01]  /*36b0*/  STL [R1+0x328], RZ ;  /* 0x000328ff01007387 */ /* 0x000fe20000100800 */
[----:B------:R-:W-:Y:S01]  /*36c0*/  UIADD3 UR8, UR7, 0x300, URZ ;  /* 0x0000030007087890 */ /* 0x000fe2000fffe03f */
[----:B------:R-:W-:Y:S02]  /*36d0*/  UMOV UR9, 0xc0000010 ;  /* 0xc000001000097882 */ /* 0x000fe40000000000 */
[----:B------:R-:W-:Y:S01]  /*36e0*/  STL [R1+0x324], RZ ;  /* 0x000324ff01007387 */ /* 0x000fe20000100800 */
[----:B------:R-:W-:Y:S02]  /*36f0*/  ULDC UR7, c[0x0][0x50c] ;  /* 0x0001430000077ab9 */ /* 0x000fe40000000800 */
[----:B------:R-:W-:Y:S01]  /*3700*/  UISETP.NE.AND UP0, UPT, UR7, 0x1, UPT ;  /* 0x000000010700788c */ /* 0x000fe2000bf05270 */
[----:B------:R-:W-:Y:S03]  /*3710*/  STL [R1+0x320], RZ ;  /* 0x000320ff01007387 */ /* 0x000fe60000100800 */
[----:B------:R-:W-:Y:S01]  /*3720*/  USEL UR7, URZ, 0x1, UP0 ;  /* 0x000000013f077887 */ /* 0x000fe20008000000 */
[----:B------:R-:W-:Y:S04]  /*3730*/  STL [R1+0x31c], RZ ;  /* 0x00031cff01007387 */ /* 0x000fe80000100800 */
[----:B------:R-:W-:Y:S01]  /*3740*/  STL [R1+0x318], RZ ;  /* 0x000318ff01007387 */ /* 0x000fe20000100800 */
[----:B------:R-:W-:-:S03]  /*3750*/  ISETP.NE.AND P0, PT, RZ, UR7, PT ;  /* 0x00000007ff007c0c */ /* 0x000fc6000bf05270 */
        /* <DEDUP_REMOVED lines=80> */
[----:B------:R0:W-:Y:S04]  /*3c60*/  STL.64 [R1], R8 ;  /* 0x0000000801007387 */ /* 0x0001e80000100a00 */
[----:B------:R2:W-:Y:S04]  /*3c70*/  STL.64 [R1+0x8], R10 ;  /* 0x0000080a01007387 */ /* 0x0005e80000100a00 */
[----:B------:R4:W-:Y:S04]  /*3c80*/  STL.64 [R1+0x10], R12 ;  /* 0x0000100c01007387 */ /* 0x0009e80000100a00 */
[----:B------:R5:W-:Y:S01]  /*3c90*/  STL.64 [R1+0x18], R14 ;  /* 0x0000180e01007387 */ /* 0x000be20000100a00 */
[----:B0-----:R-:W-:-:S03]  /*3ca0*/  CS2R R8, SRZ ;  /* 0x0000000000087805 */ /* 0x001fc6000001ff00 */
[----:B------:R0:W-:Y:S01]  /*3cb0*/  STL.64 [R1+0x20], R16 ;  /* 0x0000201001007387 */ /* 0x0001e20000100a00 */
[----:B--2---:R-:W-:-:S03]  /*3cc0*/  CS2R R10, SRZ ;  /* 0x00000000000a7805 */ /* 0x004fc6000001ff00 */
[----:B------:R2:W-:Y:S01]  /*3cd0*/  STL.64 [R1+0x28], R18 ;  /* 0x0000281201007387 */ /* 0x0005e20000100a00 */
[----:B----4-:R-:W-:-:S03]  /*3ce0*/  CS2R R12, SRZ ;  /* 0x00000000000c7805 */ /* 0x010fc6000001ff00 */
[----:B------:R4:W-:Y:S01]  /*3cf0*/  STL.64 [R1+0x30], R20 ;  /* 0x0000301401007387 */ /* 0x0009e20000100a00 */
[----:B-----5:R-:W-:-:S03]  /*3d00*/  CS2R R14, SRZ ;  /* 0x00000000000e7805 */ /* 0x020fc6000001ff00 */
[----:B------:R5:W-:Y:S01]  /*3d10*/  STL.64 [R1+0x38], R22 ;  /* 0x0000381601007387 */ /* 0x000be20000100a00 */
[----:B0-----:R-:W-:-:S03]  /*3d20*/  CS2R R16, SRZ ;  /* 0x0000000000107805 */ /* 0x001fc6000001ff00 */
[----:B------:R-:W-:Y:S01]  /*3d30*/  STL.64 [R1+0x40], R24 ;  /* 0x0000401801007387 */ /* 0x000fe20000100a00 */
[----:B--2---:R-:W-:-:S03]  /*3d40*/  CS2R R18, SRZ ;  /* 0x0000000000127805 */ /* 0x004fc6000001ff00 */
[----:B------:R-:W-:Y:S01]  /*3d50*/  STL.64 [R1+0x48], R26 ;  /* 0x0000481a01007387 */ /* 0x000fe20000100a00 */
[----:B----4-:R-:W-:-:S03]  /*3d60*/  CS2R R20, SRZ ;  /* 0x0000000000147805 */ /* 0x010fc6000001ff00 */
[----:B------:R-:W-:Y:S01]  /*3d70*/  STL.64 [R1+0x50], R28 ;  /* 0x0000501c01007387 */ /* 0x000fe20000100a00 */
[----:B-----5:R-:W-:-:S03]  /*3d80*/  CS2R R22, SRZ ;  /* 0x0000000000167805 */ /* 0x020fc6000001ff00 */
[----:B------:R-:W-:Y:S04]  /*3d90*/  STL.64 [R1+0x58], R30 ;  /* 0x0000581e01007387 */ /* 0x000fe80000100a00 */
        /* <DEDUP_REMOVED lines=19> */
[----:B------:R0:W-:Y:S04]  /*3ed0*/  STL.64 [R1+0xf8], R70 ;  /* 0x0000f84601007387 */ /* 0x0001e80000100a00 */
[----:B------:R2:W-:Y:S04]  /*3ee0*/  STL [R1+0x1d8], RZ ;  /* 0x0001d8ff01007387 */ /* 0x0005e80000100800 */
[----:B------:R2:W-:Y:S01]  /*3ef0*/  STL [R1+0x1d4], RZ ;  /* 0x0001d4ff01007387 */ /* 0x0005e20000100800 */
[----:B0-----:R-:W-:-:S03]  /*3f00*/  WARPGROUP.ARRIVE ;  /* 0x00000000000079c5 */ /* 0x001fc60000000000 */
[----:B------:R2:W-:Y:S04]  /*3f10*/  STL [R1+0x1d0], RZ ;  /* 0x0001d0ff01007387 */ /* 0x0005e80000100800 */
[----:B------:R2:W-:Y:S01]  /*3f20*/  STL [R1+0x1cc], RZ ;  /* 0x0001ccff01007387 */ /* 0x0005e20000100800 */
[----:B------:R-:W-:Y:S03]  /*3f30*/  QGMMA.64x128x32.F32.E4M3.E4M3 R24, gdesc[UR8], RZ, !UPT, gsb0 ;  /* 0x01e00000081879f3 */ /* 0x000fe6000c0008ff */
        /* <DEDUP_REMOVED lines=33> */
[----:B------:R-:W-:-:S03]  /*4150*/  WARPGROUP.DEPBAR.LE gsb0, 0x0 ;  /* 0x00008000000079c5 */ /* 0x000fc60000010000 */
        /* <DEDUP_REMOVED lines=18> */
[----:B------:R-:W-:Y:S05]  /*4280*/  @!P0 BRA `(.L_x_23) ;  /* 0x0000002400048947 */ /* 0x000fea0003800000 */
[----:B------:R-:W4:Y:S04]  /*4290*/  LDL R5, [R1] ;  /* 0x0000000001057983 */ /* 0x000f280000100800 */
[----:B------:R-:W3:Y:S04]  /*42a0*/  LDL R6, [R1+0x4] ;  /* 0x0000040001067983 */ /* 0x000ee80000100800 */
[----:B------:R-:W2:Y:S04]  /*42b0*/  LDL R7, [R1+0x8] ;  /* 0x0000080001077983 */ /* 0x000ea80000100800 */
        /* <DEDUP_REMOVED lines=36> */
[----:B------:R0:W-:Y:S04]  /*4500*/  STL [R1+0x4d0], R67 ;  /* 0x0004d04301007387 */ /* 0x0001e80000100800 */
[----:B0-----:R-:W2:Y:S04]  /*4510*/  LDL R67, [R1+0x9c] ;  /* 0x00009c0001437983 */ /* 0x001ea80000100800 */
        /* <DEDUP_REMOVED lines=41> */
[----:B0-----:R-:W2:Y:S01]  /*47b0*/  LDL R0, [R1+0xf0] ;  /* 0x0000f00001007983 */ /* 0x001ea20000100800 */
[----:B------:R-:W-:-:S01]  /*47c0*/  FADD R4, RZ, R4 ;  /* 0x00000004ff047221 */ /* 0x000fc20000000000 */
[----:B------:R-:W-:Y:S01]  /*47d0*/  FADD R3, RZ, R3 ;  /* 0x00000003ff037221 */ /* 0x000fe20000000000 */
[----:B------:R-:W-:-:S01]  /*47e0*/  FADD R2, RZ, R2 ;  /* 0x00000002ff027221 */ /* 0x000fc20000000000 */
[----:B----4-:R-:W-:Y:S01]  /*47f0*/  FADD R5, RZ, R5 ;  /* 0x00000005ff057221 */ /* 0x010fe20000000000 */
[----:B---3--:R-:W-:-:S01]  /*4800*/  FADD R6, RZ, R6 ;  /* 0x00000006ff067221 */ /* 0x008fc20000000000 */
[----:B--2---:R-:W-:Y:S01]  /*4810*/  FADD R236, RZ, R67 ;  /* 0x00000043ffec7221 */ /* 0x004fe20000000000 */
[----:B------:R-:W-:-:S01]  /*4820*/  FADD R7, RZ, R7 ;  /* 0x00000007ff077221 */ /* 0x000fc20000000000 */
[----:B------:R-:W2:Y:S01]  /*4830*/  LDL.LU R67, [R1+0x4d0] ;  /* 0x0004d00001437983 */ /* 0x000ea20000300800 */
[----:B------:R-:W-:-:S01]  /*4840*/  FADD R8, RZ, R8 ;  /* 0x00000008ff087221 */ /* 0x000fc20000000000 */
[----:B------:R-:W-:Y:S01]  /*4850*/  FADD R9, RZ, R9 ;  /* 0x00000009ff097221 */ /* 0x000fe20000000000 */
        /* <DEDUP_REMOVED lines=11> */
[----:B------:R-:W3:Y:S01]  /*4910*/  LDL.LU R68, [R1+0x4cc] ;  /* 0x0004cc0001447983 */ /* 0x000ee20000300800 */
        /* <DEDUP_REMOVED lines=16> */
[----:B------:R0:W-:Y:S01]  /*4a20*/  STL [R1+0x100], R69 ;  /* 0x0001004501007387 */ /* 0x0001e20000100800 */
        /* <DEDUP_REMOVED lines=9> */
[----:B0-----:R-:W4:Y:S01]  /*4ac0*/  LDL.LU R69, [R1+0x4c8] ;  /* 0x0004c80001457983 */ /* 0x001f220000300800 */
[----:B------:R-:W-:-:S03]  /*4ad0*/  FADD R235, RZ, R235 ;  /* 0x000000ebffeb7221 */ /* 0x000fc60000000000 */
[----:B------:R0:W-:Y:S01]  /*4ae0*/  STL [R1+0x104], R70 ;  /* 0x0001044601007387 */ /* 0x0001e20000100800 */
[----:B------:R-:W-:-:S03]  /*4af0*/  FADD R71, RZ, R71 ;  /* 0x00000047ff477221 */ /* 0x000fc60000000000 */
[----:B0-----:R-:W4:Y:S04]  /*4b00*/  LDL.LU R70, [R1+0x4c4] ;  /* 0x0004c40001467983 */ /* 0x001f280000300800 */
        /* <DEDUP_REMOVED lines=51> */
[----:B------:R0:W-:Y:S04]  /*4e40*/  STL [R1+0x14c], R0 ;  /* 0x00014c0001007387 */ /* 0x0001e80000100800 */
[----:B0-----:R0:W5:Y:S04]  /*4e50*/  LDL.LU R0, [R1+0x47c] ;  /* 0x00047c0001007983 */ /* 0x0011680000300800 */
[----:B------:R1:W-:Y:S04]  /*4e60*/  STL [R1+0x150], R4 ;  /* 0x0001500401007387 */ /* 0x0003e80000100800 */
[----:B------:R2:W-:Y:S04]  /*4e70*/  STL [R1+0x154], R3 ;  /* 0x0001540301007387 */ /* 0x0005e80000100800 */
[----:B------:R3:W-:Y:S01]  /*4e80*/  STL [R1+0x158], R2 ;  /* 0x0001580201007387 */ /* 0x0007e20000100800 */
[----:B-1----:R-:W-:-:S01]  /*4e90*/  FADD R4, RZ, R152 ;  /* 0x00000098ff047221 */ /* 0x002fc20000000000 */
[----:B--2---:R-:W-:-:S04]  /*4ea0*/  FADD R3, RZ, R153 ;  /* 0x00000099ff037221 */ /* 0x004fc80000000000 */
[----:B------:R1:W-:Y:S01]  /*4eb0*/  STL [R1+0x15c], R4 ;  /* 0x00015c0401007387 */ /* 0x0003e20000100800 */
[----:B---3--:R-:W-:-:S03]  /*4ec0*/  FADD R2, RZ, R154 ;  /* 0x0000009aff027221 */ /* 0x008fc60000000000 */
        /* <DEDUP_REMOVED lines=341> */
[----:B----4-:R-:W-:-:S03]  /*6420*/  FADD R2, RZ, R69 ;  /* 0x00000045ff027221 */ /* 0x010fc60000000000 */
        /* <DEDUP_REMOVED lines=38> */
[----:B------:R-:W-:-:S05]  /*6690*/  UMOV UR6, URZ ;  /* 0x0000003f00067c82 */ /* 0x000fca0008000000 */
.L_x_23:
[----:B------:R-:W-:-:S04]  /*66a0*/  UIADD3 UR19, UR5, 0x1, URZ ;  /* 0x0000000105137890 */ /* 0x000fc8000fffe03f */
[----:B------:R-:W-:-:S04]  /*66b0*/  UISETP.NE.AND UP0, UPT, UR19, 0xb, UPT ;  /* 0x0000000b1300788c */ /* 0x000fc8000bf05270 */
[----:B------:R-:W-:Y:S02]  /*66c0*/  USEL UR8, URZ, 0x1, UP0 ;  /* 0x000000013f087887 */ /* 0x000fe40008000000 */
[----:B------:R-:W-:Y:S02]  /*66d0*/  USEL UR19, UR19, URZ, UP0 ;  /* 0x0000003f13137287 */ /* 0x000fe40008000000 */
[----:B------:R-:W-:-:S06]  /*66e0*/  ULOP3.LUT UR8, UR4, UR8, URZ, 0x3c, !UPT ;  /* 0x0000000804087292 */ /* 0x000fcc000f8e3c3f */
[----:B0-----:R-:W-:Y:S01]  /*66f0*/  IMAD.U32 R2, RZ, RZ, UR8 ;  /* 0x00000008ff027e24 */ /* 0x001fe2000f8e00ff */
[----:B------:R-:W-:-:S06]  /*6700*/  UMOV UR8, 0x1 ;  /* 0x0000000100087882 */ /* 0x000fcc0000000000 */
.L_x_18:
[----:B------:R-:W-:-:S04]  /*6710*/  UISETP.LT.AND UP0, UPT, UR15, 0x1, UPT ;  /* 0x000000010f00788c */ /* 0x000fc8000bf01270 */
[----:B------:R-:W-:-:S04]  /*6720*/  USEL UR9, UR15, 0x1, UP0 ;  /* 0x000000010f097887 */ /* 0x000fc80008000000 */
[----:B------:R-:W-:-:S04]  /*6730*/  UIADD3 UR9, UR15, -UR9, URZ ;  /* 0x800000090f097290 */ /* 0x000fc8000fffe03f */
[----:B------:R-:W-:-:S06]  /*6740*/  UISETP.GE.AND UP0, UPT, UR9, 0x1, UPT ;  /* 0x000000010900788c */ /* 0x000fcc000bf06270 */
[----:B------:R-:W-:-:S13]  /*6750*/  PLOP3.LUT P0, PT, PT, PT, UP0, 0x80, 0x0 ;  /* 0x000000000000781c */ /* 0x000fda0003f0f008 */
[----:B------:R-:W-:Y:S05]  /*6760*/  @!P0 BRA `(.L_x_24) ;  /* 0x0000004400588947 */ /* 0x000fea0003800000 */
[----:B------:R-:W-:Y:S01]  /*6770*/  IMAD.U32 R3, RZ, RZ, UR9 ;  /* 0x00000009ff037e24 */ /* 0x000fe2000f8e00ff */
[----:B------:R-:W-:Y:S01]  /*6780*/  UMOV UR27, UR5 ;  /* 0x00000005001b7c82 */ /* 0x000fe20008000000 */
[----:B------:R-:W-:-:S05]  /*6790*/  ULDC UR28, c[0x0][0x50c] ;  /* 0x00014300001c7ab9 */ /* 0x000fca0000000800 */
.L_x_32:
[----:B------:R-:W-:-:S06]  /*67a0*/  UISETP.NE.AND UP0, UPT, UR26, 0x3, UPT ;  /* 0x000000031a00788c */ /* 0x000fcc000bf05270 */
[----:B------:R-:W-:-:S13]  /*67b0*/  PLOP3.LUT P1, PT, PT, PT, UP0, 0x80, 0x0 ;  /* 0x000000000000781c */ /* 0x000fda0003f2f008 */
[----:B------:R-:W-:Y:S05]  /*67c0*/  @!P1 BRA `(.L_x_25) ;  /* 0x0000000000049947 */ /* 0x000fea0003800000 */
[----:B------:R-:W-:Y:S01]  /*67d0*/  BPT.TRAP 0x1 ;  /* 0x000000040000795c */ /* 0x000fe20000300000 */
.L_x_25:
[----:B------:R-:W0:Y:S01]  /*67e0*/  S2UR UR9, SR_CgaCtaId ;  /* 0x00000000000979c3 */ /* 0x000e220000008800 */
[----:B------:R-:W-:Y:S01]  /*67f0*/  UMOV UR17, 0x400 ;  /* 0x0000040000117882 */ /* 0x000fe20000000000 */
[----:B------:R-:W-:Y:S01]  /*6800*/  SHF.L.U32 R4, R2, 0x1f, RZ ;  /* 0x0000001f02047819 */ /* 0x000fe200000006ff */
[----:B0-----:R-:W-:-:S04]  /*6810*/  ULEA UR17, UR9, UR17, 0x18 ;  /* 0x0000001109117291 */ /* 0x001fc8000f8ec03f */
[----:B------:R-:W-:-:S09]  /*6820*/  ULEA UR9, UR19, UR17, 0x3 ;  /* 0x0000001113097291 */ /* 0x000fd2000f8e183f */
[----:B------:R0:W4:Y:S01]  /*6830*/  SYNCS.PHASECHK.TRANS64.TRYWAIT P0, [UR9], R4 ;  /* 0x00000004ff0075a7 */ /* 0x0001220008000149 */
[----:B------:R-:W-:Y:S05]  /*6840*/  @!P1 BRA `(.L_x_26) ;  /* 0x0000000000049947 */ /* 0x000fea0003800000 */
[----:B------:R-:W-:Y:S01]  /*6850*/  BPT.TRAP 0x1 ;  /* 0x000000040000795c */ /* 0x000fe20000300000 */
.L_x_26:
[----:B----4-:R-:W-:Y:S05]  /*6860*/  @P0 BRA `(.L_x_27) ;  /* 0x0000000000080947 */ /* 0x010fea0003800000 */
[----:B------:R-:W4:Y:S02]  /*6870*/  SYNCS.PHASECHK.TRANS64.TRYWAIT P0, [UR9], R4 ;  /* 0x00000004ff0075a7 */ /* 0x000f240008000149 */
[----:B----4-:R-:W-:Y:S05]  /*6880*/  @!P0 BRA `(.L_x_28) ;  /* 0x0000025c00f88947 */ /* 0x010fea0003800000 */
.L_x_27:
        /* <DEDUP_REMOVED lines=31> */
[----:B------:R0:W-:Y:S04]  /*6a80*/  STL [R1+0x47c], R5 ;  /* 0x00047c0501007387 */ /* 0x0001e80000100800 */
[----:B0-----:R-:W4:Y:S04]  /*6a90*/  LDL.LU.64 R4, [R1] ;  /* 0x0000000001047983 */ /* 0x001f280000300a00 */
[----:B------:R-:W4:Y:S04]  /*6aa0*/  LDL.LU.64 R6, [R1+0x8] ;  /* 0x0000080001067983 */ /* 0x000f280000300a00 */
        /* <DEDUP_REMOVED lines=29> */
[----:B------:R-:W4:Y:S01]  /*6c80*/  LDL.LU.64 R66, [R1+0xf8] ;  /* 0x0000f80001427983 */ /* 0x000f220000300a00 */
[----:B------:R-:W-:-:S02]  /*6c90*/  UIADD3 UR9, UR17, 0x2c180, URZ ;  /* 0x0002c18011097890 */ /* 0x000fc4000fffe03f */
[----:B------:R-:W-:Y:S02]  /*6ca0*/  UISETP.NE.AND UP0, UPT, UR7, URZ, UPT ;  /* 0x0000003f0700728c */ /* 0x000fe4000bf05270 */
[----:B------:R-:W-:Y:S02]  /*6cb0*/  USHF.R.U32.HI UR9, URZ, 0x4, UR9 ;  /* 0x000000043f097899 */ /* 0x000fe40008011609 */
[----:B------:R-:W-:Y:S02]  /*6cc0*/  USEL UR8, UR8, URZ, !UP0 ;  /* 0x0000003f08087287 */ /* 0x000fe4000c000000 */
[----:B------:R-:W-:Y:S02]  /*6cd0*/  ULOP3.LUT UR9, UR9, 0x3fff, URZ, 0xc0, !UPT ;  /* 0x00003fff09097892 */ /* 0x000fe4000f8ec03f */
[----:B------:R-:W-:Y:S02]  /*6ce0*/  ULOP3.LUT UR7, UR18, 0x10000, URZ, 0xfc, !UPT ;  /* 0x0001000012077892 */ /* 0x000fe4000f8efc3f */
[----:B------:R-:W-:-:S02]  /*6cf0*/  ULOP3.LUT UR9, UR9, 0x10000, URZ, 0xfc, !UPT ;  /* 0x0001000009097892 */ /* 0x000fc4000f8efc3f */
[----:B------:R-:W-:Y:S02]  /*6d00*/  UISETP.NE.U32.AND UP0, UPT, UR8, URZ, UPT ;  /* 0x0000003f0800728c */ /* 0x000fe4000bf05070 */
[----:B------:R-:W-:Y:S02]  /*6d10*/  ULEA UR7, UR19, UR7, 0xa ;  /* 0x0000000713077291 */ /* 0x000fe4000f8e503f */
[----:B------:R-:W-:Y:S01]  /*6d20*/  ULEA UR10, UR19, UR9, 0x8 ;  /* 0x00000009130a7291 */ /* 0x000fe2000f8e403f */
[----:B------:R-:W-:Y:S02]  /*6d30*/  UMOV UR11, 0xc0000010 ;  /* 0xc0000010000b7882 */ /* 0x000fe40000000000 */
[----:B------:R-:W-:Y:S02]  /*6d40*/  UMOV UR9, 0xc0000010 ;  /* 0xc000001000097882 */ /* 0x000fe40000000000 */
[----:B------:R-:W-:Y:S01]  /*6d50*/  UMOV UR8, UR7 ;  /* 0x0000000700087c82 */ /* 0x000fe20008000000 */
[----:B----4-:R-:W-:-:S06]  /*6d60*/  WARPGROUP.ARRIVE ;  /* 0x00000000000079c5 */ /* 0x010fcc0000000000 */
[----:B------:R-:W-:Y:S01]  /*6d70*/  QGMMA.64x128x32.F32.E4M3.E4M3 R4, gdesc[UR8], R4, UP0, gsb0 ;  /* 0x01e00000080479f3 */ /* 0x000fe2000b800804 */
[----:B------:R-:W-:Y:S01]  /*6d80*/  UIADD3 UR8, UR7, 0x100, URZ ;  /* 0x0000010007087890 */ /* 0x000fe2000fffe03f */
[----:B------:R-:W-:Y:S01]  /*6d90*/  UMOV UR9, 0xc0000010 ;  /* 0xc000001000097882 */ /* 0x000fe20000000000 */
[----:B------:R-:W-:Y:S02]  /*6da0*/  WARPGROUP.DEPBAR.LE gsb0, 0x0 ;  /* 0x00008000000079c5 */ /* 0x000fe40000010000 */
[----:B------:R-:W-:Y:S04]  /*6db0*/  STL.64 [R1], R4 ;  /* 0x0000000401007387 */ /* 0x000fe80000100a00 */
        /* <DEDUP_REMOVED lines=31> */
[----:B0-----:R-:W4:Y:S04]  /*6fb0*/  LDL.LU.64 R66, [R1+0x570] ;  /* 0x0005700001427983 */ /* 0x001f280000300a00 */
        /* <DEDUP_REMOVED lines=21> */
[----:B------:R-:W-:-:S03]  /*7110*/  WARPGROUP.ARRIVE ;  /* 0x00000000000079c5 */ /* 0x000fc60000000000 */
[----:B------:R0:W5:Y:S03]  /*7120*/  LDL.LU.64 R22, [R1+0x4c0] ;  /* 0x0004c00001167983 */ /* 0x0001660000300a00 */
[----:B------:R-:W-:Y:S01]  /*7130*/  QGMMA.64x128x32.F32.E4M3.E4M3 R152, gdesc[UR8], R152, UP0, gsb0 ;  /* 0x01e00000089879f3 */ /* 0x000fe2000b800898 */
[----:B------:R0:W5:Y:S04]  /*7140*/  LDL.LU.64 R20, [R1+0x4b8] ;  /* 0x0004b80001147983 */ /* 0x0001680000300a00 */
[----:B------:R0:W5:Y:S04]  /*7150*/  LDL.LU.64 R18, [R1+0x4b0] ;  /* 0x0004b00001127983 */ /* 0x0001680000300a00 */
[----:B------:R0:W5:Y:S04]  /*7160*/  LDL.LU.64 R16, [R1+0x4a8] ;  /* 0x0004a80001107983 */ /* 0x0001680000300a00 */
[----:B------:R0:W5:Y:S04]  /*7170*/  LDL.LU.64 R14, [R1+0x4a0] ;  /* 0x0004a000010e7983 */ /* 0x0001680000300a00 */
[----:B------:R0:W5:Y:S04]  /*7180*/  LDL.LU.64 R12, [R1+0x498] ;  /* 0x00049800010c7983 */ /* 0x0001680000300a00 */
[----:B------:R0:W5:Y:S04]  /*7190*/  LDL.LU.64 R10, [R1+0x490] ;  /* 0x00049000010a7983 */ /* 0x0001680000300a00 */
[----:B------:R0:W5:Y:S04]  /*71a0*/  LDL.LU.64 R8, [R1+0x488] ;  /* 0x0004880001087983 */ /* 0x0001680000300a00 */
[----:B------:R0:W5:Y:S04]  /*71b0*/  LDL.LU.64 R6, [R1+0x480] ;  /* 0x0004800001067983 */ /* 0x0001680000300a00 */
[----:B------:R0:W5:Y:S01]  /*71c0*/  LDL.LU R5, [R1+0x47c] ;  /* 0x00047c0001057983 */ /* 0x0001620000300800 */
[----:B------:R-:W-:Y:S01]  /*71d0*/  UIADD3 UR8, UR7, 0x200, URZ ;  /* 0x0000020007087890 */ /* 0x000fe2000fffe03f */
[----:B------:R-:W-:Y:S01]  /*71e0*/  UMOV UR9, 0xc0000010 ;  /* 0xc000001000097882 */ /* 0x000fe20000000000 */
[----:B------:R-:W-:Y:S01]  /*71f0*/  UIADD3 UR6, UR6, 0x1, URZ ;  /* 0x0000000106067890 */ /* 0x000fe2000fffe03f */
[----:B------:R-:W-:-:S02]  /*7200*/  WARPGROUP.DEPBAR.LE gsb0, 0x0 ;  /* 0x00008000000079c5 */ /* 0x000fc40000010000 */
[----:B------:R-:W-:-:S06]  /*7210*/  WARPGROUP.ARRIVE ;  /* 0x00000000000079c5 */ /* 0x000fcc0000000000 */
[----:B------:R-:W-:Y:S01]  /*7220*/  QGMMA.64x128x32.F32.E4M3.E4M3 R88, gdesc[UR8], R88, UP0, gsb0 ;  /* 0x01e00000085879f3 */ /* 0x000fe2000b800858 */
[----:B------:R-:W-:Y:S01]  /*7230*/  UIADD3 UR8, UR7, 0x300, URZ ;  /* 0x0000030007087890 */ /* 0x000fe2000fffe03f */
[----:B------:R-:W-:Y:S01]  /*7240*/  UMOV UR9, 0xc0000010 ;  /* 0xc000001000097882 */ /* 0x000fe20000000000 */
[----:B------:R-:W-:Y:S02]  /*7250*/  WARPGROUP.DEPBAR.LE gsb0, 0x0 ;  /* 0x00008000000079c5 */ /* 0x000fe40000010000 */
[----:B----4-:R-:W-:-:S07]  /*7260*/  WARPGROUP.ARRIVE ;  /* 0x00000000000079c5 */ /* 0x010fce0000000000 */
[----:B------:R-:W-:Y:S01]  /*7270*/  QGMMA.64x128x32.F32.E4M3.E4M3 R24, gdesc[UR8], R24, UP0, gsb0 ;  /* 0x01e00000081879f3 */ /* 0x000fe2000b800818 */
[----:B------:R-:W-:-:S04]  /*7280*/  UISETP.NE.AND UP0, UPT, UR6, UR28, UPT ;  /* 0x0000001c0600728c */ /* 0x000fc8000bf05270 */
[----:B------:R-:W-:-:S06]  /*7290*/  USEL UR7, URZ, 0x1, UP0 ;  /* 0x000000013f077887 */ /* 0x000fcc0008000000 */
[----:B------:R-:W-:Y:S01]  /*72a0*/  ISETP.NE.AND P0, PT, RZ, UR7, PT ;  /* 0x00000007ff007c0c */ /* 0x000fe2000bf05270 */
[----:B------:R-:W-:-:S12]  /*72b0*/  WARPGROUP.DEPBAR.LE gsb0, 0x0 ;  /* 0x00008000000079c5 */ /* 0x000fd80000010000 */
[----:B0-----:R-:W-:Y:S05]  /*72c0*/  @!P0 BRA `(.L_x_29) ;  /* 0x00000038000c8947 */ /* 0x001fea0003800000 */
[----:B------:R0:W-:Y:S04]  /*72d0*/  STL [R1+0x5a0], R145 ;  /* 0x0005a09101007387 */ /* 0x0001e80000100800 */
[----:B------:R4:W-:Y:S01]  /*72e0*/  STL [R1+0x59c], R146 ;  /* 0x00059c9201007387 */ /* 0x0009e20000100800 */
[----:B0-----:R-:W-:-:S03]  /*72f0*/  IMAD.MOV.U32 R145, RZ, RZ, R4 ;  /* 0x000000ffff917224 */ /* 0x001fc600078e0004 */
[----:B----4-:R-:W4:Y:S04]  /*7300*/  LDL R146, [R1+0x4] ;  /* 0x0000040001927983 */ /* 0x010f280000100800 */
[----:B------:R0:W-:Y:S04]  /*7310*/  STL [R1+0x598], R147 ;  /* 0x0005989301007387 */ /* 0x0001e80000100800 */
[----:B0-----:R-:W2:Y:S04]  /*7320*/  LDL R147, [R1+0x8] ;  /* 0x0000080001937983 */ /* 0x001ea80000100800 */
[----:B------:R0:W-:Y:S04]  /*7330*/  STL [R1+0x594], R148 ;  /* 0x0005949401007387 */ /* 0x0001e80000100800 */
[----:B0-----:R-:W3:Y:S04]  /*7340*/  LDL R148, [R1+0xc] ;  /* 0x00000c0001947983 */ /* 0x001ee80000100800 */
        /* <DEDUP_REMOVED lines=77> */
[----:B0-----:R-:W3:Y:S04]  /*7820*/  LDL.LU R59, [R1+0x100] ;  /* 0x00010000013b7983 */ /* 0x001ee80000300800 */
[----:B------:R0:W-:Y:S04]  /*7830*/  STL [R1+0x4f4], R60 ;  /* 0x0004f43c01007387 */ /* 0x0001e80000100800 */
[----:B0-----:R-:W3:Y:S04]  /*7840*/  LDL R60, [R1+0xa8] ;  /* 0x0000a800013c7983 */ /* 0x001ee80000100800 */
[----:B------:R0:W-:Y:S04]  /*7850*/  STL [R1+0x4f0], R61 ;  /* 0x0004f03d01007387 */ /* 0x0001e80000100800 */
[----:B0-----:R-:W3:Y:S04]  /*7860*/  LDL.LU R61, [R1+0x104] ;  /* 0x00010400013d7983 */ /* 0x001ee80000300800 */
[----:B------:R0:W-:Y:S04]  /*7870*/  STL [R1+0x4ec], R62 ;  /* 0x0004ec3e01007387 */ /* 0x0001e80000100800 */
[----:B0-----:R-:W3:Y:S04]  /*7880*/  LDL R62, [R1+0xac] ;  /* 0x0000ac00013e7983 */ /* 0x001ee80000100800 */
[----:B------:R-:W3:Y:S04]  /*7890*/  LDL.LU R4, [R1+0x128] ;  /* 0x0001280001047983 */ /* 0x000ee80000300800 */
        /* <DEDUP_REMOVED lines=54> */
[----:B-----5:R0:W-:Y:S04]  /*7c00*/  STL [R1+0x47c], R0 ;  /* 0x00047c0001007387 */ /* 0x0201e80000100800 */
[----:B0-----:R-:W3:Y:S01]  /*7c10*/  LDL.LU R0, [R1+0x108] ;  /* 0x0001080001007983 */ /* 0x001ee20000300800 */
[----:B------:R-:W-:-:S01]  /*7c20*/  FADD R5, R145, R5 ;  /* 0x0000000591057221 */ /* 0x000fc20000000000 */
[----:B----4-:R-:W-:Y:S01]  /*7c30*/  FADD R6, R146, R6 ;  /* 0x0000000692067221 */ /* 0x010fe20000000000 */
[----:B--2---:R-:W-:-:S01]  /*7c40*/  FADD R7, R147, R7 ;  /* 0x0000000793077221 */ /* 0x004fc20000000000 */
[----:B------:R-:W2:Y:S01]  /*7c50*/  LDL.LU R145, [R1+0x5a0] ;  /* 0x0005a00001917983 */ /* 0x000ea20000300800 */
[----:B---3--:R-:W-:-:S01]  /*7c60*/  FADD R8, R148, R8 ;  /* 0x0000000894087221 */ /* 0x008fc20000000000 */
[----:B------:R-:W-:-:S02]  /*7c70*/  FADD R9, R149, R9 ;  /* 0x0000000995097221 */ /* 0x000fc40000000000 */
[----:B------:R-:W3:Y:S01]  /*7c80*/  LDL.LU R146, [R1+0x59c] ;  /* 0x00059c0001927983 */ /* 0x000ee20000300800 */
[----:B------:R-:W-:-:S03]  /*7c90*/  FADD R10, R150, R10 ;  /* 0x0000000a960a7221 */ /* 0x000fc60000000000 */
[----:B------:R-:W4:Y:S01]  /*7ca0*/  LDL.LU R147, [R1+0x598] ;  /* 0x0005980001937983 */ /* 0x000f220000300800 */
        /* <DEDUP_REMOVED lines=64> */
[----:B------:R-:W-:-:S01]  /*80b0*/  FADD R235, R55, R235 ;  /* 0x000000eb37eb7221 */ /* 0x000fc20000000000 */
[----:B------:R-:W-:Y:S02]  /*80c0*/  FADD R59, R58, R59 ;  /* 0x0000003b3a3b7221 */ /* 0x000fe40000000000 */
[----:B------:R-:W4:Y:S01]  /*80d0*/  LDL.LU R52, [R1+0x514] ;  /* 0x0005140001347983 */ /* 0x000f220000300800 */
[----:B------:R-:W-:-:S03]  /*80e0*/  FADD R236, R56, R236 ;  /* 0x000000ec38ec7221 */ /* 0x000fc60000000000 */
[----:B------:R-:W4:Y:S01]  /*80f0*/  LDL.LU R53, [R1+0x510] ;  /* 0x0005100001357983 */ /* 0x000f220000300800 */
[----:B------:R-:W-:-:S03]  /*8100*/  FADD R237, R57, R237 ;  /* 0x000000ed39ed7221 */ /* 0x000fc60000000000 */
[----:B------:R-:W4:Y:S01]  /*8110*/  LDL.LU R54, [R1+0x50c] ;  /* 0x00050c0001367983 */ /* 0x000f220000300800 */
[----:B------:R-:W-:-:S03]  /*8120*/  FADD R61, R60, R61 ;  /* 0x0000003d3c3d7221 */ /* 0x000fc60000000000 */
[----:B------:R-:W4:Y:S04]  /*8130*/  LDL.LU R55, [R1+0x508] ;  /* 0x0005080001377983 */ /* 0x000f280000300800 */
[----:B------:R-:W4:Y:S04]  /*8140*/  LDL.LU R56, [R1+0x504] ;  /* 0x0005040001387983 */ /* 0x000f280000300800 */
[----:B------:R-:W4:Y:S04]  /*8150*/  LDL.LU R57, [R1+0x500] ;  /* 0x0005000001397983 */ /* 0x000f280000300800 */
[----:B------:R-:W4:Y:S04]  /*8160*/  LDL.LU R58, [R1+0x4fc] ;  /* 0x0004fc00013a7983 */ /* 0x000f280000300800 */
[----:B------:R0:W-:Y:S01]  /*8170*/  STL [R1+0x100], R59 ;  /* 0x0001003b01007387 */ /* 0x0001e20000100800 */
[----:B------:R-:W-:-:S01]  /*8180*/  FADD R76, R78, R76 ;  /* 0x0000004c4e4c7221 */ /* 0x000fc20000000000 */
[----:B------:R-:W-:Y:S01]  /*8190*/  FADD R74, R75, R74 ;  /* 0x0000004a4b4a7221 */ /* 0x000fe20000000000 */
[----:B------:R-:W-:-:S01]  /*81a0*/  FADD R70, R72, R70 ;  /* 0x0000004648467221 */ /* 0x000fc20000000000 */
[----:B0-----:R-:W4:Y:S04]  /*81b0*/  LDL.LU R59, [R1+0x4f8] ;  /* 0x0004f800013b7983 */ /* 0x001f280000300800 */
[----:B------:R-:W4:Y:S01]  /*81c0*/  LDL.LU R60, [R1+0x4f4] ;  /* 0x0004f400013c7983 */ /* 0x000f220000300800 */
[----:B------:R-:W-:-:S03]  /*81d0*/  FADD R80, R82, R80 ;  /* 0x0000005052507221 */ /* 0x000fc60000000000 */
[----:B------:R0:W-:Y:S01]  /*81e0*/  STL [R1+0x104], R61 ;  /* 0x0001043d01007387 */ /* 0x0001e20000100800 */
[----:B------:R-:W-:-:S01]  /*81f0*/  FADD R66, R68, R66 ;  /* 0x0000004244427221 */ /* 0x000fc20000000000 */
[----:B------:R-:W-:Y:S02]  /*8200*/  FADD R4, R64, R4 ;  /* 0x0000000440047221 */ /* 0x000fe40000000000 */
[----:B0-----:R-:W4:Y:S01]  /*8210*/  LDL.LU R61, [R1+0x4f0] ;  /* 0x0004f000013d7983 */ /* 0x001f220000300800 */
[----:B------:R-:W-:-:S01]  /*8220*/  FADD R84, R86, R84 ;  /* 0x0000005456547221 */ /* 0x000fc20000000000 */
[----:B------:R-:W-:Y:S01]  /*8230*/  FADD R3, R2, R3 ;  /* 0x0000000302037221 */ /* 0x000fe20000000000 */
[----:B------:R-:W-:-:S02]  /*8240*/  FADD R0, R62, R0 ;  /* 0x000000003e007221 */ /* 0x000fc40000000000 */
[----:B------:R-:W4:Y:S04]  /*8250*/  LDL.LU R62, [R1+0x4ec] ;  /* 0x0004ec00013e7983 */ /* 0x000f280000300800 */
[----:B------:R-:W-:Y:S04]  /*8260*/  STL [R1+0x108], R0 ;  /* 0x0001080001007387 */ /* 0x000fe80000100800 */
[----:B------:R-:W-:Y:S04]  /*8270*/  STL [R1+0x10c], R3 ;  /* 0x00010c0301007387 */ /* 0x000fe80000100800 */
[----:B------:R-:W-:Y:S04]  /*8280*/  STL [R1+0x110], R84 ;  /* 0x0001105401007387 */ /* 0x000fe80000100800 */
[----:B------:R-:W-:Y:S04]  /*8290*/  STL [R1+0x114], R80 ;  /* 0x0001145001007387 */ /* 0x000fe80000100800 */
[----:B------:R-:W-:Y:S04]  /*82a0*/  STL [R1+0x118], R76 ;  /* 0x0001184c01007387 */ /* 0x000fe80000100800 */
[----:B------:R-:W-:Y:S04]  /*82b0*/  STL [R1+0x11c], R74 ;  /* 0x00011c4a01007387 */ /* 0x000fe80000100800 */
[----:B------:R-:W2:Y:S04]  /*82c0*/  LDL.LU R64, [R1+0x12c] ;  /* 0x00012c0001407983 */ /* 0x000ea80000300800 */
[----:B------:R-:W-:Y:S04]  /*82d0*/  STL [R1+0x120], R70 ;  /* 0x0001204601007387 */ /* 0x000fe80000100800 */
[----:B------:R0:W-:Y:S04]  /*82e0*/  STL [R1+0x124], R66 ;  /* 0x0001244201007387 */ /* 0x0001e80000100800 */
[----:B0-----:R-:W3:Y:S04]  /*82f0*/  LDL.LU R66, [R1+0x130] ;  /* 0x0001300001427983 */ /* 0x001ee80000300800 */
[----:B------:R-:W4:Y:S04]  /*8300*/  LDL.LU R68, [R1+0x134] ;  /* 0x0001340001447983 */ /* 0x000f280000300800 */
[----:B------:R0:W-:Y:S04]  /*8310*/  STL [R1+0x128], R4 ;  /* 0x0001280401007387 */ /* 0x0001e80000100800 */
[----:B------:R-:W4:Y:S04]  /*8320*/  LDL.LU R70, [R1+0x138] ;  /* 0x0001380001467983 */ /* 0x000f280000300800 */
        /* <DEDUP_REMOVED lines=9> */
[----:B0-----:R-:W4:Y:S04]  /*83c0*/  LDL.LU R4, [R1+0x160] ;  /* 0x0001600001047983 */ /* 0x001f280000300800 */
[----:B------:R-:W4:Y:S04]  /*83d0*/  LDL.LU R3, [R1+0x164] ;  /* 0x0001640001037983 */ /* 0x000f280000300800 */
[----:B------:R-:W4:Y:S04]  /*83e0*/  LDL.LU R2, [R1+0x168] ;  /* 0x0001680001027983 */ /* 0x000f280000300800 */
[----:B------:R-:W4:Y:S01]  /*83f0*/  LDL.LU R0, [R1+0x16c] ;  /* 0x00016c0001007983 */ /* 0x000f220000300800 */
[----:B--2---:R-:W-:-:S03]  /*8400*/  FADD R64, R63, R64 ;  /* 0x000000403f407221 */ /* 0x004fc60000000000 */
[----:B------:R-:W2:Y:S04]  /*8410*/  LDL.LU R63, [R1+0x4e8] ;  /* 0x0004e800013f7983 */ /* 0x000ea80000300800 */
[----:B------:R0:W-:Y:S04]  /*8420*/  STL [R1+0x12c], R64 ;  /* 0x00012c4001007387 */ /* 0x0001e80000100800 */
[----:B0-----:R-:W2:Y:S01]  /*8430*/  LDL.LU R64, [R1+0x4e4] ;  /* 0x0004e40001407983 */ /* 0x001ea20000300800 */
[----:B---3--:R-:W-:-:S03]  /*8440*/  FADD R66, R65, R66 ;  /* 0x0000004241427221 */ /* 0x008fc60000000000 */
[----:B------:R-:W3:Y:S01]  /*8450*/  LDL.LU R65, [R1+0x4e0] ;  /* 0x0004e00001417983 */ /* 0x000ee20000300800 */
[----:B----4-:R-:W-:-:S03]  /*8460*/  FADD R68, R67, R68 ;  /* 0x0000004443447221 */ /* 0x010fc60000000000 */
[----:B------:R0:W-:Y:S01]  /*8470*/  STL [R1+0x130], R66 ;  /* 0x0001304201007387 */ /* 0x0001e20000100800 */
[----:B------:R-:W-:-:S03]  /*8480*/  FADD R70, R69, R70 ;  /* 0x0000004645467221 */ /* 0x000fc60000000000 */
[----:B0-----:R-:W4:Y:S01]  /*8490*/  LDL.LU R66, [R1+0x4dc] ;  /* 0x0004dc0001427983 */ /* 0x001f220000300800 */
[----:B------:R-:W-:-:S03]  /*84a0*/  FADD R72, R71, R72 ;  /* 0x0000004847487221 */ /* 0x000fc60000000000 */
[----:B------:R-:W4:Y:S04]  /*84b0*/  LDL.LU R67, [R1+0x4d8] ;  /* 0x0004d80001437983 */ /* 0x000f280000300800 */
[----:B------:R0:W-:Y:S01]  /*84c0*/  STL [R1+0x134], R68 ;  /* 0x0001344401007387 */ /* 0x0001e20000100800 */
[----:B------:R-:W-:-:S01]  /*84d0*/  FADD R74, R73, R74 ;  /* 0x0000004a494a7221 */ /* 0x000fc20000000000 */
[----:B------:R-:W-:Y:S01]  /*84e0*/  FADD R86, R87, R86 ;  /* 0x0000005657567221 */ /* 0x000fe20000000000 */
[----:B------:R-:W-:-:S01]  /*84f0*/  FADD R84, R85, R84 ;  /* 0x0000005455547221 */ /* 0x000fc20000000000 */
[----:B0-----:R-:W4:Y:S04]  /*8500*/  LDL.LU R68, [R1+0x4d4] ;  /* 0x0004d40001447983 */ /* 0x001f280000300800 */
        /* <DEDUP_REMOVED lines=15> */
[----:B------:R-:W-:-:S02]  /*8600*/  FADD R2, R155, R2 ;  /* 0x000000029b027221 */ /* 0x000fc40000000000 */
[----:B0-----:R-:W4:Y:S01]  /*8610*/  LDL.LU R74, [R1+0x4bc] ;  /* 0x0004bc00014a7983 */ /* 0x001f220000300800 */
[----:B------:R-:W-:-:S03]  /*8620*/  FADD R0, R156, R0 ;  /* 0x000000009c007221 */ /* 0x000fc60000000000 */
[----:B------:R0:W-:Y:S04]  /*8630*/  STL [R1+0x144], R86 ;  /* 0x0001445601007387 */ /* 0x0001e80000100800 */
[----:B------:R1:W-:Y:S04]  /*8640*/  STL [R1+0x148], R84 ;  /* 0x0001485401007387 */ /* 0x0003e80000100800 */
[----:B------:R1:W-:Y:S04]  /*8650*/  STL [R1+0x14c], R82 ;  /* 0x00014c5201007387 */ /* 0x0003e80000100800 */
[----:B------:R1:W-:Y:S04]  /*8660*/  STL [R1+0x150], R80 ;  /* 0x0001505001007387 */ /* 0x0003e80000100800 */
[----:B------:R1:W-:Y:S04]  /*8670*/  STL [R1+0x154], R78 ;  /* 0x0001544e01007387 */ /* 0x0003e80000100800 */
[----:B------:R1:W-:Y:S04]  /*8680*/  STL [R1+0x158], R76 ;  /* 0x0001584c01007387 */ /* 0x0003e80000100800 */
[----:B------:R1:W-:Y:S04]  /*8690*/  STL [R1+0x15c], R75 ;  /* 0x00015c4b01007387 */ /* 0x0003e80000100800 */
[----:B------:R1:W-:Y:S04]  /*86a0*/  STL [R1+0x160], R4 ;  /* 0x0001600401007387 */ /* 0x0003e80000100800 */
[----:B------:R-:W2:Y:S04]  /*86b0*/  LDL.LU R87, [R1+0x170] ;  /* 0x0001700001577983 */ /* 0x000ea80000300800 */
[----:B------:R1:W-:Y:S04]  /*86c0*/  STL [R1+0x164], R3 ;  /* 0x0001640301007387 */ /* 0x0003e80000100800 */
[----:B0-----:R-:W3:Y:S04]  /*86d0*/  LDL.LU R86, [R1+0x174] ;  /* 0x0001740001567983 */ /* 0x001ee80000300800 */
[----:B------:R0:W-:Y:S04]  /*86e0*/  STL [R1+0x168], R2 ;  /* 0x0001680201007387 */ /* 0x0001e80000100800 */
[----:B------:R-:W4:Y:S04]  /*86f0*/  LDL.LU R85, [R1+0x178] ;  /* 0x0001780001557983 */ /* 0x000f280000300800 */
[----:B------:R0:W-:Y:S04]  /*8700*/  STL [R1+0x16c], R0 ;  /* 0x00016c0001007387 */ /* 0x0001e80000100800 */
[----:B-1----:R-:W4:Y:S04]  /*8710*/  LDL.LU R84, [R1+0x17c] ;  /* 0x00017c0001547983 */ /* 0x002f280000300800 */
        /* <DEDUP_REMOVED lines=12> */
[----:B------:R-:W4:Y:S01]  /*87e0*/  LDL.LU R0, [R1+0x1b0] ;  /* 0x0001b00001007983 */ /* 0x000f220000300800 */
[----:B--2---:R-:W-:-:S05]  /*87f0*/  FADD R87, R157, R87 ;  /* 0x000000579d577221 */ /* 0x004fca0000000000 */
[----:B------:R0:W-:Y:S01]  /*8800*/  STL [R1+0x170], R87 ;  /* 0x0001705701007387 */ /* 0x0001e20000100800 */
[----:B---3--:R-:W-:-:S05]  /*8810*/  FADD R86, R158, R86 ;  /* 0x000000569e567221 */ /* 0x008fca0000000000 */
[----:B------:R1:W-:Y:S01]  /*8820*/  STL [R1+0x174], R86 ;  /* 0x0001745601007387 */ /* 0x0003e20000100800 */
[----:B----4-:R-:W-:-:S05]  /*8830*/  FADD R85, R159, R85 ;  /* 0x000000559f557221 */ /* 0x010fca0000000000 */
[----:B------:R2:W-:Y:S01]  /*8840*/  STL [R1+0x178], R85 ;  /* 0x0001785501007387 */ /* 0x0005e20000100800 */
[----:B------:R-:W-:-:S01]  /*8850*/  FADD R84, R160, R84 ;  /* 0x00000054a0547221 */ /* 0x000fc20000000000 */
[----:B------:R-:W-:-:S04]  /*8860*/  FADD R83, R161, R83 ;  /* 0x00000053a1537221 */ /* 0x000fc80000000000 */
[----:B------:R3:W-:Y:S01]  /*8870*/  STL [R1+0x17c], R84 ;  /* 0x00017c5401007387 */ /* 0x0007e20000100800 */
[----:B------:R-:W-:-:S03]  /*8880*/  FADD R82, R162, R82 ;  /* 0x00000052a2527221 */ /* 0x000fc60000000000 */
        /* <DEDUP_REMOVED lines=20> */
[----:B0-----:R-:W4:Y:S01]  /*89d0*/  LDL.LU R87, [R1+0x1b4] ;  /* 0x0001b40001577983 */ /* 0x001f220000300800 */
[----:B------:R-:W-:-:S03]  /*89e0*/  FADD R0, R173, R0 ;  /* 0x00000000ad007221 */ /* 0x000fc60000000000 */
[----:B------:R0:W-:Y:S04]  /*89f0*/  STL [R1+0x1a8], R3 ;  /* 0x0001a80301007387 */ /* 0x0001e80000100800 */
[----:B-1----:R-:W4:Y:S04]  /*8a00*/  LDL.LU R86, [R1+0x1b8] ;  /* 0x0001b80001567983 */ /* 0x002f280000300800 */
[----:B------:R1:W-:Y:S04]  /*8a10*/  STL [R1+0x1ac], R2 ;  /* 0x0001ac0201007387 */ /* 0x0003e80000100800 */
[----:B--2---:R-:W2:Y:S04]  /*8a20*/  LDL.LU R85, [R1+0x1bc] ;  /* 0x0001bc0001557983 */ /* 0x004ea80000300800 */
[----:B------:R1:W-:Y:S04]  /*8a30*/  STL [R1+0x1b0], R0 ;  /* 0x0001b00001007387 */ /* 0x0003e80000100800 */
[----:B---3--:R-:W3:Y:S04]  /*8a40*/  LDL.LU R84, [R1+0x1c0] ;  /* 0x0001c00001547983 */ /* 0x008ee80000300800 */
[----:B----4-:R-:W4:Y:S04]  /*8a50*/  LDL.LU R83, [R1+0x1c4] ;  /* 0x0001c40001537983 */ /* 0x010f280000300800 */
        /* <DEDUP_REMOVED lines=10> */
[----:B-1----:R-:W4:Y:S04]  /*8b00*/  LDL.LU R2, [R1+0x1f0] ;  /* 0x0001f00001027983 */ /* 0x002f280000300800 */
[----:B------:R-:W4:Y:S01]  /*8b10*/  LDL.LU R0, [R1+0x1f4] ;  /* 0x0001f40001007983 */ /* 0x000f220000300800 */
[----:B------:R-:W-:-:S01]  /*8b20*/  FADD R87, R174, R87 ;  /* 0x00000057ae577221 */ /* 0x000fc20000000000 */
[----:B------:R-:W-:-:S04]  /*8b30*/  FADD R86, R175, R86 ;  /* 0x00000056af567221 */ /* 0x000fc80000000000 */
[----:B------:R0:W-:Y:S01]  /*8b40*/  STL [R1+0x1b4], R87 ;  /* 0x0001b45701007387 */ /* 0x0001e20000100800 */
[----:B--2---:R-:W-:-:S03]  /*8b50*/  FADD R85, R176, R85 ;  /* 0x00000055b0557221 */ /* 0x004fc60000000000 */
[----:B------:R1:W-:Y:S01]  /*8b60*/  STL [R1+0x1b8], R86 ;  /* 0x0001b85601007387 */ /* 0x0003e20000100800 */
[----:B---3--:R-:W-:-:S03]  /*8b70*/  FADD R84, R177, R84 ;  /* 0x00000054b1547221 */ /* 0x008fc60000000000 */
[----:B------:R2:W-:Y:S01]  /*8b80*/  STL [R1+0x1bc], R85 ;  /* 0x0001bc5501007387 */ /* 0x0005e20000100800 */
[----:B----4-:R-:W-:-:S03]  /*8b90*/  FADD R83, R178, R83 ;  /* 0x00000053b2537221 */ /* 0x010fc60000000000 */
        /* <DEDUP_REMOVED lines=402> */
[----:B------:R-:W-:Y:S01]  /*a4c0*/  STL [R1+0x3d4], R87 ;  /* 0x0003d45701007387 */ /* 0x000fe20000100800 */
[----:B--2---:R-:W-:-:S03]  /*a4d0*/  FADD R85, R56, R85 ;  /* 0x0000005538557221 */ /* 0x004fc60000000000 */
[----:B------:R-:W-:Y:S01]  /*a4e0*/  STL [R1+0x3d8], R86 ;  /* 0x0003d85601007387 */ /* 0x000fe20000100800 */
[----:B---3--:R-:W-:-:S03]  /*a4f0*/  FADD R84, R57, R84 ;  /* 0x0000005439547221 */ /* 0x008fc60000000000 */
[----:B------:R-:W-:Y:S01]  /*a500*/  STL [R1+0x3dc], R85 ;  /* 0x0003dc5501007387 */ /* 0x000fe20000100800 */
[----:B----4-:R-:W-:-:S03]  /*a510*/  FADD R83, R58, R83 ;  /* 0x000000533a537221 */ /* 0x010fc60000000000 */
[----:B------:R-:W-:Y:S01]  /*a520*/  STL [R1+0x3e0], R84 ;  /* 0x0003e05401007387 */ /* 0x000fe20000100800 */
[----:B------:R-:W-:-:S03]  /*a530*/  FADD R82, R59, R82 ;  /* 0x000000523b527221 */ /* 0x000fc60000000000 */
        /* <DEDUP_REMOVED lines=16> */
[----:B------:R0:W-:Y:S04]  /*a640*/  STL [R1+0x404], R75 ;  /* 0x0004044b01007387 */ /* 0x0001e80000100800 */
[----:B------:R-:W-:Y:S04]  /*a650*/  STL [R1+0x408], R4 ;  /* 0x0004080401007387 */ /* 0x000fe80000100800 */
[----:B0-----:R-:W2:Y:S01]  /*a660*/  LDL.LU R75, [R1+0x418] ;  /* 0x00041800014b7983 */ /* 0x001ea20000300800 */
[----:B------:R-:W-:-:S01]  /*a670*/  FADD R3, R68, R3 ;  /* 0x0000000344037221 */ /* 0x000fc20000000000 */
[----:B------:R-:W-:Y:S01]  /*a680*/  FADD R2, R69, R2 ;  /* 0x0000000245027221 */ /* 0x000fe20000000000 */
[----:B------:R-:W-:-:S03]  /*a690*/  FADD R0, R70, R0 ;  /* 0x0000000046007221 */ /* 0x000fc60000000000 */
[----:B------:R0:W-:Y:S04]  /*a6a0*/  STL [R1+0x40c], R3 ;  /* 0x00040c0301007387 */ /* 0x0001e80000100800 */
[----:B------:R-:W3:Y:S04]  /*a6b0*/  LDL.LU R76, [R1+0x41c] ;  /* 0x00041c00014c7983 */ /* 0x000ee80000300800 */
[----:B------:R1:W-:Y:S04]  /*a6c0*/  STL [R1+0x410], R2 ;  /* 0x0004100201007387 */ /* 0x0003e80000100800 */
        /* <DEDUP_REMOVED lines=14> */
[----:B------:R-:W4:Y:S04]  /*a7b0*/  LDL.LU R0, [R1+0x454] ;  /* 0x0004540001007983 */ /* 0x000f280000300800 */
[----:B------:R-:W4:Y:S01]  /*a7c0*/  LDL.LU R4, [R1+0x458] ;  /* 0x0004580001047983 */ /* 0x000f220000300800 */
[----:B--2---:R-:W-:-:S05]  /*a7d0*/  FADD R75, R71, R75 ;  /* 0x0000004b474b7221 */ /* 0x004fca0000000000 */
[----:B------:R0:W-:Y:S04]  /*a7e0*/  STL [R1+0x418], R75 ;  /* 0x0004184b01007387 */ /* 0x0001e80000100800 */
[----:B0-----:R-:W2:Y:S01]  /*a7f0*/  LDL.LU R75, [R1+0x4b8] ;  /* 0x0004b800014b7983 */ /* 0x001ea20000300800 */
[----:B---3--:R-:W-:-:S01]  /*a800*/  FADD R76, R72, R76 ;  /* 0x0000004c484c7221 */ /* 0x008fc20000000000 */
[----:B----4-:R-:W-:-:S04]  /*a810*/  FADD R77, R73, R77 ;  /* 0x0000004d494d7221 */ /* 0x010fc80000000000 */
[----:B------:R0:W-:Y:S01]  /*a820*/  STL [R1+0x41c], R76 ;  /* 0x00041c4c01007387 */ /* 0x0001e20000100800 */
[----:B------:R-:W-:-:S03]  /*a830*/  FADD R78, R74, R78 ;  /* 0x0000004e4a4e7221 */ /* 0x000fc60000000000 */
[----:B0-----:R-:W3:Y:S04]  /*a840*/  LDL.LU R76, [R1+0x4b4] ;  /* 0x0004b400014c7983 */ /* 0x001ee80000300800 */
[----:B------:R0:W-:Y:S04]  /*a850*/  STL [R1+0x420], R77 ;  /* 0x0004204d01007387 */ /* 0x0001e80000100800 */
[----:B0-----:R-:W4:Y:S04]  /*a860*/  LDL.LU R77, [R1+0x4b0] ;  /* 0x0004b000014d7983 */ /* 0x001f280000300800 */
[----:B------:R0:W-:Y:S04]  /*a870*/  STL [R1+0x424], R78 ;  /* 0x0004244e01007387 */ /* 0x0001e80000100800 */
[----:B0-----:R-:W4:Y:S01]  /*a880*/  LDL.LU R78, [R1+0x4ac] ;  /* 0x0004ac00014e7983 */ /* 0x001f220000300800 */
[----:B--2---:R-:W-:-:S05]  /*a890*/  FADD R79, R75, R79 ;  /* 0x0000004f4b4f7221 */ /* 0x004fca0000000000 */
[----:B------:R0:W-:Y:S04]  /*a8a0*/  STL [R1+0x428], R79 ;  /* 0x0004284f01007387 */ /* 0x0001e80000100800 */
[----:B0-----:R-:W2:Y:S01]  /*a8b0*/  LDL.LU R79, [R1+0x4a8] ;  /* 0x0004a800014f7983 */ /* 0x001ea20000300800 */
[----:B---3--:R-:W-:-:S05]  /*a8c0*/  FADD R80, R76, R80 ;  /* 0x000000504c507221 */ /* 0x008fca0000000000 */
[----:B------:R0:W-:Y:S01]  /*a8d0*/  STL [R1+0x42c], R80 ;  /* 0x00042c5001007387 */ /* 0x0001e20000100800 */
[----:B----4-:R-:W-:-:S03]  /*a8e0*/  FADD R81, R77, R81 ;  /* 0x000000514d517221 */ /* 0x010fc60000000000 */
[----:B0-----:R-:W3:Y:S04]  /*a8f0*/  LDL.LU R80, [R1+0x4a4] ;  /* 0x0004a40001507983 */ /* 0x001ee80000300800 */
[----:B------:R0:W-:Y:S01]  /*a900*/  STL [R1+0x430], R81 ;  /* 0x0004305101007387 */ /* 0x0001e20000100800 */
[----:B------:R-:W-:-:S03]  /*a910*/  FADD R82, R78, R82 ;  /* 0x000000524e527221 */ /* 0x000fc60000000000 */
        /* <DEDUP_REMOVED lines=21> */
[----:B0-----:R0:W5:Y:S04]  /*aa70*/  LDL.LU R3, [R1+0x484] ;  /* 0x0004840001037983 */ /* 0x0011680000300800 */
[----:B------:R1:W-:Y:S01]  /*aa80*/  STL [R1+0x450], R2 ;  /* 0x0004500201007387 */ /* 0x0003e20000100800 */
[----:B------:R-:W-:-:S03]  /*aa90*/  FADD R0, R86, R0 ;  /* 0x0000000056007221 */ /* 0x000fc60000000000 */
[----:B-1----:R0:W5:Y:S04]  /*aaa0*/  LDL.LU R2, [R1+0x480] ;  /* 0x0004800001027983 */ /* 0x0021680000300800 */
[----:B------:R1:W-:Y:S04]  /*aab0*/  STL [R1+0x454], R0 ;  /* 0x0004540001007387 */ /* 0x0003e80000100800 */
[----:B-1----:R0:W5:Y:S01]  /*aac0*/  LDL.LU R0, [R1+0x47c] ;  /* 0x00047c0001007983 */ /* 0x0021620000300800 */
[----:B------:R-:W-:Y:S01]  /*aad0*/  UMOV UR6, URZ ;  /* 0x0000003f00067c82 */ /* 0x000fe20008000000 */
[----:B--2---:R-:W-:-:S05]  /*aae0*/  FADD R4, R4, R87 ;  /* 0x0000005704047221 */ /* 0x004fca0000000000 */
[----:B------:R0:W-:Y:S02]  /*aaf0*/  STL [R1+0x458], R4 ;  /* 0x0004580401007387 */ /* 0x0001e40000100800 */
.L_x_29:
[----:B------:R-:W-:Y:S05]  /*ab00*/  @!P1 BRA `(.L_x_30) ;  /* 0x0000000000049947 */ /* 0x000fea0003800000 */
[----:B------:R-:W-:Y:S01]  /*ab10*/  BPT.TRAP 0x1 ;  /* 0x000000040000795c */ /* 0x000fe20000300000 */
.L_x_30:
[----:B0-----:R-:W4:Y:S04]  /*ab20*/  LDL R4, [R1+0x45c] ;  /* 0x00045c0001047983 */ /* 0x001f280000100800 */
[----:B-----5:R0:W-:Y:S04]  /*ab30*/  STL [R1+0x47c], R0 ;  /* 0x00047c0001007387 */ /* 0x0201e80000100800 */
[----:B0-----:R-:W2:Y:S01]  /*ab40*/  LDL R0, [R1+0x460] ;  /* 0x0004600001007983 */ /* 0x001ea20000100800 */
[----:B----4-:R-:W-:-:S13]  /*ab50*/  ISETP.NE.AND P0, PT, R4, RZ, PT ;  /* 0x000000ff0400720c */ /* 0x010fda0003f05270 */
[----:B------:R-:W-:-:S05]  /*ab60*/  VOTEU.ANY UP0, P0 ;  /* 0x00000000003f7886 */ /* 0x000fca0000000100 */
[----:B------:R-:W-:-:S04]  /*ab70*/  @UP0 ULEA UR8, UR27, UR17, 0x3 ;  /* 0x000000111b080291 */ /* 0x000fc8000f8e183f */
[----:B------:R-:W-:-:S06]  /*ab80*/  @UP0 UIADD3 UR8, UR8, 0x58, URZ ;  /* 0x0000005808080890 */ /* 0x000fcc000fffe03f */
[----:B------:R-:W-:-:S05]  /*ab90*/  IMAD.U32 R4, RZ, RZ, UR8 ;  /* 0x00000008ff047e24 */ /* 0x000fca000f8e00ff */
[----:B--2---:R-:W-:Y:S02]  /*aba0*/  @P0 PRMT R4, R0, 0x654, R4 ;  /* 0x0000065400040816 */ /* 0x004fe40000000004 */
[----:B------:R0:W5:Y:S01]  /*abb0*/  LDL.LU R0, [R1+0x47c] ;  /* 0x00047c0001007983 */ /* 0x0001620000300800 */
[----:B------:R-:W-:Y:S01]  /*abc0*/  UISETP.GT.U32.AND UP0, UPT, UR13, 0x1, UPT ;  /* 0x000000010d00788c */ /* 0x000fe2000bf04070 */
[----:B------:R0:W-:Y:S05]  /*abd0*/  @P0 SYNCS.ARRIVE.TRANS64.RED.A1T0 RZ, [R4+URZ], RZ ;  /* 0x000000ff04ff09a7 */ /* 0x0001ea000810043f */
[----:B------:R-:W-:-:S13]  /*abe0*/  PLOP3.LUT P0, PT, PT, PT, UP0, 0x80, 0x0 ;  /* 0x000000000000781c */ /* 0x000fda0003f0f008 */
[----:B0-----:R-:W-:Y:S05]  /*abf0*/  @P0 BRA `(.L_x_31) ;  /* 0x0000000000040947 */ /* 0x001fea0003800000 */
[----:B------:R-:W-:Y:S01]  /*ac00*/  BPT.TRAP 0x1 ;  /* 0x000000040000795c */ /* 0x000fe20000300000 */
.L_x_31:
[----:B------:R-:W-:Y:S01]  /*ac10*/  UIADD3 UR19, UR19, 0x1, URZ ;  /* 0x0000000113137890 */ /* 0x000fe2000fffe03f */
[C---:B------:R-:W-:Y:S01]  /*ac20*/  ISETP.GT.AND P0, PT, R3.reuse, 0x1, PT ;  /* 0x000000010300780c */ /* 0x040fe20003f04270 */
[----:B------:R-:W-:Y:S01]  /*ac30*/  UIADD3 UR27, UR27, 0x1, URZ ;  /* 0x000000011b1b7890 */ /* 0x000fe2000fffe03f */
[----:B------:R-:W-:Y:S01]  /*ac40*/  VIADD R3, R3, 0xffffffff ;  /* 0xffffffff03037836 */ /* 0x000fe20000000000 */
[----:B------:R-:W-:Y:S02]  /*ac50*/  UISETP.NE.AND UP0, UPT, UR19, 0xb, UPT ;  /* 0x0000000b1300788c */ /* 0x000fe4000bf05270 */
[----:B------:R-:W-:Y:S02]  /*ac60*/  UISETP.NE.AND UP1, UPT, UR27, 0xb, UPT ;  /* 0x0000000b1b00788c */ /* 0x000fe4000bf25270 */
[----:B------:R-:W-:Y:S02]  /*ac70*/  USEL UR8, URZ, 0x1, UP0 ;  /* 0x000000013f087887 */ /* 0x000fe40008000000 */
[----:B------:R-:W-:-:S02]  /*ac80*/  USEL UR19, UR19, URZ, UP0 ;  /* 0x0000003f13137287 */ /* 0x000fc40008000000 */
[----:B------:R-:W-:Y:S02]  /*ac90*/  USEL UR27, UR27, URZ, UP1 ;  /* 0x0000003f1b1b7287 */ /* 0x000fe40008800000 */
[----:B------:R-:W-:Y:S01]  /*aca0*/  LOP3.LUT R2, R2, UR8, RZ, 0x3c, !PT ;  /* 0x0000000802027c12 */ /* 0x000fe2000f8e3cff */
[----:B------:R-:W-:Y:S01]  /*acb0*/  UMOV UR8, 0x1 ;  /* 0x0000000100087882 */ /* 0x000fe20000000000 */
[----:B------:R-:W-:Y:S08]  /*acc0*/  @P0 BRA `(.L_x_32) ;  /* 0xffffffb800b40947 */ /* 0x000ff0000383ffff */
.L_x_24:
[----:B------:R-:W-:-:S04]  /*acd0*/  UISETP.NE.AND UP0, UPT, UR6, URZ, UPT ;  /* 0x0000003f0600728c */ /* 0x000fc8000bf05270 */
[----:B------:R-:W-:-:S06]  /*ace0*/  USEL UR6, URZ, 0x1, !UP0 ;  /* 0x000000013f067887 */ /* 0x000fcc000c000000 */
[----:B------:R-:W-:-:S13]  /*acf0*/  ISETP.NE.AND P0, PT, RZ, UR6, PT ;  /* 0x00000006ff007c0c */ /* 0x000fda000bf05270 */
[----:B------:R-:W-:Y:S05]  /*ad00*/  @!P0 BRA `(.L_x_33) ;  /* 0x0000003400188947 */ /* 0x000fea0003800000 */
[----:B------:R0:W-:Y:S04]  /*ad10*/  STL [R1+0x528], R45 ;  /* 0x0005282d01007387 */ /* 0x0001e80000100800 */
[----:B0-----:R-:W4:Y:S04]  /*ad20*/  LDL.LU R45, [R1] ;  /* 0x00000000012d7983 */ /* 0x001f280000300800 */
[----:B------:R0:W-:Y:S04]  /*ad30*/  STL [R1+0x524], R46 ;  /* 0x0005242e01007387 */ /* 0x0001e80000100800 */
[----:B0-----:R-:W2:Y:S04]  /*ad40*/  LDL.LU R46, [R1+0x4] ;  /* 0x00000400012e7983 */ /* 0x001ea80000300800 */
[----:B------:R0:W-:Y:S04]  /*ad50*/  STL [R1+0x520], R47 ;  /* 0x0005202f01007387 */ /* 0x0001e80000100800 */
[----:B0-----:R-:W3:Y:S04]  /*ad60*/  LDL.LU R47, [R1+0x8] ;  /* 0x00000800012f7983 */ /* 0x001ee80000300800 */
        /* <DEDUP_REMOVED lines=8> */
[----:B------:R-:W3:Y:S04]  /*adf0*/  LDL.LU R2, [R1+0x104] ;  /* 0x0001040001027983 */ /* 0x000ee80000300800 */
[----:B------:R-:W3:Y:S04]  /*ae00*/  LDL.LU R3, [R1+0xac] ;  /* 0x0000ac0001037983 */ /* 0x000ee80000300800 */
[----:B------:R-:W3:Y:S04]  /*ae10*/  LDL.LU R4, [R1+0x108] ;  /* 0x0001080001047983 */ /* 0x000ee80000300800 */
        /* <DEDUP_REMOVED lines=69> */
[----:B0-----:R-:W3:Y:S01]  /*b270*/  LDL.LU R86, [R1+0x24] ;  /* 0x0000240001567983 */ /* 0x001ee20000300800 */
[----:B----4-:R-:W-:-:S03]  /*b280*/  FADD R5, R45, R5 ;  /* 0x000000052d057221 */ /* 0x010fc60000000000 */
[----:B------:R0:W-:Y:S01]  /*b290*/  STL [R1+0x480], R87 ;  /* 0x0004805701007387 */ /* 0x0001e20000100800 */
[----:B--2---:R-:W-:Y:S01]  /*b2a0*/  FADD R6, R46, R6 ;  /* 0x000000062e067221 */ /* 0x004fe20000000000 */
[----:B---3--:R-:W-:Y:S01]  /*b2b0*/  FADD R7, R47, R7 ;  /* 0x000000072f077221 */ /* 0x008fe20000000000 */
[----:B------:R-:W-:Y:S01]  /*b2c0*/  FADD R8, R48, R8 ;  /* 0x0000000830087221 */ /* 0x000fe20000000000 */
[----:B------:R-:W-:Y:S01]  /*b2d0*/  FADD R9, R49, R9 ;  /* 0x0000000931097221 */ /* 0x000fe20000000000 */
[----:B0-----:R-:W2:Y:S04]  /*b2e0*/  LDL.LU R87, [R1+0x20] ;  /* 0x0000200001577983 */ /* 0x001ea80000300800 */
[----:B-----5:R0:W-:Y:S01]  /*b2f0*/  STL [R1+0x47c], R0 ;  /* 0x00047c0001007387 */ /* 0x0201e20000100800 */
[----:B------:R-:W-:Y:S01]  /*b300*/  FADD R53, R54, R53 ;  /* 0x0000003536357221 */ /* 0x000fe20000000000 */
[----:B------:R-:W-:Y:S01]  /*b310*/  FADD R10, R50, R10 ;  /* 0x0000000a320a7221 */ /* 0x000fe20000000000 */
[----:B------:R-:W-:Y:S01]  /*b320*/  FADD R11, R51, R11 ;  /* 0x0000000b330b7221 */ /* 0x000fe20000000000 */
[----:B------:R-:W-:Y:S01]  /*b330*/  FADD R2, R52, R2 ;  /* 0x0000000234027221 */ /* 0x000fe20000000000 */
[----:B0-----:R-:W3:Y:S04]  /*b340*/  LDL.LU R0, [R1+0x1c] ;  /* 0x00001c0001007983 */ /* 0x001ee80000300800 */
[----:B------:R-:W4:Y:S04]  /*b350*/  LDL.LU R45, [R1+0x528] ;  /* 0x00052800012d7983 */ /* 0x000f280000300800 */
[----:B------:R-:W4:Y:S04]  /*b360*/  LDL.LU R46, [R1+0x524] ;  /* 0x00052400012e7983 */ /* 0x000f280000300800 */
[----:B------:R-:W4:Y:S04]  /*b370*/  LDL.LU R47, [R1+0x520] ;  /* 0x00052000012f7983 */ /* 0x000f280000300800 */
[----:B------:R-:W4:Y:S01]  /*b380*/  LDL.LU R48, [R1+0x51c] ;  /* 0x00051c0001307983 */ /* 0x000f220000300800 */
[----:B------:R-:W-:-:S03]  /*b390*/  FADD R4, R3, R4 ;  /* 0x0000000403047221 */ /* 0x000fc60000000000 */
[----:B------:R-:W4:Y:S04]  /*b3a0*/  LDL.LU R49, [R1+0x518] ;  /* 0x0005180001317983 */ /* 0x000f280000300800 */
[----:B------:R-:W4:Y:S04]  /*b3b0*/  LDL.LU R50, [R1+0x514] ;  /* 0x0005140001327983 */ /* 0x000f280000300800 */
[----:B------:R-:W4:Y:S01]  /*b3c0*/  LDL.LU R51, [R1+0x510] ;  /* 0x0005100001337983 */ /* 0x000f220000300800 */
[----:B------:R-:W-:Y:S01]  /*b3d0*/  FADD R237, R55, R237 ;  /* 0x000000ed37ed7221 */ /* 0x000fe20000000000 */
[----:B------:R-:W-:Y:S01]  /*b3e0*/  FADD R236, R56, R236 ;  /* 0x000000ec38ec7221 */ /* 0x000fe20000000000 */
[----:B------:R-:W-:Y:S01]  /*b3f0*/  FADD R235, R57, R235 ;  /* 0x000000eb39eb7221 */ /* 0x000fe20000000000 */
[----:B------:R-:W4:Y:S01]  /*b400*/  LDL.LU R52, [R1+0xb0] ;  /* 0x0000b00001347983 */ /* 0x000f220000300800 */
[----:B------:R-:W-:Y:S01]  /*b410*/  FADD R234, R58, R234 ;  /* 0x000000ea3aea7221 */ /* 0x000fe20000000000 */
[----:B------:R-:W-:Y:S01]  /*b420*/  FADD R233, R59, R233 ;  /* 0x000000e93be97221 */ /* 0x000fe20000000000 */
[----:B------:R-:W-:Y:S01]  /*b430*/  FADD R232, R60, R232 ;  /* 0x000000e83ce87221 */ /* 0x000fe20000000000 */
[----:B------:R0:W-:Y:S01]  /*b440*/  STL [R1+0x100], R53 ;  /* 0x0001003501007387 */ /* 0x0001e20000100800 */
[----:B------:R-:W-:Y:S01]  /*b450*/  FADD R231, R61, R231 ;  /* 0x000000e73de77221 */ /* 0x000fe20000000000 */
        /* <DEDUP_REMOVED lines=22> */
[----:B------:R-:W-:-:S02]  /*b5c0*/  FADD R16, R84, R16 ;  /* 0x0000001054107221 */ /* 0x000fc40000000000 */
[----:B------:R-:W4:Y:S04]  /*b5d0*/  LDL.LU R84, [R1+0x10c] ;  /* 0x00010c0001547983 */ /* 0x000f280000300800 */
[----:B------:R1:W-:Y:S04]  /*b5e0*/  STL [R1+0x104], R2 ;  /* 0x0001040201007387 */ /* 0x0003e80000100800 */
[----:B0-----:R-:W4:Y:S01]  /*b5f0*/  LDL.LU R53, [R1+0xb4] ;  /* 0x0000b40001357983 */ /* 0x001f220000300800 */
[----:B------:R-:W-:-:S03]  /*b600*/  FADD R15, R85, R15 ;  /* 0x0000000f550f7221 */ /* 0x000fc60000000000 */
[----:B------:R0:W-:Y:S04]  /*b610*/  STL [R1+0x108], R4 ;  /* 0x0001080401007387 */ /* 0x0001e80000100800 */
[----:B------:R-:W4:Y:S04]  /*b620*/  LDL.LU R85, [R1+0x110] ;  /* 0x0001100001557983 */ /* 0x000f280000300800 */
[----:B------:R-:W4:Y:S01]  /*b630*/  LDL.LU R54, [R1+0xb8] ;  /* 0x0000b80001367983 */ /* 0x000f220000300800 */
[----:B------:R-:W-:-:S03]  /*b640*/  FADD R14, R86, R14 ;  /* 0x0000000e560e7221 */ /* 0x000fc60000000000 */
[----:B------:R-:W4:Y:S04]  /*b650*/  LDL.LU R86, [R1+0x114] ;  /* 0x0001140001567983 */ /* 0x000f280000300800 */
[----:B------:R-:W4:Y:S04]  /*b660*/  LDL.LU R55, [R1+0xbc] ;  /* 0x0000bc0001377983 */ /* 0x000f280000300800 */
[----:B-1----:R-:W4:Y:S04]  /*b670*/  LDL.LU R2, [R1+0x118] ;  /* 0x0001180001027983 */ /* 0x002f280000300800 */
[----:B------:R-:W4:Y:S01]  /*b680*/  LDL.LU R56, [R1+0xc0] ;  /* 0x0000c00001387983 */ /* 0x000f220000300800 */
[----:B--2---:R-:W-:-:S03]  /*b690*/  FADD R13, R87, R13 ;  /* 0x0000000d570d7221 */ /* 0x004fc60000000000 */
[----:B------:R-:W2:Y:S04]  /*b6a0*/  LDL.LU R3, [R1+0x11c] ;  /* 0x00011c0001037983 */ /* 0x000ea80000300800 */
[----:B------:R-:W2:Y:S04]  /*b6b0*/  LDL.LU R57, [R1+0xc4] ;  /* 0x0000c40001397983 */ /* 0x000ea80000300800 */
[----:B0-----:R-:W2:Y:S01]  /*b6c0*/  LDL.LU R4, [R1+0x120] ;  /* 0x0001200001047983 */ /* 0x001ea20000300800 */
[----:B---3--:R-:W-:-:S03]  /*b6d0*/  FADD R12, R0, R12 ;  /* 0x0000000c000c7221 */ /* 0x008fc60000000000 */
[----:B------:R-:W3:Y:S04]  /*b6e0*/  LDL.LU R58, [R1+0xc8] ;  /* 0x0000c800013a7983 */ /* 0x000ee80000300800 */
        /* <DEDUP_REMOVED lines=26> */
[----:B------:R-:W3:Y:S01]  /*b890*/  LDL.LU R83, [R1+0x158] ;  /* 0x0001580001537983 */ /* 0x000ee20000300800 */
[----:B----4-:R-:W-:-:S03]  /*b8a0*/  FADD R84, R52, R84 ;  /* 0x0000005434547221 */ /* 0x010fc60000000000 */
[----:B------:R-:W4:Y:S04]  /*b8b0*/  LDL.LU R52, [R1+0x50c] ;  /* 0x00050c0001347983 */ /* 0x000f280000300800 */
[----:B------:R0:W-:Y:S04]  /*b8c0*/  STL [R1+0x10c], R84 ;  /* 0x00010c5401007387 */ /* 0x0001e80000100800 */
[----:B0-----:R-:W4:Y:S01]  /*b8d0*/  LDL.LU R84, [R1+0x15c] ;  /* 0x00015c0001547983 */ /* 0x001f220000300800 */
[----:B------:R-:W-:-:S03]  /*b8e0*/  FADD R85, R53, R85 ;  /* 0x0000005535557221 */ /* 0x000fc60000000000 */
[----:B------:R-:W4:Y:S04]  /*b8f0*/  LDL.LU R53, [R1+0x508] ;  /* 0x0005080001357983 */ /* 0x000f280000300800 */
[----:B------:R0:W-:Y:S01]  /*b900*/  STL [R1+0x110], R85 ;  /* 0x0001105501007387 */ /* 0x0001e20000100800 */
[----:B------:R-:W-:-:S03]  /*b910*/  FADD R86, R54, R86 ;  /* 0x0000005636567221 */ /* 0x000fc60000000000 */
[----:B0-----:R-:W4:Y:S04]  /*b920*/  LDL.LU R85, [R1+0x160] ;  /* 0x0001600001557983 */ /* 0x001f280000300800 */
[----:B------:R-:W4:Y:S04]  /*b930*/  LDL.LU R54, [R1+0x504] ;  /* 0x0005040001367983 */ /* 0x000f280000300800 */
[----:B------:R0:W-:Y:S04]  /*b940*/  STL [R1+0x114], R86 ;  /* 0x0001145601007387 */ /* 0x0001e80000100800 */
[----:B0-----:R-:W4:Y:S01]  /*b950*/  LDL.LU R86, [R1+0x164] ;  /* 0x0001640001567983 */ /* 0x001f220000300800 */
[----:B------:R-:W-:Y:S01]  /*b960*/  FADD R2, R55, R2 ;  /* 0x0000000237027221 */ /* 0x000fe20000000000 */
[----:B--2---:R-:W-:-:S02]  /*b970*/  FADD R3, R56, R3 ;  /* 0x0000000338037221 */ /* 0x004fc40000000000 */
[----:B------:R-:W2:Y:S01]  /*b980*/  LDL.LU R55, [R1+0x500] ;  /* 0x0005000001377983 */ /* 0x000ea20000300800 */
[----:B------:R-:W-:-:S03]  /*b990*/  FADD R4, R57, R4 ;  /* 0x0000000439047221 */ /* 0x000fc60000000000 */
[----:B------:R0:W-:Y:S01]  /*b9a0*/  STL [R1+0x118], R2 ;  /* 0x0001180201007387 */ /* 0x0001e20000100800 */
[----:B---3--:R-:W-:-:S03]  /*b9b0*/  FADD R59, R58, R59 ;  /* 0x0000003b3a3b7221 */ /* 0x008fc60000000000 */
[----:B0-----:R-:W3:Y:S04]  /*b9c0*/  LDL.LU R2, [R1+0x168] ;  /* 0x0001680001027983 */ /* 0x001ee80000300800 */
[----:B------:R-:W2:Y:S04]  /*b9d0*/  LDL.LU R56, [R1+0x4fc] ;  /* 0x0004fc0001387983 */ /* 0x000ea80000300800 */
[----:B------:R0:W-:Y:S01]  /*b9e0*/  STL [R1+0x11c], R3 ;  /* 0x00011c0301007387 */ /* 0x0001e20000100800 */
[----:B------:R-:W-:Y:S01]  /*b9f0*/  FADD R61, R60, R61 ;  /* 0x0000003d3c3d7221 */ /* 0x000fe20000000000 */
[----:B------:R-:W-:-:S02]  /*ba00*/  FADD R63, R62, R63 ;  /* 0x0000003f3e3f7221 */ /* 0x000fc40000000000 */
[----:B0-----:R-:W2:Y:S04]  /*ba10*/  LDL.LU R3, [R1+0x16c] ;  /* 0x00016c0001037983 */ /* 0x001ea80000300800 */
[----:B------:R-:W2:Y:S04]  /*ba20*/  LDL.LU R57, [R1+0x4f8] ;  /* 0x0004f80001397983 */ /* 0x000ea80000300800 */
[----:B------:R0:W-:Y:S01]  /*ba30*/  STL [R1+0x120], R4 ;  /* 0x0001200401007387 */ /* 0x0001e20000100800 */
[----:B------:R-:W-:-:S03]  /*ba40*/  FADD R65, R64, R65 ;  /* 0x0000004140417221 */ /* 0x000fc60000000000 */
        /* <DEDUP_REMOVED lines=42> */
[----:B------:R0:W-:Y:S04]  /*bcf0*/  STL [R1+0x14c], R80 ;  /* 0x00014c5001007387 */ /* 0x0001e80000100800 */
[----:B0-----:R-:W2:Y:S04]  /*bd00*/  LDL.LU R80, [R1+0x17c] ;  /* 0x00017c0001507983 */ /* 0x001ea80000300800 */
[----:B------:R-:W2:Y:S04]  /*bd10*/  LDL.LU R77, [R1+0x4a8] ;  /* 0x0004a800014d7983 */ /* 0x000ea80000300800 */
[----:B------:R0:W-:Y:S01]  /*bd20*/  STL [R1+0x150], R81 ;  /* 0x0001505101007387 */ /* 0x0001e20000100800 */
[----:B----4-:R-:W-:-:S03]  /*bd30*/  FADD R84, R152, R84 ;  /* 0x0000005498547221 */ /* 0x010fc60000000000 */
[----:B0-----:R-:W4:Y:S04]  /*bd40*/  LDL.LU R81, [R1+0x180] ;  /* 0x0001800001517983 */ /* 0x001f280000300800 */
[----:B------:R0:W-:Y:S04]  /*bd50*/  STL [R1+0x154], R82 ;  /* 0x0001545201007387 */ /* 0x0001e80000100800 */
[----:B0-----:R-:W4:Y:S01]  /*bd60*/  LDL.LU R82, [R1+0x184] ;  /* 0x0001840001527983 */ /* 0x001f220000300800 */
[----:B------:R-:W-:-:S03]  /*bd70*/  FADD R85, R153, R85 ;  /* 0x0000005599557221 */ /* 0x000fc60000000000 */
[----:B------:R0:W-:Y:S04]  /*bd80*/  STL [R1+0x158], R83 ;  /* 0x0001585301007387 */ /* 0x0001e80000100800 */
[----:B0-----:R-:W4:Y:S01]  /*bd90*/  LDL.LU R83, [R1+0x188] ;  /* 0x0001880001537983 */ /* 0x001f220000300800 */
[----:B------:R-:W-:-:S03]  /*bda0*/  FADD R86, R154, R86 ;  /* 0x000000569a567221 */ /* 0x000fc60000000000 */
[----:B------:R0:W-:Y:S04]  /*bdb0*/  STL [R1+0x15c], R84 ;  /* 0x00015c5401007387 */ /* 0x0001e80000100800 */
[----:B0-----:R-:W4:Y:S04]  /*bdc0*/  LDL.LU R84, [R1+0x18c] ;  /* 0x00018c0001547983 */ /* 0x001f280000300800 */
[----:B------:R0:W-:Y:S04]  /*bdd0*/  STL [R1+0x160], R85 ;  /* 0x0001605501007387 */ /* 0x0001e80000100800 */
[----:B0-----:R-:W4:Y:S04]  /*bde0*/  LDL.LU R85, [R1+0x190] ;  /* 0x0001900001557983 */ /* 0x001f280000300800 */
[----:B------:R0:W-:Y:S04]  /*bdf0*/  STL [R1+0x164], R86 ;  /* 0x0001645601007387 */ /* 0x0001e80000100800 */
[----:B0-----:R-:W4:Y:S04]  /*be00*/  LDL.LU R86, [R1+0x194] ;  /* 0x0001940001567983 */ /* 0x001f280000300800 */
[----:B------:R-:W4:Y:S04]  /*be10*/  LDL.LU R87, [R1+0x198] ;  /* 0x0001980001577983 */ /* 0x000f280000300800 */
[----:B------:R-:W4:Y:S01]  /*be20*/  LDL.LU R0, [R1+0x19c] ;  /* 0x00019c0001007983 */ /* 0x000f220000300800 */
[----:B---3--:R-:W-:Y:S01]  /*be30*/  FADD R2, R155, R2 ;  /* 0x000000029b027221 */ /* 0x008fe20000000000 */
[----:B--2---:R-:W-:-:S04]  /*be40*/  FADD R3, R156, R3 ;  /* 0x000000039c037221 */ /* 0x004fc80000000000 */
[----:B------:R0:W-:Y:S01]  /*be50*/  STL [R1+0x168], R2 ;  /* 0x0001680201007387 */ /* 0x0001e20000100800 */
[----:B------:R-:W-:-:S03]  /*be60*/  FADD R4, R157, R4 ;  /* 0x000000049d047221 */ /* 0x000fc60000000000 */
[----:B------:R-:W2:Y:S04]  /*be70*/  LDL.LU R157, [R1+0x1cc] ;  /* 0x0001cc00019d7983 */ /* 0x000ea80000300800 */
[----:B------:R1:W-:Y:S04]  /*be80*/  STL [R1+0x16c], R3 ;  /* 0x00016c0301007387 */ /* 0x0003e80000100800 */
[----:B------:R-:W3:Y:S04]  /*be90*/  LDL.LU R156, [R1+0x1d0] ;  /* 0x0001d000019c7983 */ /* 0x000ee80000300800 */
[----:B------:R-:W3:Y:S04]  /*bea0*/  LDL.LU R155, [R1+0x1d4] ;  /* 0x0001d400019b7983 */ /* 0x000ee80000300800 */
[----:B------:R1:W-:Y:S04]  /*beb0*/  STL [R1+0x170], R4 ;  /* 0x0001700401007387 */ /* 0x0003e80000100800 */
[----:B------:R-:W3:Y:S04]  /*bec0*/  LDL.LU R154, [R1+0x1d8] ;  /* 0x0001d800019a7983 */ /* 0x000ee80000300800 */
[----:B------:R-:W3:Y:S04]  /*bed0*/  LDL.LU R153, [R1+0x1dc] ;  /* 0x0001dc0001997983 */ /* 0x000ee80000300800 */
[----:B------:R-:W3:Y:S04]  /*bee0*/  LDL.LU R152, [R1+0x1e0] ;  /* 0x0001e00001987983 */ /* 0x000ee80000300800 */
[----:B0-----:R-:W3:Y:S04]  /*bef0*/  LDL.LU R2, [R1+0x1e4] ;  /* 0x0001e40001027983 */ /* 0x001ee80000300800 */
[----:B-1----:R-:W3:Y:S04]  /*bf00*/  LDL.LU R3, [R1+0x1e8] ;  /* 0x0001e80001037983 */ /* 0x002ee80000300800 */
[----:B------:R-:W3:Y:S01]  /*bf10*/  LDL.LU R4, [R1+0x1ec] ;  /* 0x0001ec0001047983 */ /* 0x000ee20000300800 */
[----:B------:R-:W-:-:S05]  /*bf20*/  FADD R78, R158, R78 ;  /* 0x0000004e9e4e7221 */ /* 0x000fca0000000000 */
[----:B------:R0:W-:Y:S04]  /*bf30*/  STL [R1+0x174], R78 ;  /* 0x0001744e01007387 */ /* 0x0001e80000100800 */
[----:B0-----:R-:W3:Y:S01]  /*bf40*/  LDL.LU R78, [R1+0x4a4] ;  /* 0x0004a400014e7983 */ /* 0x001ee20000300800 */
[----:B------:R-:W-:-:S03]  /*bf50*/  FADD R79, R159, R79 ;  /* 0x0000004f9f4f7221 */ /* 0x000fc60000000000 */
[----:B------:R-:W3:Y:S04]  /*bf60*/  LDL.LU R158, [R1+0x1c8] ;  /* 0x0001c800019e7983 */ /* 0x000ee80000300800 */
[----:B------:R0:W-:Y:S04]  /*bf70*/  STL [R1+0x178], R79 ;  /* 0x0001784f01007387 */ /* 0x0001e80000100800 */
[----:B0-----:R-:W3:Y:S01]  /*bf80*/  LDL.LU R79, [R1+0x4a0] ;  /* 0x0004a000014f7983 */ /* 0x001ee20000300800 */
[----:B------:R-:W-:-:S03]  /*bf90*/  FADD R80, R160, R80 ;  /* 0x00000050a0507221 */ /* 0x000fc60000000000 */
[----:B------:R-:W3:Y:S04]  /*bfa0*/  LDL.LU R159, [R1+0x1c4] ;  /* 0x0001c400019f7983 */ /* 0x000ee80000300800 */
[----:B------:R0:W-:Y:S04]  /*bfb0*/  STL [R1+0x17c], R80 ;  /* 0x00017c5001007387 */ /* 0x0001e80000100800 */
[----:B0-----:R-:W3:Y:S01]  /*bfc0*/  LDL.LU R80, [R1+0x49c] ;  /* 0x00049c0001507983 */ /* 0x001ee20000300800 */
[----:B----4-:R-:W-:-:S03]  /*bfd0*/  FADD R81, R161, R81 ;  /* 0x00000051a1517221 */ /* 0x010fc60000000000 */
[----:B------:R-:W4:Y:S04]  /*bfe0*/  LDL.LU R160, [R1+0x1c0] ;  /* 0x0001c00001a07983 */ /* 0x000f280000300800 */
[----:B------:R0:W-:Y:S01]  /*bff0*/  STL [R1+0x180], R81 ;  /* 0x0001805101007387 */ /* 0x0001e20000100800 */
[----:B------:R-:W-:-:S03]  /*c000*/  FADD R82, R162, R82 ;  /* 0x00000052a2527221 */ /* 0x000fc60000000000 */
[----:B0-----:R-:W4:Y:S04]  /*c010*/  LDL.LU R81, [R1+0x498] ;  /* 0x0004980001517983 */ /* 0x001f280000300800 */
[----:B------:R-:W4:Y:S04]  /*c020*/  LDL.LU R161, [R1+0x1bc] ;  /* 0x0001bc0001a17983 */ /* 0x000f280000300800 */
[----:B------:R0:W-:Y:S01]  /*c030*/  STL [R1+0x184], R82 ;  /* 0x0001845201007387 */ /* 0x0001e20000100800 */
[----:B------:R-:W-:-:S03]  /*c040*/  FADD R83, R163, R83 ;  /* 0x00000053a3537221 */ /* 0x000fc60000000000 */
[----:B0-----:R-:W4:Y:S04]  /*c050*/  LDL.LU R82, [R1+0x494] ;  /* 0x0004940001527983 */ /* 0x001f280000300800 */
[----:B------:R-:W4:Y:S01]  /*c060*/  LDL.LU R162, [R1+0x1b8] ;  /* 0x0001b80001a27983 */ /* 0x000f220000300800 */
[----:B------:R-:W-:-:S03]  /*c070*/  FADD R84, R164, R84 ;  /* 0x00000054a4547221 */ /* 0x000fc60000000000 */
[----:B------:R0:W-:Y:S04]  /*c080*/  STL [R1+0x188], R83 ;  /* 0x0001885301007387 */ /* 0x0001e80000100800 */
[----:B0-----:R-:W4:Y:S01]  /*c090*/  LDL.LU R83, [R1+0x490] ;  /* 0x0004900001537983 */ /* 0x001f220000300800 */
[----:B------:R-:W-:-:S03]  /*c0a0*/  FADD R85, R165, R85 ;  /* 0x00000055a5557221 */ /* 0x000fc60000000000 */
[----:B------:R-:W4:Y:S04]  /*c0b0*/  LDL.LU R163, [R1+0x1b4] ;  /* 0x0001b40001a37983 */ /* 0x000f280000300800 */
[----:B------:R0:W-:Y:S01]  /*c0c0*/  STL [R1+0x18c], R84 ;  /* 0x00018c5401007387 */ /* 0x0001e20000100800 */
[----:B------:R-:W-:-:S03]  /*c0d0*/  FADD R86, R166, R86 ;  /* 0x00000056a6567221 */ /* 0x000fc60000000000 */
[----:B0-----:R-:W4:Y:S04]  /*c0e0*/  LDL.LU R84, [R1+0x48c] ;  /* 0x00048c0001547983 */ /* 0x001f280000300800 */
[----:B------:R-:W4:Y:S01]  /*c0f0*/  LDL.LU R164, [R1+0x1b0] ;  /* 0x0001b00001a47983 */ /* 0x000f220000300800 */
[----:B------:R-:W-:-:S03]  /*c100*/  FADD R87, R167, R87 ;  /* 0x00000057a7577221 */ /* 0x000fc60000000000 */
[----:B------:R0:W-:Y:S01]  /*c110*/  STL [R1+0x190], R85 ;  /* 0x0001905501007387 */ /* 0x0001e20000100800 */
[----:B------:R-:W-:-:S03]  /*c120*/  FADD R0, R168, R0 ;  /* 0x00000000a8007221 */ /* 0x000fc60000000000 */
[----:B0-----:R-:W4:Y:S04]  /*c130*/  LDL.LU R85, [R1+0x488] ;  /* 0x0004880001557983 */ /* 0x001f280000300800 */
[----:B------:R-:W4:Y:S04]  /*c140*/  LDL.LU R165, [R1+0x1ac] ;  /* 0x0001ac0001a57983 */ /* 0x000f280000300800 */
[----:B------:R0:W-:Y:S04]  /*c150*/  STL [R1+0x194], R86 ;  /* 0x0001945601007387 */ /* 0x0001e80000100800 */
[----:B0-----:R-:W4:Y:S04]  /*c160*/  LDL.LU R86, [R1+0x484] ;  /* 0x0004840001567983 */ /* 0x001f280000300800 */
[----:B------:R-:W4:Y:S04]  /*c170*/  LDL.LU R166, [R1+0x1a8] ;  /* 0x0001a80001a67983 */ /* 0x000f280000300800 */
[----:B------:R0:W-:Y:S04]  /*c180*/  STL [R1+0x198], R87 ;  /* 0x0001985701007387 */ /* 0x0001e80000100800 */
[----:B0-----:R-:W4:Y:S04]  /*c190*/  LDL.LU R87, [R1+0x480] ;  /* 0x0004800001577983 */ /* 0x001f280000300800 */
[----:B------:R-:W4:Y:S04]  /*c1a0*/  LDL.LU R167, [R1+0x1a4] ;  /* 0x0001a40001a77983 */ /* 0x000f280000300800 */
[----:B------:R0:W-:Y:S04]  /*c1b0*/  STL [R1+0x19c], R0 ;  /* 0x00019c0001007387 */ /* 0x0001e80000100800 */
[----:B0-----:R0:W5:Y:S04]  /*c1c0*/  LDL.LU R0, [R1+0x47c] ;  /* 0x00047c0001007983 */ /* 0x0011680000300800 */
[----:B------:R-:W4:Y:S01]  /*c1d0*/  LDL.LU R168, [R1+0x1a0] ;  /* 0x0001a00001a87983 */ /* 0x000f220000300800 */
[----:B--2---:R-:W-:Y:S01]  /*c1e0*/  FADD R157, R180, R157 ;  /* 0x0000009db49d7221 */ /* 0x004fe20000000000 */
[----:B---3--:R-:W-:Y:S01]  /*c1f0*/  FADD R156, R181, R156 ;  /* 0x0000009cb59c7221 */ /* 0x008fe20000000000 */
        /* <DEDUP_REMOVED lines=9> */
[----:B----4-:R-:W-:Y:S01]  /*c290*/  FADD R160, R177, R160 ;  /* 0x000000a0b1a07221 */ /* 0x010fe20000000000 */
[----:B------:R-:W-:Y:S01]  /*c2a0*/  FADD R161, R176, R161 ;  /* 0x000000a1b0a17221 */ /* 0x000fe20000000000 */
[----:B------:R-:W-:Y:S01]  /*c2b0*/  FADD R162, R175, R162 ;  /* 0x000000a2afa27221 */ /* 0x000fe20000000000 */
[----:B------:R-:W-:Y:S01]  /*c2c0*/  FADD R163, R174, R163 ;  /* 0x000000a3aea37221 */ /* 0x000fe20000000000 */
[----:B------:R-:W-:Y:S01]  /*c2d0*/  FADD R164, R173, R164 ;  /* 0x000000a4ada47221 */ /* 0x000fe20000000000 */
[----:B------:R-:W-:Y:S01]  /*c2e0*/  FADD R165, R172, R165 ;  /* 0x000000a5aca57221 */ /* 0x000fe20000000000 */
[----:B------:R-:W-:Y:S01]  /*c2f0*/  FADD R166, R171, R166 ;  /* 0x000000a6aba67221 */ /* 0x000fe20000000000 */
[----:B------:R-:W-:Y:S01]  /*c300*/  FADD R167, R170, R167 ;  /* 0x000000a7aaa77221 */ /* 0x000fe20000000000 */
[----:B------:R-:W-:-:S05]  /*c310*/  FADD R168, R169, R168 ;  /* 0x000000a8a9a87221 */ /* 0x000fca0000000000 */
        /* <DEDUP_REMOVED lines=17> */
[----:B------:R-:W4:Y:S04]  /*c430*/  LDL.LU R179, [R1+0x1f0] ;  /* 0x0001f00001b37983 */ /* 0x000f280000300800 */
[----:B------:R0:W-:Y:S04]  /*c440*/  STL [R1+0x1e4], R2 ;  /* 0x0001e40201007387 */ /* 0x0001e80000100800 */
[----:B------:R-:W4:Y:S04]  /*c450*/  LDL.LU R178, [R1+0x1f4] ;  /* 0x0001f40001b27983 */ /* 0x000f280000300800 */
        /* <DEDUP_REMOVED lines=11> */
[----:B-1----:R-:W4:Y:S04]  /*c510*/  LDL.LU R168, [R1+0x21c] ;  /* 0x00021c0001a87983 */ /* 0x002f280000300800 */
[----:B--2---:R-:W2:Y:S04]  /*c520*/  LDL.LU R167, [R1+0x220] ;  /* 0x0002200001a77983 */ /* 0x004ea80000300800 */
[----:B---3--:R-:W3:Y:S04]  /*c530*/  LDL.LU R166, [R1+0x224] ;  /* 0x0002240001a67983 */ /* 0x008ee80000300800 */
[----:B----4-:R-:W4:Y:S04]  /*c540*/  LDL.LU R165, [R1+0x228] ;  /* 0x0002280001a57983 */ /* 0x010f280000300800 */
[----:B0-----:R-:W4:Y:S04]  /*c550*/  LDL.LU R164, [R1+0x22c] ;  /* 0x00022c0001a47983 */ /* 0x001f280000300800 */
        /* <DEDUP_REMOVED lines=14> */
[----:B------:R-:W4:Y:S01]  /*c640*/  LDL.LU R4, [R1+0x268] ;  /* 0x0002680001047983 */ /* 0x000f220000300800 */
[----:B------:R-:W-:Y:S01]  /*c650*/  FADD R179, R189, R179 ;  /* 0x000000b3bdb37221 */ /* 0x000fe20000000000 */
        /* <DEDUP_REMOVED lines=72> */
[----:B--2---:R-:W2:Y:S04]  /*cae0*/  LDL.LU R168, [R1+0x298] ;  /* 0x0002980001a87983 */ /* 0x004ea80000300800 */
        /* <DEDUP_REMOVED lines=355> */
[----:B------:R-:W-:Y:S01]  /*e120*/  FADD R3, R86, R3 ;  /* 0x0000000356037221 */ /* 0x000fe20000000000 */
[----:B------:R-:W-:-:S05]  /*e130*/  FADD R4, R4, R87 ;  /* 0x0000005704047221 */ /* 0x000fca0000000000 */
[----:B------:R0:W-:Y:S04]  /*e140*/  STL [R1+0x458], R4 ;  /* 0x0004580401007387 */ /* 0x0001e80000100800 */
[----:B------:R0:W-:Y:S04]  /*e150*/  STL [R1+0x450], R2 ;  /* 0x0004500201007387 */ /* 0x0001e80000100800 */
[----:B------:R0:W-:Y:S02]  /*e160*/  STL [R1+0x454], R3 ;  /* 0x0004540301007387 */ /* 0x0001e40000100800 */
.L_x_33:
[----:B0-----:R-:W0:Y:S02]  /*e170*/  LDC R2, c[0x0][0x28c] ;  /* 0x0000a300ff027b82 */ /* 0x001e240000000800 */
[----:B0-----:R-:W-:-:S13]  /*e180*/  ISETP.GE.AND P0, PT, R2, 0x1, PT ;  /* 0x000000010200780c */ /* 0x001fda0003f06270 */
[----:B------:R-:W-:Y:S05]  /*e190*/  @!P0 BRA `(.L_x_34) ;  /* 0x0000000000648947 */ /* 0x000fea0003800000 */
[----:B------:R-:W-:-:S06]  /*e1a0*/  UISETP.NE.AND UP0, UPT, UR26, 0x3, UPT ;  /* 0x000000031a00788c */ /* 0x000fcc000bf05270 */
[----:B------:R-:W-:-:S13]  /*e1b0*/  PLOP3.LUT P0, PT, PT, PT, UP0, 0x80, 0x0 ;  /* 0x000000000000781c */ /* 0x000fda0003f0f008 */
[----:B------:R-:W-:Y:S05]  /*e1c0*/  @!P0 BRA `(.L_x_35) ;  /* 0x0000000000048947 */ /* 0x000fea0003800000 */
[----:B------:R-:W-:Y:S01]  /*e1d0*/  BPT.TRAP 0x1 ;  /* 0x000000040000795c */ /* 0x000fe20000300000 */
.L_x_35:
[----:B------:R-:W4:Y:S01]  /*e1e0*/  LDL R2, [R1+0x45c] ;  /* 0x00045c0001027983 */ /* 0x000f220000100800 */
[----:B------:R-:W-:Y:S01]  /*e1f0*/  BSSY B0, `(.L_x_36) ;  /* 0x000000f000007945 */ /* 0x000fe20003800000 */
[----:B----4-:R-:W-:-:S13]  /*e200*/  ISETP.NE.AND P0, PT, R2, RZ, PT ;  /* 0x000000ff0200720c */ /* 0x010fda0003f05270 */
[----:B------:R-:W-:Y:S05]  /*e210*/  @!P0 BRA `(.L_x_37) ;  /* 0x0000000000308947 */ /* 0x000fea0003800000 */
[----:B------:R-:W4:Y:S01]  /*e220*/  LDL R3, [R1+0x460] ;  /* 0x0004600001037983 */ /* 0x000f220000100800 */
[----:B------:R-:W-:-:S04]  /*e230*/  UISETP.LT.AND UP0, UPT, UR15, 0x1, UPT ;  /* 0x000000010f00788c */ /* 0x000fc8000bf01270 */
[----:B------:R-:W-:-:S04]  /*e240*/  USEL UR8, UR15, 0x1, UP0 ;  /* 0x000000010f087887 */ /* 0x000fc80008000000 */
[----:B------:R-:W-:-:S04]  /*e250*/  UIADD3 UR8, UR5, UR15, -UR8 ;  /* 0x0000000f05087290 */ /* 0x000fc8000fffe808 */
[----:B------:R-:W-:-:S04]  /*e260*/  UIMAD.WIDE.U32 UR6, UR8, -0x45d1745d, URZ ;  /* 0xba2e8ba3080678a5 */ /* 0x000fc8000f8e003f */
[----:B------:R-:W-:-:S04]  /*e270*/  USHF.R.U32.HI UR6, URZ, 0x3, UR7 ;  /* 0x000000033f067899 */ /* 0x000fc80008011607 */
[----:B------:R-:W-:-:S04]  /*e280*/  UIMAD UR8, UR6, -0xb, UR8 ;  /* 0xfffffff5060878a4 */ /* 0x000fc8000f8e0208 */
[----:B------:R-:W-:-:S04]  /*e290*/  ULEA UR8, UR8, UR17, 0x3 ;  /* 0x0000001108087291 */ /* 0x000fc8000f8e183f */
[----:B------:R-:W-:-:S06]  /*e2a0*/  UIADD3 UR8, UR8, 0x58, URZ ;  /* 0x0000005808087890 */ /* 0x000fcc000fffe03f */
[----:B------:R-:W-:-:S05]  /*e2b0*/  IMAD.U32 R2, RZ, RZ, UR8 ;  /* 0x00000008ff027e24 */ /* 0x000fca000f8e00ff */
[----:B----4-:R-:W-:-:S04]  /*e2c0*/  PRMT R2, R3, 0x654, R2 ;  /* 0x0000065403027816 */ /* 0x010fc80000000002 */
[----:B------:R0:W-:Y:S03]  /*e2d0*/  SYNCS.ARRIVE.TRANS64.RED.A1T0 RZ, [R2+URZ], RZ ;  /* 0x000000ff02ff79a7 */ /* 0x0001e6000810043f */
.L_x_37:
[----:B------:R-:W-:Y:S05]  /*e2e0*/  BSYNC B0 ;  /* 0x0000000000007941 */ /* 0x000fea0003800000 */
.L_x_36:
[----:B------:R-:W-:-:S06]  /*e2f0*/  UISETP.GT.U32.AND UP0, UPT, UR13, 0x1, UPT ;  /* 0x000000010d00788c */ /* 0x000fcc000bf04070 */
[----:B------:R-:W-:-:S13]  /*e300*/  PLOP3.LUT P0, PT, PT, PT, UP0, 0x80, 0x0 ;  /* 0x000000000000781c */ /* 0x000fda0003f0f008 */
[----:B------:R-:W-:Y:S05]  /*e310*/  @P0 BRA `(.L_x_34) ;  /* 0x0000000000040947 */ /* 0x000fea0003800000 */
[----:B------:R-:W-:Y:S01]  /*e320*/  BPT.TRAP 0x1 ;  /* 0x000000040000795c */ /* 0x000fe20000300000 */
.L_x_34:
[----:B------:R-:W4:Y:S01]  /*e330*/  LDL.LU R24, [R1+0x464] ;  /* 0x0004640001187983 */ /* 0x000f220000300800 */
[----:B0-----:R-:W0:Y:S01]  /*e340*/  LDC R2, c[0x0][0x288] ;  /* 0x0000a200ff027b82 */ /* 0x001e220000000800 */
[----:B------:R-:W1:Y:S01]  /*e350*/  S2R R3, SR_TID.X ;  /* 0x0000000000037919 */ /* 0x000e620000002100 */
[----:B------:R-:W-:Y:S02]  /*e360*/  UIADD3 UR5, UR15, UR5, URZ ;  /* 0x000000050f057290 */ /* 0x000fe4000fffe03f */
[----:B------:R-:W-:Y:S01]  /*e370*/  UISETP.GE.U32.AND UP1, UPT, UR15, 0xb, UPT ;  /* 0x0000000b0f00788c */ /* 0x000fe2000bf26070 */
[----:B------:R-:W2:Y:S01]  /*e380*/  LDL.LU R4, [R1+0x468] ;  /* 0x0004680001047983 */ /* 0x000ea20000300800 */
[----:B------:R-:W-:Y:S01]  /*e390*/  UISETP.GT.U32.AND UP0, UPT, UR5, 0xa, UPT ;  /* 0x0000000a0500788c */ /* 0x000fe2000bf04070 */
[----:B------:R-:W-:Y:S01]  /*e3a0*/  IMAD.MOV.U32 R147, RZ, RZ, -0x1 ;  /* 0xffffffffff937424 */ /* 0x000fe200078e00ff */
[----:B------:R-:W-:Y:S01]  /*e3b0*/  ULDC UR6, c[0x0][0x284] ;  /* 0x0000a10000067ab9 */ /* 0x000fe20000000800 */
[----:B------:R-:W-:Y:S01]  /*e3c0*/  USHF.R.S32.HI UR9, URZ, 0x1f, UR16 ;  /* 0x0000001f3f097899 */ /* 0x000fe20008011410 */
[----:B------:R-:W-:Y:S01]  /*e3d0*/  ULDC.64 UR18, c[0x0][0x5d0] ;  /* 0x0001740000127ab9 */ /* 0x000fe20000000a00 */
[----:B------:R-:W-:-:S02]  /*e3e0*/  UISETP.LT.U32.AND UP0, UPT, UR15, 0xb, UP0 ;  /* 0x0000000b0f00788c */ /* 0x000fc40008701070 */
[----:B------:R-:W-:Y:S02]  /*e3f0*/  UIMAD UR8, UR9, UR18, URZ ;  /* 0x00000012090872a4 */ /* 0x000fe4000f8e023f */
[----:B------:R-:W-:Y:S02]  /*e400*/  USEL UR10, URZ, 0x1, !UP0 ;  /* 0x000000013f0a7887 */ /* 0x000fe4000c000000 */
[----:B------:R-:W-:Y:S02]  /*e410*/  UIMAD UR8, UR16, UR19, UR8 ;  /* 0x00000013100872a4 */ /* 0x000fe4000f8e0208 */
[----:B------:R-:W-:Y:S01]  /*e420*/  ULOP3.LUT UR4, UR4, UR10, URZ, 0x3c, !UPT ;  /* 0x0000000a04047292 */ /* 0x000fe2000f8e3c3f */
[C---:B-1----:R-:W-:Y:S01]  /*e430*/  LOP3.LUT R28, R3.reuse, 0x3, RZ, 0xc0, !PT ;  /* 0x00000003031c7812 */ /* 0x042fe200078ec0ff */
[----:B------:R-:W-:Y:S01]  /*e440*/  IMAD.SHL.U32 R27, R3, 0x2, RZ ;  /* 0x00000002031b7824 */ /* 0x000fe200078e00ff */
[----:B------:R-:W-:-:S03]  /*e450*/  SHF.R.U32.HI R29, RZ, 0x7, R3 ;  /* 0x00000007ff1d7819 */ /* 0x000fc60000011603 */
[----:B0-----:R-:W-:Y:S01]  /*e460*/  IMAD R28, R28, -0x2, R2 ;  /* 0xfffffffe1c1c7824 */ /* 0x001fe200078e0202 */
[----:B------:R-:W-:-:S05]  /*e470*/  LOP3.LUT R29, R29, 0x1, RZ, 0xc0, !PT ;  /* 0x000000011d1d7812 */ /* 0x000fca00078ec0ff */
[----:B------:R-:W-:Y:S02]  /*e480*/  IMAD.SHL.U32 R31, R29, 0x40, RZ ;  /* 0x000000401d1f7824 */ /* 0x000fe400078e00ff */
[----:B----4-:R-:W-:Y:S02]  /*e490*/  IMAD.SHL.U32 R26, R24, 0x80, RZ ;  /* 0x00000080181a7824 */ /* 0x010fe400078e00ff */
[----:B------:R-:W-:Y:S02]  /*e4a0*/  IMAD.U32 R24, RZ, RZ, UR18 ;  /* 0x00000012ff187e24 */ /* 0x000fe4000f8e00ff */
[----:B------:R-:W-:Y:S01]  /*e4b0*/  IMAD.IADD R28, R28, 0x1, -R26 ;  /* 0x000000011c1c7824 */ /* 0x000fe200078e0a1a */
[----:B------:R-:W-:Y:S02]  /*e4c0*/  ISETP.GE.AND P0, PT, R26, R2, PT ;  /* 0x000000021a00720c */ /* 0x000fe40003f06270 */
[----:B------:R-:W-:Y:S01]  /*e4d0*/  SHF.R.U32.HI R2, RZ, 0x2, R3 ;  /* 0x00000002ff027819 */ /* 0x000fe20000011603 */
[----:B--2---:R-:W-:Y:S01]  /*e4e0*/  IMAD.WIDE R36, R4, 0x200, RZ ;  /* 0x0000020004247825 */ /* 0x004fe200078e02ff */
[----:B------:R-:W-:-:S02]  /*e4f0*/  LOP3.LUT R3, R3, 0x60, RZ, 0xc0, !PT ;  /* 0x0000006003037812 */ /* 0x000fc400078ec0ff */
[----:B------:R-:W-:Y:S02]  /*e500*/  LOP3.LUT R2, R2, 0x7, RZ, 0xc0, !PT ;  /* 0x0000000702027812 */ /* 0x000fe400078ec0ff */
[----:B------:R-:W-:Y:S02]  /*e510*/  SHF.R.U32.HI R3, RZ, 0x1, R3 ;  /* 0x00000001ff037819 */ /* 0x000fe40000011603 */
[--C-:B------:R-:W-:Y:S02]  /*e520*/  LOP3.LUT R31, R31, 0x40, R2.reuse, 0xe2, !PT ;  /* 0x000000401f1f7812 */ /* 0x100fe400078ee202 */
[----:B------:R-:W-:Y:S02]  /*e530*/  IADD3 R2, RZ, -R3, -R2 ;  /* 0x80000003ff027210 */ /* 0x000fe40007ffe802 */
[----:B------:R-:W-:Y:S02]  /*e540*/  LOP3.LUT R26, R26, 0x6, R27, 0xf8, !PT ;  /* 0x000000061a1a7812 */ /* 0x000fe400078ef81b */
[----:B------:R-:W-:Y:S01]  /*e550*/  LOP3.LUT R31, R36, R31, R3, 0xfe, !PT ;  /* 0x0000001f241f7212 */ /* 0x000fe200078efe03 */
[----:B------:R-:W-:Y:S01]  /*e560*/  IMAD R29, R29, -0x40, R2 ;  /* 0xffffffc01d1d7824 */ /* 0x000fe200078e0202 */
[----:B------:R-:W-:Y:S01]  /*e570*/  SHF.R.S32.HI R27, RZ, 0x1f, R26 ;  /* 0x0000001fff1b7819 */ /* 0x000fe2000001141a */
[----:B------:R-:W-:-:S02]  /*e580*/  IMAD.SHL.U32 R2, R4, 0x200, RZ ;  /* 0x0000020004027824 */ /* 0x000fc400078e00ff */
[----:B------:R-:W-:-:S03]  /*e590*/  IMAD.WIDE.U32 R24, R24, UR16, R26 ;  /* 0x0000001018187c25 */ /* 0x000fc6000f8e001a */
[C---:B------:R-:W-:Y:S02]  /*e5a0*/  ISETP.GE.OR P0, PT, R2.reuse, UR6, P0 ;  /* 0x0000000602007c0c */ /* 0x040fe40008706670 */
[----:B------:R-:W-:Y:S01]  /*e5b0*/  IADD3 R29, -R2, UR6, R29 ;  /* 0x00000006021d7c10 */ /* 0x000fe2000fffe11d */
[----:B------:R-:W-:Y:S01]  /*e5c0*/  @UP1 UIMAD.WIDE.U32 UR6, UR5, -0x45d1745d, URZ ;  /* 0xba2e8ba3050618a5 */ /* 0x000fe2000f8e003f */
[----:B------:R-:W-:-:S03]  /*e5d0*/  VIADD R25, R25, UR8 ;  /* 0x0000000819197c36 */ /* 0x000fc60008000000 */
[----:B------:R-:W-:-:S04]  /*e5e0*/  @UP1 USHF.R.U32.HI UR6, URZ, 0x3, UR7 ;  /* 0x000000033f061899 */ /* 0x000fc80008011607 */
[----:B------:R-:W-:Y:S02]  /*e5f0*/  @UP1 ULOP3.LUT UR4, UR4, 0x1, UR6, 0x78, !UPT ;  /* 0x0000000104041892 */ /* 0x000fe4000f8e7806 */
[----:B------:R-:W-:Y:S10]  /*e600*/  @P0 BRA `(.L_x_38) ;  /* 0x000001c000000947 */ /* 0x000ff40003800000 */
[----:B------:R-:W0:Y:S01]  /*e610*/  LDC.64 R2, c[0x0][0x5c8] ;  /* 0x00017200ff027b82 */ /* 0x000e220000000a00 */
[----:B------:R-:W-:Y:S01]  /*e620*/  FSETP.NEU.AND P0, PT, RZ, UR23, PT ;  /* 0x00000017ff007c0b */ /* 0x000fe2000bf0d000 */
[----:B------:R-:W-:Y:S01]  /*e630*/  BSSY B0, `(.L_x_38) ;  /* 0x0001bfd000007945 */ /* 0x000fe20003800000 */
[-C--:B0-----:R-:W-:Y:S02]  /*e640*/  IMAD R30, R37, R2.reuse, RZ ;  /* 0x00000002251e7224 */ /* 0x081fe400078e02ff */
[----:B------:R-:W-:-:S04]  /*e650*/  IMAD.WIDE.U32 R24, R31, R2, R24 ;  /* 0x000000021f187225 */ /* 0x000fc800078e0018 */
[----:B------:R-:W-:-:S04]  /*e660*/  IMAD R30, R31, R3, R30 ;  /* 0x000000031f1e7224 */ /* 0x000fc800078e021e */
[----:B------:R-:W-:Y:S01]  /*e670*/  IMAD.IADD R30, R25, 0x1, R30 ;  /* 0x00000001191e7824 */ /* 0x000fe200078e021e */
[----:B------:R-:W-:Y:S06]  /*e680*/  @!P0 BRA `(.L_x_39) ;  /* 0x000000fc00b48947 */ /* 0x000fec0003800000 */
[----:B------:R-:W-:Y:S01]  /*e690*/  ULDC.64 UR6, c[0x0][0x5b8] ;  /* 0x00016e0000067ab9 */ /* 0x000fe20000000a00 */
[----:B------:R-:W-:Y:S01]  /*e6a0*/  ISETP.GE.AND P1, PT, R29, 0x1, PT ;  /* 0x000000011d00780c */ /* 0x000fe20003f26270 */
[----:B------:R-:W-:Y:S01]  /*e6b0*/  IMAD.U32 R4, RZ, RZ, UR6 ;  /* 0x00000006ff047e24 */ /* 0x000fe2000f8e00ff */
[----:B------:R-:W-:Y:S01]  /*e6c0*/  UIMAD UR6, UR9, UR6, URZ ;  /* 0x00000006090672a4 */ /* 0x000fe2000f8e023f */
[----:B------:R-:W2:Y:S01]  /*e6d0*/  LDL.LU R38, [R1+0x100] ;  /* 0x0001000001267983 */ /* 0x000ea20000300800 */
[----:B------:R-:W-:Y:S01]  /*e6e0*/  ULDC.64 UR10, c[0x0][0x5a8] ;  /* 0x00016a00000a7ab9 */ /* 0x000fe20000000a00 */
[----:B------:R-:W-:Y:S01]  /*e6f0*/  IMAD.WIDE.U32 R26, R4, UR16, R26 ;  /* 0x00000010041a7c25 */ /* 0x000fe2000f8e001a */
[----:B------:R-:W-:Y:S01]  /*e700*/  UIMAD UR6, UR16, UR7, UR6 ;  /* 0x00000007100672a4 */ /* 0x000fe2000f8e0206 */
[C---:B------:R-:W-:Y:S01]  /*e710*/  ISETP.LT.OR P2, PT, R28.reuse, 0x1, !P1 ;  /* 0x000000011c00780c */ /* 0x040fe20004f41670 */
[----:B------:R-:W-:Y:S01]  /*e720*/  ULDC.64 UR8, c[0x0][0x5b0] ;  /* 0x00016c0000087ab9 */ /* 0x000fe20000000a00 */
[----:B------:R-:W-:Y:S01]  /*e730*/  IMAD.MOV.U32 R32, RZ, RZ, R26 ;  /* 0x000000ffff207224 */ /* 0x000fe200078e001a */
[----:B------:R-:W-:Y:S01]  /*e740*/  ISETP.LT.OR P3, PT, R28, 0x2, !P1 ;  /* 0x000000021c00780c */ /* 0x000fe20004f61670 */
[----:B------:R-:W4:Y:S01]  /*e750*/  LDL.LU R39, [R1+0x104] ;  /* 0x0001040001277983 */ /* 0x000f220000300800 */
[----:B------:R-:W-:Y:S01]  /*e760*/  VIADD R33, R27, UR6 ;  /* 0x000000061b217c36 */ /* 0x000fe20008000000 */
[----:B------:R-:W-:Y:S01]  /*e770*/  ULDC.64 UR6, c[0x0][0x5c8] ;  /* 0x0001720000067ab9 */ /* 0x000fe20000000a00 */
[----:B------:R-:W-:Y:S01]  /*e780*/  IMAD R4, R37, UR8, RZ ;  /* 0x0000000825047c24 */ /* 0x000fe2000f8e02ff */
[----:B------:R-:W3:Y:S01]  /*e790*/  LDL.LU R40, [R1+0x108] ;  /* 0x0001080001287983 */ /* 0x000ee20000300800 */
[----:B------:R-:W-:-:S04]  /*e7a0*/  IMAD.WIDE.U32 R26, R31, UR8, R32 ;  /* 0x000000081f1a7c25 */ /* 0x000fc8000f8e0020 */
[----:B------:R-:W-:Y:S01]  /*e7b0*/  IMAD R4, R31, UR9, R4 ;  /* 0x000000091f047c24 */ /* 0x000fe2000f8e0204 */
[----:B------:R-:W-:Y:S01]  /*e7c0*/  IADD3 R26, P0, R26, UR10, RZ ;  /* 0x0000000a1a1a7c10 */ /* 0x000fe2000ff1e0ff */
[----:B------:R-:W0:Y:S03]  /*e7d0*/  @!P2 LDC.64 R34, c[0x0][0x5c0] ;  /* 0x00017000ff22ab82 */ /* 0x000e260000000a00 */
[--C-:B------:R-:W-:Y:S02]  /*e7e0*/  IADD3.X R27, R27, UR11, R4.reuse, P0, !PT ;  /* 0x0000000b1b1b7c10 */ /* 0x100fe400087fe404 */
[----:B------:R-:W-:-:S06]  /*e7f0*/  PRMT R4, RZ, 0x7610, R4 ;  /* 0x00007610ff047816 */ /* 0x000fcc0000000004 */
[----:B------:R-:W2:Y:S02]  /*e800*/  @!P2 LDG.E.U8 R4, desc[UR20][R26.64] ;  /* 0x000000141a04a981 */ /* 0x000ea4000c1e1100 */
[----:B--2---:R-:W-:-:S04]  /*e810*/  LOP3.LUT R4, R4, 0xff, RZ, 0xc0, !PT ;  /* 0x000000ff04047812 */ /* 0x004fc800078ec0ff */
[----:B------:R-:W-:-:S05]  /*e820*/  F2FP.F16.E4M3.UNPACK_B R4, R4 ;  /* 0x00000004ff04723e */ /* 0x000fca00020006ff */
[----:B------:R-:W-:-:S05]  /*e830*/  HADD2.F32 R4, -RZ, R4.H0_H0 ;  /* 0x20000004ff047230 */ /* 0x000fca0000004100 */
[----:B------:R-:W-:-:S04]  /*e840*/  FMUL R4, R4, UR23 ;  /* 0x0000001704047c20 */ /* 0x000fc80008400000 */
[----:B------:R-:W-:Y:S01]  /*e850*/  FFMA R36, R5, UR22, R4 ;  /* 0x0000001605247c23 */ /* 0x000fe20008000004 */
[----:B0-----:R-:W-:Y:S02]  /*e860*/  @!P2 IADD3 R4, P0, R24, R34, RZ ;  /* 0x000000221804a210 */ /* 0x001fe40007f1e0ff */
[----:B------:R-:W-:Y:S02]  /*e870*/  PRMT R34, RZ, 0x7610, R34 ;  /* 0x00007610ff227816 */ /* 0x000fe40000000022 */
[----:B------:R-:W-:Y:S01]  /*e880*/  F2FP.SATFINITE.E4M3.F32.PACK_AB_MERGE_C R36, RZ, R36, RZ ;  /* 0x00000024ff24723e */ /* 0x000fe200048070ff */
[----:B------:R-:W-:-:S05]  /*e890*/  @!P2 IMAD.X R5, R30, 0x1, R35, P0 ;  /* 0x000000011e05a824 */ /* 0x000fca00000e0623 */
[----:B------:R0:W-:Y:S04]  /*e8a0*/  @!P2 STG.E.U8 desc[UR20][R4.64], R36 ;  /* 0x000000240400a986 */ /* 0x0001e8000c101114 */
[----:B------:R-:W2:Y:S01]  /*e8b0*/  @!P3 LDG.E.U8 R34, desc[UR20][R26.64+0x1] ;  /* 0x000001141a22b981 */ /* 0x000ea2000c1e1100 */
[----:B0-----:R-:W0:Y:S02]  /*e8c0*/  @!P3 LDC.64 R4, c[0x0][0x5c0] ;  /* 0x00017000ff04bb82 */ /* 0x001e240000000a00 */
[----:B0-----:R-:W-:-:S05]  /*e8d0*/  @!P3 IADD3 R4, P0, R24, R4, RZ ;  /* 0x000000041804b210 */ /* 0x001fca0007f1e0ff */
[----:B------:R-:W-:Y:S01]  /*e8e0*/  @!P3 IMAD.X R5, R30, 0x1, R5, P0 ;  /* 0x000000011e05b824 */ /* 0x000fe200000e0605 */
[----:B--2---:R-:W-:-:S04]  /*e8f0*/  LOP3.LUT R34, R34, 0xff, RZ, 0xc0, !PT ;  /* 0x000000ff22227812 */ /* 0x004fc800078ec0ff */
[----:B------:R-:W-:-:S05]  /*e900*/  F2FP.F16.E4M3.UNPACK_B R34, R34 ;  /* 0x00000022ff22723e */ /* 0x000fca00020006ff */
[----:B------:R-:W-:-:S05]  /*e910*/  HADD2.F32 R34, -RZ, R34.H0_H0 ;  /* 0x20000022ff227230 */ /* 0x000fca0000004100 */
[----:B------:R-:W-:-:S04]  /*e920*/  FMUL R34, R34, UR23 ;  /* 0x0000001722227c20 */ /* 0x000fc80008400000 */
[----:B------:R-:W-:-:S05]  /*e930*/  FFMA R34, R6, UR22, R34 ;  /* 0x0000001606227c23 */ /* 0x000fca0008000022 */
[----:B------:R-:W-:-:S05]  /*e940*/  F2FP.SATFINITE.E4M3.F32.PACK_AB_MERGE_C R34, RZ, R34, RZ ;  /* 0x00000022ff22723e */ /* 0x000fca00048070ff */
[----:B------:R0:W-:Y:S02]  /*e950*/  @!P3 STG.E.U8 desc[UR20][R4.64+0x1], R34 ;  /* 0x000001220400b986 */ /* 0x0001e4000c101114 */
[----:B0-----:R-:W-:-:S05]  /*e960*/  IADD3 R4, P0, R31, 0x8, RZ ;  /* 0x000000081f047810 */ /* 0x001fca0007f1e0ff */
[----:B------:R-:W-:Y:S01]  /*e970*/  IMAD.X R6, RZ, RZ, R37, P0 ;  /* 0x000000ffff067224 */ /* 0x000fe200000e0625 */
[----:B------:R-:W-:-:S03]  /*e980*/  ISETP.GE.AND P0, PT, R29, 0x9, PT ;  /* 0x000000091d00780c */ /* 0x000fc60003f06270 */
[----:B------:R-:W-:Y:S01]  /*e990*/  IMAD R6, R6, UR8, RZ ;  /* 0x0000000806067c24 */ /* 0x000fe2000f8e02ff */
[----:B------:R-:W-:-:S03]  /*e9a0*/  ISETP.LT.OR P2, PT, R28, 0x1, !P0 ;  /* 0x000000011c00780c */ /* 0x000fc60004741670 */
[C---:B------:R-:W-:Y:S02]  /*e9b0*/  IMAD R6, R4.reuse, UR9, R6 ;  /* 0x0000000904067c24 */ /* 0x040fe4000f8e0206 */
[----:B------:R-:W-:-:S03]  /*e9c0*/  IMAD.WIDE.U32 R4, R4, UR8, R32 ;  /* 0x0000000804047c25 */ /* 0x000fc6000f8e0020 */
[----:B------:R-:W-:-:S05]  /*e9d0*/  IADD3 R4, P3, R4, UR10, RZ ;  /* 0x0000000a04047c10 */ /* 0x000fca000ff7e0ff */
[----:B------:R-:W0:Y:S01]  /*e9e0*/  @!P2 LDC.64 R34, c[0x0][0x5c0] ;  /* 0x00017000ff22ab82 */ /* 0x000e220000000a00 */
[--C-:B------:R-:W-:Y:S02]  /*e9f0*/  IADD3.X R5, R5, UR11, R6.reuse, P3, !PT ;  /* 0x0000000b05057c10 */ /* 0x100fe40009ffe406 */
[----:B------:R-:W-:-:S06]  /*ea00*/  PRMT R6, RZ, 0x7610, R6 ;  /* 0x00007610ff067816 */ /* 0x000fcc0000000006 */
[----:B------:R-:W2:Y:S01]  /*ea10*/  @!P2 LDG.E.U8 R6, desc[UR20][R4.64] ;  /* 0x000000140406a981 */ /* 0x000ea2000c1e1100 */
[----:B------:R-:W-:Y:S02]  /*ea20*/  ISETP.LT.OR P3, PT, R28, 0x2, !P0 ;  /* 0x000000021c00780c */ /* 0x000fe40004761670 */
[----:B--2---:R-:W-:-:S04]  /*ea30*/  LOP3.LUT R6, R6, 0xff, RZ, 0xc0, !PT ;  /* 0x000000ff06067812 */ /* 0x004fc800078ec0ff */
[----:B------:R-:W-:-:S05]  /*ea40*/  F2FP.F16.E4M3.UNPACK_B R6, R6 ;  /* 0x00000006ff06723e */ /* 0x000fca00020006ff */
[----:B------:R-:W-:-:S05]  /*ea50*/  HADD2.F32 R6, -RZ, R6.H0_H0 ;  /* 0x20000006ff067230 */ /* 0x000fca0000004100 */
[----:B------:R-:W-:-:S04]  /*ea60*/  FMUL R6, R6, UR23 ;  /* 0x0000001706067c20 */ /* 0x000fc80008400000 */
[----:B------:R-:W-:Y:S01]  /*ea70*/  FFMA R36, R7, UR22, R6 ;  /* 0x0000001607247c23 */ /* 0x000fe20008000006 */
[--C-:B0-----:R-:W-:Y:S02]  /*ea80*/  @!P2 IADD3 R6, P4, P5, R24, UR14, R34.reuse ;  /* 0x0000000e1806ac10 */ /* 0x101fe4000fd9e022 */
[----:B------:R-:W-:Y:S02]  /*ea90*/  PRMT R34, RZ, 0x7610, R34 ;  /* 0x00007610ff227816 */ /* 0x000fe40000000022 */
[----:B------:R-:W-:Y:S02]  /*eaa0*/  @!P2 IADD3.X R7, R30, UR12, R35, P4, P5 ;  /* 0x0000000c1e07ac10 */ /* 0x000fe4000a7ea423 */
[----:B------:R-:W-:-:S05]  /*eab0*/  F2FP.SATFINITE.E4M3.F32.PACK_AB_MERGE_C R36, RZ, R36, RZ ;  /* 0x00000024ff24723e */ /* 0x000fca00048070ff */
[----:B------:R0:W-:Y:S04]  /*eac0*/  @!P2 STG.E.U8 desc[UR20][R6.64], R36 ;  /* 0x000000240600a986 */ /* 0x0001e8000c101114 */
[----:B------:R-:W2:Y:S01]  /*ead0*/  @!P3 LDG.E.U8 R34, desc[UR20][R4.64+0x1] ;  /* 0x000001140422b981 */ /* 0x000ea2000c1e1100 */
[----:B------:R-:W-:Y:S01]  /*eae0*/  ISETP.LT.OR P2, PT, R28, 0x9, !P1 ;  /* 0x000000091c00780c */ /* 0x000fe20004f41670 */
[----:B0-----:R-:W0:Y:S02]  /*eaf0*/  @!P3 LDC.64 R6, c[0x0][0x5c0] ;  /* 0x00017000ff06bb82 */ /* 0x001e240000000a00 */
[----:B0-----:R-:W-:-:S04]  /*eb00*/  @!P3 IADD3 R6, P4, P5, R24, UR14, R6 ;  /* 0x0000000e1806bc10 */ /* 0x001fc8000fd9e006 */
[----:B------:R-:W-:Y:S02]  /*eb10*/  @!P3 IADD3.X R7, R30, UR12, R7, P4, P5 ;  /* 0x0000000c1e07bc10 */ /* 0x000fe4000a7ea407 */
[----:B--2---:R-:W-:-:S04]  /*eb20*/  LOP3.LUT R34, R34, 0xff, RZ, 0xc0, !PT ;  /* 0x000000ff22227812 */ /* 0x004fc800078ec0ff */
[----:B------:R-:W-:-:S05]  /*eb30*/  F2FP.F16.E4M3.UNPACK_B R34, R34 ;  /* 0x00000022ff22723e */ /* 0x000fca00020006ff */
[----:B------:R-:W-:-:S05]  /*eb40*/  HADD2.F32 R34, -RZ, R34.H0_H0 ;  /* 0x20000022ff227230 */ /* 0x000fca0000004100 */
[----:B------:R-:W-:-:S04]  /*eb50*/  FMUL R34, R34, UR23 ;  /* 0x0000001722227c20 */ /* 0x000fc80008400000 */
[----:B------:R-:W-:Y:S01]  /*eb60*/  FFMA R34, R8, UR22, R34 ;  /* 0x0000001608227c23 */ /* 0x000fe20008000022 */
[----:B------:R-:W-:-:S04]  /*eb70*/  PRMT R8, RZ, 0x7610, R8 ;  /* 0x00007610ff087816 */ /* 0x000fc80000000008 */
[----:B------:R-:W-:-:S05]  /*eb80*/  F2FP.SATFINITE.E4M3.F32.PACK_AB_MERGE_C R34, RZ, R34, RZ ;  /* 0x00000022ff22723e */ /* 0x000fca00048070ff */
[----:B------:R0:W-:Y:S04]  /*eb90*/  @!P3 STG.E.U8 desc[UR20][R6.64+0x1], R34 ;  /* 0x000001220600b986 */ /* 0x0001e8000c101114 */
[----:B------:R-:W2:Y:S01]  /*eba0*/  @!P2 LDG.E.U8 R8, desc[UR20][R26.64+0x8] ;  /* 0x000008141a08a981 */ /* 0x000ea2000c1e1100 */
[----:B------:R-:W-:Y:S01]  /*ebb0*/  ISETP.LT.OR P3, PT, R28, 0xa, !P1 ;  /* 0x0000000a1c00780c */ /* 0x000fe20004f61670 */
        /* <DEDUP_REMOVED lines=10> */
[----:B0-----:R-:W-:Y:S01]  /*ec60*/  PRMT R8, RZ, 0x7610, R8 ;  /* 0x00007610ff087816 */ /* 0x001fe20000000008 */
[----:B------:R-:W0:Y:S05]  /*ec70*/  @!P3 LDC.64 R6, c[0x0][0x5c0] ;  /* 0x00017000ff06bb82 */ /* 0x000e2a0000000a00 */
[----:B------:R-:W2:Y:S01]  /*ec80*/  @!P3 LDG.E.U8 R8, desc[UR20][R26.64+0x9] ;  /* 0x000009141a08b981 */ /* 0x000ea2000c1e1100 */
[----:B------:R-:W-:Y:S02]  /*ec90*/  ISETP.LT.OR P2, PT, R28, 0x9, !P0 ;  /* 0x000000091c00780c */ /* 0x000fe40004741670 */
        /* <DEDUP_REMOVED lines=13> */
[----:B0-----:R-:W-:-:S04]  /*ed70*/  @!P2 IADD3 R6, P4, P5, R24, UR14, R6 ;  /* 0x0000000e1806ac10 */ /* 0x001fc8000fd9e006 */
[----:B------:R-:W-:Y:S02]  /*ed80*/  @!P2 IADD3.X R7, R30, UR12, R7, P4, P5 ;  /* 0x0000000c1e07ac10 */ /* 0x000fe4000a7ea407 */
        /* <DEDUP_REMOVED lines=83> */
[----:B------:R-:W-:Y:S02]  /*f2c0*/  F2FP.SATFINITE.E4M3.F32.PACK_AB_MERGE_C R9, RZ, R8, RZ ;  /* 0x00000008ff09723e */ /* 0x000fe400048070ff */
[----:B------:R-:W-:-:S03]  /*f2d0*/  PRMT R8, RZ, 0x7610, R8 ;  /* 0x00007610ff087816 */ /* 0x000fc60000000008 */
        /* <DEDUP_REMOVED lines=23> */
[--C-:B------:R-:W-:Y:S01]  /*f450*/  FFMA R19, R19, UR22, R8.reuse ;  /* 0x0000001613137c23 */ /* 0x100fe20008000008 */
[----:B------:R-:W-:-:S04]  /*f460*/  PRMT R8, RZ, 0x7610, R8 ;  /* 0x00007610ff087816 */ /* 0x000fc80000000008 */
        /* <DEDUP_REMOVED lines=349> */
[----:B------:R-:W-:Y:S02]  /*10a40*/  FFMA R8, R38, UR22, R8 ;  /* 0x0000001626087c23 */ /* 0x000fe40008000008 */
[----:B------:R-:W2:Y:S03]  /*10a50*/  LDL.LU R38, [R1+0x10c] ;  /* 0x00010c0001267983 */ /* 0x000ea60000300800 */
[----:B------:R-:W-:Y:S02]  /*10a60*/  F2FP.SATFINITE.E4M3.F32.PACK_AB_MERGE_C R9, RZ, R8, RZ ;  /* 0x00000008ff09723e */ /* 0x000fe400048070ff */
[----:B------:R-:W-:-:S03]  /*10a70*/  PRMT R8, RZ, 0x7610, R8 ;  /* 0x00007610ff087816 */ /* 0x000fc60000000008 */
[----:B------:R0:W-:Y:S04]  /*10a80*/  @!P3 STG.E.U8 desc[UR20][R6.64+0x51], R9 ;  /* 0x000051090600b986 */ /* 0x0001e8000c101114 */
[----:B------:R-:W4:Y:S01]  /*10a90*/  @!P2 LDG.E.U8 R8, desc[UR20][R4.64+0x50] ;  /* 0x000050140408a981 */ /* 0x000f22000c1e1100 */
[----:B------:R-:W-:Y:S01]  /*10aa0*/  ISETP.LT.OR P3, PT, R28, 0x52, !P0 ;  /* 0x000000521c00780c */ /* 0x000fe20004761670 */
[----:B0-----:R-:W0:Y:S02]  /*10ab0*/  @!P2 LDC.64 R6, c[0x0][0x5c0] ;  /* 0x00017000ff06ab82 */ /* 0x001e240000000a00 */
[----:B0-----:R-:W-:-:S04]  /*10ac0*/  @!P2 IADD3 R6, P4, P5, R24, UR14, R6 ;  /* 0x0000000e1806ac10 */ /* 0x001fc8000fd9e006 */
[----:B------:R-:W-:Y:S02]  /*10ad0*/  @!P2 IADD3.X R7, R30, UR12, R7, P4, P5 ;  /* 0x0000000c1e07ac10 */ /* 0x000fe4000a7ea407 */
[----:B----4-:R-:W-:-:S04]  /*10ae0*/  LOP3.LUT R8, R8, 0xff, RZ, 0xc0, !PT ;  /* 0x000000ff08087812 */ /* 0x010fc800078ec0ff */
[----:B------:R-:W-:-:S05]  /*10af0*/  F2FP.F16.E4M3.UNPACK_B R8, R8 ;  /* 0x00000008ff08723e */ /* 0x000fca00020006ff */
[----:B------:R-:W-:-:S05]  /*10b00*/  HADD2.F32 R8, -RZ, R8.H0_H0 ;  /* 0x20000008ff087230 */ /* 0x000fca0000004100 */
[----:B------:R-:W-:-:S04]  /*10b10*/  FMUL R8, R8, UR23 ;  /* 0x0000001708087c20 */ /* 0x000fc80008400000 */
[----:B------:R-:W-:Y:S02]  /*10b20*/  FFMA R8, R39, UR22, R8 ;  /* 0x0000001627087c23 */ /* 0x000fe40008000008 */
[----:B------:R-:W4:Y:S03]  /*10b30*/  LDL.LU R39, [R1+0x110] ;  /* 0x0001100001277983 */ /* 0x000f260000300800 */
[----:B------:R-:W-:Y:S02]  /*10b40*/  F2FP.SATFINITE.E4M3.F32.PACK_AB_MERGE_C R9, RZ, R8, RZ ;  /* 0x00000008ff09723e */ /* 0x000fe400048070ff */
[----:B------:R-:W-:-:S03]  /*10b50*/  PRMT R8, RZ, 0x7610, R8 ;  /* 0x00007610ff087816 */ /* 0x000fc60000000008 */
[----:B------:R0:W-:Y:S04]  /*10b60*/  @!P2 STG.E.U8 desc[UR20][R6.64+0x50], R9 ;  /* 0x000050090600a986 */ /* 0x0001e8000c101114 */
[----:B------:R-:W3:Y:S01]  /*10b70*/  @!P3 LDG.E.U8 R8, desc[UR20][R4.64+0x51] ;  /* 0x000051140408b981 */ /* 0x000ee2000c1e1100 */
[----:B------:R-:W-:Y:S01]  /*10b80*/  ISETP.LT.OR P2, PT, R28, 0x59, !P1 ;  /* 0x000000591c00780c */ /* 0x000fe20004f41670 */
[----:B0-----:R-:W0:Y:S02]  /*10b90*/  @!P3 LDC.64 R6, c[0x0][0x5c0] ;  /* 0x00017000ff06bb82 */ /* 0x001e240000000a00 */
[----:B0-----:R-:W-:-:S04]  /*10ba0*/  @!P3 IADD3 R6, P4, P5, R24, UR14, R6 ;  /* 0x0000000e1806bc10 */ /* 0x001fc8000fd9e006 */
[----:B------:R-:W-:Y:S02]  /*10bb0*/  @!P3 IADD3.X R7, R30, UR12, R7, P4, P5 ;  /* 0x0000000c1e07bc10 */ /* 0x000fe4000a7ea407 */
[----:B---3--:R-:W-:-:S04]  /*10bc0*/  LOP3.LUT R8, R8, 0xff, RZ, 0xc0, !PT ;  /* 0x000000ff08087812 */ /* 0x008fc800078ec0ff */
[----:B------:R-:W-:-:S05]  /*10bd0*/  F2FP.F16.E4M3.UNPACK_B R8, R8 ;  /* 0x00000008ff08723e */ /* 0x000fca00020006ff */
[----:B------:R-:W-:-:S05]  /*10be0*/  HADD2.F32 R8, -RZ, R8.H0_H0 ;  /* 0x20000008ff087230 */ /* 0x000fca0000004100 */
[----:B------:R-:W-:-:S04]  /*10bf0*/  FMUL R8, R8, UR23 ;  /* 0x0000001708087c20 */ /* 0x000fc80008400000 */
[----:B------:R-:W-:Y:S02]  /*10c00*/  FFMA R8, R40, UR22, R8 ;  /* 0x0000001628087c23 */ /* 0x000fe40008000008 */
[----:B------:R-:W3:Y:S03]  /*10c10*/  LDL.LU R40, [R1+0x114] ;  /* 0x0001140001287983 */ /* 0x000ee60000300800 */
        /* <DEDUP_REMOVED lines=20> */
[----:B0-----:R-:W-:-:S05]  /*10d60*/  @!P3 IADD3 R6, P4, R24, R6, RZ ;  /* 0x000000061806b210 */ /* 0x001fca0007f9e0ff */
[----:B------:R-:W-:Y:S01]  /*10d70*/  @!P3 IMAD.X R7, R30, 0x1, R7, P4 ;  /* 0x000000011e07b824 */ /* 0x000fe200020e0607 */
        /* <DEDUP_REMOVED lines=54> */
[----:B0-----:R-:W-:-:S05]  /*110e0*/  @!P3 IADD3 R6, P4, R24, R6, RZ ;  /* 0x000000061806b210 */ /* 0x001fca0007f9e0ff */
[----:B------:R-:W-:Y:S01]  /*110f0*/  @!P3 IMAD.X R7, R30, 0x1, R7, P4 ;  /* 0x000000011e07b824 */ /* 0x000fe200020e0607 */
        /* <DEDUP_REMOVED lines=145> */
[----:B------:R-:W-:Y:S01]  /*11a10*/  ISETP.LT.OR P1, PT, R28, 0x7a, !P1 ;  /* 0x0000007a1c00780c */ /* 0x000fe20004f21670 */
[----:B------:R-:W2:Y:S03]  /*11a20*/  LDL.LU R38, [R1+0x154] ;  /* 0x0001540001267983 */ /* 0x000ea60000300800 */
[----:B------:R-:W-:Y:S02]  /*11a30*/  F2FP.SATFINITE.E4M3.F32.PACK_AB_MERGE_C R9, RZ, R8, RZ ;  /* 0x00000008ff09723e */ /* 0x000fe400048070ff */
[----:B------:R-:W-:-:S03]  /*11a40*/  PRMT R8, RZ, 0x7610, R8 ;  /* 0x00007610ff087816 */ /* 0x000fc60000000008 */
[----:B------:R0:W-:Y:S04]  /*11a50*/  @!P3 STG.E.U8 desc[UR20][R6.64+0x71], R9 ;  /* 0x000071090600b986 */ /* 0x0001e8000c101114 */
[----:B------:R-:W4:Y:S01]  /*11a60*/  @!P2 LDG.E.U8 R8, desc[UR20][R26.64+0x78] ;  /* 0x000078141a08a981 */ /* 0x000f22000c1e1100 */
        /* <DEDUP_REMOVED lines=21> */
[----:B------:R-:W-:-:S05]  /*11bc0*/  FFMA R8, R40, UR22, R8 ;  /* 0x0000001628087c23 */ /* 0x000fca0008000008 */
        /* <DEDUP_REMOVED lines=12> */
[----:B--2---:R-:W-:Y:S01]  /*11c90*/  FFMA R8, R38, UR22, R8 ;  /* 0x0000001626087c23 */ /* 0x004fe20008000008 */
[----:B------:R-:W-:Y:S01]  /*11ca0*/  IADD3 R9, P0, R31, 0x80, RZ ;  /* 0x000000801f097810 */ /* 0x000fe20007f1e0ff */
[----:B------:R-:W2:Y:S03]  /*11cb0*/  LDL.LU R38, [R1+0x15c] ;  /* 0x00015c0001267983 */ /* 0x000ea60000300800 */
[----:B------:R-:W-:Y:S02]  /*11cc0*/  F2FP.SATFINITE.E4M3.F32.PACK_AB_MERGE_C R11, RZ, R8, RZ ;  /* 0x00000008ff0b723e */ /* 0x000fe400048070ff */
[----:B------:R-:W-:-:S03]  /*11cd0*/  PRMT R8, RZ, 0x7610, R8 ;  /* 0x00007610ff087816 */ /* 0x000fc60000000008 */
[----:B------:R0:W-:Y:S04]  /*11ce0*/  @!P2 STG.E.U8 desc[UR20][R6.64+0x78], R11 ;  /* 0x0000780b0600a986 */ /* 0x0001e8000c101114 */
[----:B------:R1:W3:Y:S01]  /*11cf0*/  @!P1 LDG.E.U8 R8, desc[UR20][R4.64+0x79] ;  /* 0x0000791404089981 */ /* 0x0002e2000c1e1100 */
[----:B------:R-:W-:Y:S01]  /*11d00*/  IMAD.X R10, RZ, RZ, R37, P0 ;  /* 0x000000ffff0a7224 */ /* 0x000fe200000e0625 */
[----:B------:R-:W-:-:S03]  /*11d10*/  ISETP.GE.AND P0, PT, R29, 0x81, PT ;  /* 0x000000811d00780c */ /* 0x000fc60003f06270 */
[----:B------:R-:W-:Y:S01]  /*11d20*/  IMAD R10, R10, UR8, RZ ;  /* 0x000000080a0a7c24 */ /* 0x000fe2000f8e02ff */
[----:B0-----:R-:W0:Y:S01]  /*11d30*/  @!P1 LDC.64 R6, c[0x0][0x5c0] ;  /* 0x00017000ff069b82 */ /* 0x001e220000000a00 */
[----:B------:R-:W-:Y:S01]  /*11d40*/  ISETP.LT.OR P3, PT, R28, 0x1, !P0 ;  /* 0x000000011c00780c */ /* 0x000fe20004761670 */
[----:B-1----:R-:W-:-:S04]  /*11d50*/  IMAD.WIDE.U32 R4, R9, UR8, R32 ;  /* 0x0000000809047c25 */ /* 0x002fc8000f8e0020 */
[----:B------:R-:W-:Y:S01]  /*11d60*/  IMAD R9, R9, UR9, R10 ;  /* 0x0000000909097c24 */ /* 0x000fe2000f8e020a */
[----:B------:R-:W-:-:S04]  /*11d70*/  IADD3 R4, P2, R4, UR10, RZ ;  /* 0x0000000a04047c10 */ /* 0x000fc8000ff5e0ff */
[----:B------:R-:W-:Y:S02]  /*11d80*/  IADD3.X R5, R5, UR11, R9, P2, !PT ;  /* 0x0000000b05057c10 */ /* 0x000fe400097fe409 */
[----:B0-----:R-:W-:-:S04]  /*11d90*/  @!P1 IADD3 R6, P4, P5, R24, UR14, R6 ;  /* 0x0000000e18069c10 */ /* 0x001fc8000fd9e006 */
[----:B------:R-:W-:Y:S02]  /*11da0*/  @!P1 IADD3.X R7, R30, UR12, R7, P4, P5 ;  /* 0x0000000c1e079c10 */ /* 0x000fe4000a7ea407 */
[----:B---3--:R-:W-:-:S04]  /*11db0*/  LOP3.LUT R8, R8, 0xff, RZ, 0xc0, !PT ;  /* 0x000000ff08087812 */ /* 0x008fc800078ec0ff */
[----:B------:R-:W-:-:S05]  /*11dc0*/  F2FP.F16.E4M3.UNPACK_B R8, R8 ;  /* 0x00000008ff08723e */ /* 0x000fca00020006ff */
[----:B------:R-:W-:-:S05]  /*11dd0*/  HADD2.F32 R8, -RZ, R8.H0_H0 ;  /* 0x20000008ff087230 */ /* 0x000fca0000004100 */
[----:B------:R-:W-:-:S04]  /*11de0*/  FMUL R8, R8, UR23 ;  /* 0x0000001708087c20 */ /* 0x000fc80008400000 */
[----:B----4-:R-:W-:Y:S01]  /*11df0*/  FFMA R8, R39, UR22, R8 ;  /* 0x0000001627087c23 */ /* 0x010fe20008000008 */
[----:B------:R-:W-:Y:S01]  /*11e00*/  ISETP.LT.OR P2, PT, R28, 0x2, !P0 ;  /* 0x000000021c00780c */ /* 0x000fe20004741670 */
[----:B------:R-:W3:Y:S03]  /*11e10*/  LDL.LU R39, [R1+0x160] ;  /* 0x0001600001277983 */ /* 0x000ee60000300800 */
[----:B------:R-:W-:Y:S02]  /*11e20*/  F2FP.SATFINITE.E4M3.F32.PACK_AB_MERGE_C R11, RZ, R8, RZ ;  /* 0x00000008ff0b723e */ /* 0x000fe400048070ff */
[----:B------:R-:W-:-:S03]  /*11e30*/  PRMT R8, RZ, 0x7610, R8 ;  /* 0x00007610ff087816 */ /* 0x000fc60000000008 */
[----:B------:R0:W-:Y:S04]  /*11e40*/  @!P1 STG.E.U8 desc[UR20][R6.64+0x79], R11 ;  /* 0x0000790b06009986 */ /* 0x0001e8000c101114 */
[----:B------:R-:W4:Y:S01]  /*11e50*/  @!P3 LDG.E.U8 R8, desc[UR20][R4.64] ;  /* 0x000000140408b981 */ /* 0x000f22000c1e1100 */
[----:B0-----:R-:W0:Y:S02]  /*11e60*/  @!P3 LDC.64 R6, c[0x0][0x5c0] ;  /* 0x00017000ff06bb82 */ /* 0x001e240000000a00 */
[----:B0-----:R-:W-:-:S04]  /*11e70*/  @!P3 IADD3 R6, P1, P4, R24, UR25, R6 ;  /* 0x000000191806bc10 */ /* 0x001fc8000fc3e006 */
[----:B------:R-:W-:Y:S02]  /*11e80*/  @!P3 IADD3.X R7, R30, UR24, R7, P1, P4 ;  /* 0x000000181e07bc10 */ /* 0x000fe40008fe8407 */
[----:B----4-:R-:W-:-:S04]  /*11e90*/  LOP3.LUT R8, R8, 0xff, RZ, 0xc0, !PT ;  /* 0x000000ff08087812 */ /* 0x010fc800078ec0ff */
[----:B------:R-:W-:-:S05]  /*11ea0*/  F2FP.F16.E4M3.UNPACK_B R8, R8 ;  /* 0x00000008ff08723e */ /* 0x000fca00020006ff */
[----:B------:R-:W-:-:S05]  /*11eb0*/  HADD2.F32 R8, -RZ, R8.H0_H0 ;  /* 0x20000008ff087230 */ /* 0x000fca0000004100 */
[----:B------:R-:W-:-:S04]  /*11ec0*/  FMUL R8, R8, UR23 ;  /* 0x0000001708087c20 */ /* 0x000fc80008400000 */
[----:B--2---:R-:W-:Y:S01]  /*11ed0*/  FFMA R8, R38, UR22, R8 ;  /* 0x0000001626087c23 */ /* 0x004fe20008000008 */
[----:B------:R-:W-:Y:S01]  /*11ee0*/  IADD3 R11, P1, R31, 0x88, RZ ;  /* 0x000000881f0b7810 */ /* 0x000fe20007f3e0ff */
[----:B------:R-:W2:Y:S03]  /*11ef0*/  LDL.LU R38, [R1+0x164] ;  /* 0x0001640001267983 */ /* 0x000ea60000300800 */
[----:B------:R-:W-:Y:S01]  /*11f00*/  F2FP.SATFINITE.E4M3.F32.PACK_AB_MERGE_C R13, RZ, R8, RZ ;  /* 0x00000008ff0d723e */ /* 0x000fe200048070ff */
[----:B------:R-:W-:Y:S01]  /*11f10*/  IMAD.X R9, RZ, RZ, R37, P1 ;  /* 0x000000ffff097224 */ /* 0x000fe200008e0625 */
[----:B------:R-:W-:Y:S01]  /*11f20*/  PRMT R8, RZ, 0x7610, R8 ;  /* 0x00007610ff087816 */ /* 0x000fe20000000008 */
[----:B------:R-:W-:Y:S01]  /*11f30*/  IMAD.U32 R17, RZ, RZ, UR12 ;  /* 0x0000000cff117e24 */ /* 0x000fe2000f8e00ff */
[----:B------:R-:W4:Y:S04]  /*11f40*/  LDL.LU R40, [R1+0x168] ;  /* 0x0001680001287983 */ /* 0x000f280000300800 */
[----:B------:R0:W-:Y:S04]  /*11f50*/  @!P3 STG.E.U8 desc[UR20][R6.64], R13 ;  /* 0x0000000d0600b986 */ /* 0x0001e8000c101114 */
[----:B------:R-:W3:Y:S01]  /*11f60*/  @!P2 LDG.E.U8 R8, desc[UR20][R4.64+0x1] ;  /* 0x000001140408a981 */ /* 0x000ee2000c1e1100 */
[----:B------:R-:W-:Y:S01]  /*11f70*/  ISETP.GE.AND P1, PT, R29, 0x89, PT ;  /* 0x000000891d00780c */ /* 0x000fe20003f26270 */
[----:B------:R-:W-:-:S03]  /*11f80*/  IMAD R12, R9, UR8, RZ ;  /* 0x00000008090c7c24 */ /* 0x000fc6000f8e02ff */
[----:B------:R-:W-:Y:S01]  /*11f90*/  ISETP.LT.OR P3, PT, R28, 0x1, !P1 ;  /* 0x000000011c00780c */ /* 0x000fe20004f61670 */
[----:B0-----:R-:W0:Y:S01]  /*11fa0*/  @!P2 LDC.64 R6, c[0x0][0x5c0] ;  /* 0x00017000ff06ab82 */ /* 0x001e220000000a00 */
[----:B------:R-:W-:Y:S01]  /*11fb0*/  IMAD R13, R11, UR9, R12 ;  /* 0x000000090b0d7c24 */ /* 0x000fe2000f8e020c */
[----:B0-----:R-:W-:Y:S02]  /*11fc0*/  @!P2 IADD3 R10, P4, P5, R24, UR25, R6 ;  /* 0x00000019180aac10 */ /* 0x001fe4000fd9e006 */
[----:B---3--:R-:W-:-:S04]  /*11fd0*/  LOP3.LUT R8, R8, 0xff, RZ, 0xc0, !PT ;  /* 0x000000ff08087812 */ /* 0x008fc800078ec0ff */
[----:B------:R-:W-:-:S05]  /*11fe0*/  F2FP.F16.E4M3.UNPACK_B R8, R8 ;  /* 0x00000008ff08723e */ /* 0x000fca00020006ff */
[----:B------:R-:W-:-:S05]  /*11ff0*/  HADD2.F32 R8, -RZ, R8.H0_H0 ;  /* 0x20000008ff087230 */ /* 0x000fca0000004100 */
[----:B------:R-:W-:Y:S01]  /*12000*/  FMUL R6, R8, UR23 ;  /* 0x0000001708067c20 */ /* 0x000fe20008400000 */
[----:B------:R-:W-:Y:S01]  /*12010*/  IMAD.WIDE.U32 R8, R11, UR8, R32 ;  /* 0x000000080b087c25 */ /* 0x000fe2000f8e0020 */
[----:B------:R-:W-:-:S03]  /*12020*/  @!P2 IADD3.X R11, R30, UR24, R7, P4, P5 ;  /* 0x000000181e0bac10 */ /* 0x000fc6000a7ea407 */
[----:B------:R-:W-:Y:S01]  /*12030*/  FFMA R12, R39, UR22, R6 ;  /* 0x00000016270c7c23 */ /* 0x000fe20008000006 */
[----:B------:R-:W-:-:S04]  /*12040*/  IADD3 R6, P4, R8, UR10, RZ ;  /* 0x0000000a08067c10 */ /* 0x000fc8000ff9e0ff */
[----:B------:R-:W-:Y:S02]  /*12050*/  F2FP.SATFINITE.E4M3.F32.PACK_AB_MERGE_C R15, RZ, R12, RZ ;  /* 0x0000000cff0f723e */ /* 0x000fe400048070ff */
[----:B------:R-:W-:Y:S02]  /*12060*/  PRMT R12, RZ, 0x7610, R12 ;  /* 0x00007610ff0c7816 */ /* 0x000fe4000000000c */
[----:B------:R-:W-:Y:S01]  /*12070*/  IADD3.X R7, R9, UR11, R13, P4, !PT ;  /* 0x0000000b09077c10 */ /* 0x000fe2000a7fe40d */
[----:B------:R0:W-:Y:S01]  /*12080*/  @!P2 STG.E.U8 desc[UR20][R10.64+0x1], R15 ;  /* 0x0000010f0a00a986 */ /* 0x0001e2000c101114 */
[----:B------:R-:W1:Y:S03]  /*12090*/  @!P3 LDC.64 R8, c[0x0][0x5c0] ;  /* 0x00017000ff08bb82 */ /* 0x000e660000000a00 */
[----:B------:R-:W3:Y:S01]  /*120a0*/  @!P3 LDG.E.U8 R12, desc[UR20][R6.64] ;  /* 0x00000014060cb981 */ /* 0x000ee2000c1e1100 */
[----:B------:R-:W-:Y:S01]  /*120b0*/  IMAD.U32 R13, RZ, RZ, UR14 ;  /* 0x0000000eff0d7e24 */ /* 0x000fe2000f8e00ff */
[----:B------:R-:W-:-:S04]  /*120c0*/  ISETP.LT.OR P2, PT, R28, 0x2, !P1 ;  /* 0x000000021c00780c */ /* 0x000fc80004f41670 */
[----:B------:R-:W-:-:S04]  /*120d0*/  @!P3 IADD3 R13, P4, P5, R13, UR25, R24 ;  /* 0x000000190d0dbc10 */ /* 0x000fc8000fd9e018 */
[----:B0-----:R-:W-:Y:S02]  /*120e0*/  @!P3 IADD3.X R10, R17, UR24, R30, P4, P5 ;  /* 0x00000018110abc10 */ /* 0x001fe4000a7ea41e */
[----:B-1----:R-:W-:-:S05]  /*120f0*/  @!P3 IADD3 R8, P4, R13, R8, RZ ;  /* 0x000000080d08b210 */ /* 0x002fca0007f9e0ff */
[----:B------:R-:W-:Y:S01]  /*12100*/  @!P3 IMAD.X R9, R10, 0x1, R9, P4 ;  /* 0x000000010a09b824 */ /* 0x000fe200020e0609 */
[----:B------:R-:W-:Y:S02]  /*12110*/  PRMT R10, RZ, 0x7610, R10 ;  /* 0x00007610ff0a7816 */ /* 0x000fe4000000000a */
[----:B---3--:R-:W-:-:S04]  /*12120*/  LOP3.LUT R12, R12, 0xff, RZ, 0xc0, !PT ;  /* 0x000000ff0c0c7812 */ /* 0x008fc800078ec0ff */
[----:B------:R-:W-:-:S05]  /*12130*/  F2FP.F16.E4M3.UNPACK_B R12, R12 ;  /* 0x0000000cff0c723e */ /* 0x000fca00020006ff */
[----:B------:R-:W-:-:S05]  /*12140*/  HADD2.F32 R12, -RZ, R12.H0_H0 ;  /* 0x2000000cff0c7230 */ /* 0x000fca0000004100 */
[----:B------:R-:W-:-:S04]  /*12150*/  FMUL R12, R12, UR23 ;  /* 0x000000170c0c7c20 */ /* 0x000fc80008400000 */
[----:B--2---:R-:W-:Y:S01]  /*12160*/  FFMA R12, R38, UR22, R12 ;  /* 0x00000016260c7c23 */ /* 0x004fe2000800000c */
[----:B------:R-:W-:Y:S01]  /*12170*/  IMAD.U32 R13, RZ, RZ, UR14 ;  /* 0x0000000eff0d7e24 */ /* 0x000fe2000f8e00ff */
[----:B------:R-:W2:Y:S03]  /*12180*/  LDL.LU R38, [R1+0x16c] ;  /* 0x00016c0001267983 */ /* 0x000ea60000300800 */
[----:B------:R-:W-:Y:S01]  /*12190*/  F2FP.SATFINITE.E4M3.F32.PACK_AB_MERGE_C R11, RZ, R12, RZ ;  /* 0x0000000cff0b723e */ /* 0x000fe200048070ff */
[----:B------:R-:W-:Y:S01]  /*121a0*/  IMAD.U32 R15, RZ, RZ, UR12 ;  /* 0x0000000cff0f7e24 */ /* 0x000fe2000f8e00ff */
[----:B------:R-:W-:Y:S01]  /*121b0*/  @!P2 IADD3 R13, P4, P5, R13, UR25, R24 ;  /* 0x000000190d0dac10 */ /* 0x000fe2000fd9e018 */
[----:B------:R-:W3:Y:S04]  /*121c0*/  LDL.LU R39, [R1+0x170] ;  /* 0x0001700001277983 */ /* 0x000ee80000300800 */
[----:B------:R0:W-:Y:S04]  /*121d0*/  @!P3 STG.E.U8 desc[UR20][R8.64], R11 ;  /* 0x0000000b0800b986 */ /* 0x0001e8000c101114 */
[----:B------:R-:W4:Y:S01]  /*121e0*/  @!P2 LDG.E.U8 R10, desc[UR20][R6.64+0x1] ;  /* 0x00000114060aa981 */ /* 0x000f22000c1e1100 */
[----:B0-----:R-:W0:Y:S01]  /*121f0*/  @!P2 LDC.64 R8, c[0x0][0x5c0] ;  /* 0x00017000ff08ab82 */ /* 0x001e220000000a00 */
[----:B------:R-:W-:-:S02]  /*12200*/  ISETP.LT.OR P3, PT, R28, 0x9, !P0 ;  /* 0x000000091c00780c */ /* 0x000fc40004761670 */
[----:B------:R-:W-:Y:S02]  /*12210*/  @!P2 IADD3.X R12, R15, UR24, R30, P4, P5 ;  /* 0x000000180f0cac10 */ /* 0x000fe4000a7ea41e */
[----:B0-----:R-:W-:-:S05]  /*12220*/  @!P2 IADD3 R8, P4, R13, R8, RZ ;  /* 0x000000080d08a210 */ /* 0x001fca0007f9e0ff */
[----:B------:R-:W-:Y:S01]  /*12230*/  @!P2 IMAD.X R9, R12, 0x1, R9, P4 ;  /* 0x000000010c09a824 */ /* 0x000fe200020e0609 */
[----:B----4-:R-:W-:-:S04]  /*12240*/  LOP3.LUT R10, R10, 0xff, RZ, 0xc0, !PT ;  /* 0x000000ff0a0a7812 */ /* 0x010fc800078ec0ff */
[----:B------:R-:W-:-:S05]  /*12250*/  F2FP.F16.E4M3.UNPACK_B R10, R10 ;  /* 0x0000000aff0a723e */ /* 0x000fca00020006ff */
[----:B------:R-:W-:-:S05]  /*12260*/  HADD2.F32 R10, -RZ, R10.H0_H0 ;  /* 0x2000000aff0a7230 */ /* 0x000fca0000004100 */
[----:B------:R-:W-:-:S04]  /*12270*/  FMUL R10, R10, UR23 ;  /* 0x000000170a0a7c20 */ /* 0x000fc80008400000 */
[----:B------:R-:W-:-:S05]  /*12280*/  FFMA R10, R40, UR22, R10 ;  /* 0x00000016280a7c23 */ /* 0x000fca000800000a */
[----:B------:R-:W-:Y:S02]  /*12290*/  F2FP.SATFINITE.E4M3.F32.PACK_AB_MERGE_C R11, RZ, R10, RZ ;  /* 0x0000000aff0b723e */ /* 0x000fe400048070ff */
[----:B------:R-:W-:-:S03]  /*122a0*/  PRMT R10, RZ, 0x7610, R10 ;  /* 0x00007610ff0a7816 */ /* 0x000fc6000000000a */
[----:B------:R0:W-:Y:S04]  /*122b0*/  @!P2 STG.E.U8 desc[UR20][R8.64+0x1], R11 ;  /* 0x0000010b0800a986 */ /* 0x0001e8000c101114 */
[----:B------:R-:W4:Y:S01]  /*122c0*/  @!P3 LDG.E.U8 R10, desc[UR20][R4.64+0x8] ;  /* 0x00000814040ab981 */ /* 0x000f22000c1e1100 */
[----:B0-----:R-:W0:Y:S01]  /*122d0*/  @!P3 LDC.64 R8, c[0x0][0x5c0] ;  /* 0x00017000ff08bb82 */ /* 0x001e220000000a00 */
[----:B------:R-:W-:Y:S02]  /*122e0*/  ISETP.LT.OR P2, PT, R28, 0xa, !P0 ;  /* 0x0000000a1c00780c */ /* 0x000fe40004741670 */
[----:B0-----:R-:W-:-:S04]  /*122f0*/  @!P3 IADD3 R8, P4, P5, R24, UR25, R8 ;  /* 0x000000191808bc10 */ /* 0x001fc8000fd9e008 */
[----:B------:R-:W-:Y:S02]  /*12300*/  @!P3 IADD3.X R9, R30, UR24, R9, P4, P5 ;  /* 0x000000181e09bc10 */ /* 0x000fe4000a7ea409 */
[----:B----4-:R-:W-:-:S04]  /*12310*/  LOP3.LUT R10, R10, 0xff, RZ, 0xc0, !PT ;  /* 0x000000ff0a0a7812 */ /* 0x010fc800078ec0ff */
[----:B------:R-:W-:-:S05]  /*12320*/  F2FP.F16.E4M3.UNPACK_B R10, R10 ;  /* 0x0000000aff0a723e */ /* 0x000fca00020006ff */
[----:B------:R-:W-:-:S05]  /*12330*/  HADD2.F32 R10, -RZ, R10.H0_H0 ;  /* 0x2000000aff0a7230 */ /* 0x000fca0000004100 */
[----:B------:R-:W-:-:S04]  /*12340*/  FMUL R10, R10, UR23 ;  /* 0x000000170a0a7c20 */ /* 0x000fc80008400000 */
[----:B--2---:R-:W-:Y:S02]  /*12350*/  FFMA R10, R38, UR22, R10 ;  /* 0x00000016260a7c23 */ /* 0x004fe4000800000a */
[----:B------:R-:W2:Y:S03]  /*12360*/  LDL.LU R38, [R1+0x174] ;  /* 0x0001740001267983 */ /* 0x000ea60000300800 */
[----:B------:R-:W-:Y:S01]  /*12370*/  F2FP.SATFINITE.E4M3.F32.PACK_AB_MERGE_C R11, RZ, R10, RZ ;  /* 0x0000000aff0b723e */ /* 0x000fe200048070ff */
[----:B------:R-:W-:Y:S01]  /*12380*/  IMAD.U32 R13, RZ, RZ, UR14 ;  /* 0x0000000eff0d7e24 */ /* 0x000fe2000f8e00ff */
[----:B------:R-:W-:Y:S01]  /*12390*/  PRMT R10, RZ, 0x7610, R10 ;  /* 0x00007610ff0a7816 */ /* 0x000fe2000000000a */
[----:B------:R-:W4:Y:S04]  /*123a0*/  LDL.LU R40, [R1+0x178] ;  /* 0x0001780001287983 */ /* 0x000f280000300800 */
[----:B------:R0:W-:Y:S04]  /*123b0*/  @!P3 STG.E.U8 desc[UR20][R8.64+0x8], R11 ;  /* 0x0000080b0800b986 */ /* 0x0001e8000c101114 */
[----:B------:R-:W3:Y:S01]  /*123c0*/  @!P2 LDG.E.U8 R10, desc[UR20][R4.64+0x9] ;  /* 0x00000914040aa981 */ /* 0x000ee2000c1e1100 */
[----:B0-----:R-:W0:Y:S01]  /*123d0*/  @!P2 LDC.64 R8, c[0x0][0x5c0] ;  /* 0x00017000ff08ab82 */ /* 0x001e220000000a00 */
[----:B------:R-:W-:-:S02]  /*123e0*/  ISETP.LT.OR P3, PT, R28, 0x9, !P1 ;  /* 0x000000091c00780c */ /* 0x000fc40004f61670 */
[----:B0-----:R-:W-:-:S04]  /*123f0*/  @!P2 IADD3 R8, P4, P5, R24, UR25, R8 ;  /* 0x000000191808ac10 */ /* 0x001fc8000fd9e008 */
[----:B------:R-:W-:Y:S02]  /*12400*/  @!P2 IADD3.X R9, R30, UR24, R9, P4, P5 ;  /* 0x000000181e09ac10 */ /* 0x000fe4000a7ea409 */
        /* <DEDUP_REMOVED lines=9> */
[----:B0-----:R-:W0:Y:S01]  /*124a0*/  @!P3 LDC.64 R8, c[0x0][0x5c0] ;  /* 0x00017000ff08bb82 */ /* 0x001e220000000a00 */
[----:B------:R-:W-:Y:S02]  /*124b0*/  @!P3 IADD3 R13, P4, P5, R13, UR25, R24 ;  /* 0x000000190d0dbc10 */ /* 0x000fe4000fd9e018 */
[----:B------:R-:W-:Y:S02]  /*124c0*/  ISETP.LT.OR P2, PT, R28, 0xa, !P1 ;  /* 0x0000000a1c00780c */ /* 0x000fe40004f41670 */
[----:B------:R-:W-:-:S02]  /*124d0*/  @!P3 IADD3.X R12, R15, UR24, R30, P4, P5 ;  /* 0x000000180f0cbc10 */ /* 0x000fc4000a7ea41e */
[----:B0-----:R-:W-:-:S05]  /*124e0*/  @!P3 IADD3 R8, P4, R13, R8, RZ ;  /* 0x000000080d08b210 */ /* 0x001fca0007f9e0ff */
[----:B------:R-:W-:Y:S01]  /*124f0*/  @!P3 IMAD.X R9, R12, 0x1, R9, P4 ;  /* 0x000000010c09b824 */ /* 0x000fe200020e0609 */
        /* <DEDUP_REMOVED lines=8> */
[----:B------:R-:W3:Y:S01]  /*12580*/  LDL.LU R39, [R1+0x180] ;  /* 0x0001800001277983 */ /* 0x000ee20000300800 */
[----:B------:R-:W-:-:S03]  /*12590*/  PRMT R10, RZ, 0x7610, R10 ;  /* 0x00007610ff0a7816 */ /* 0x000fc6000000000a */
[----:B------:R0:W-:Y:S04]  /*125a0*/  @!P3 STG.E.U8 desc[UR20][R8.64+0x8], R11 ;  /* 0x0000080b0800b986 */ /* 0x0001e8000c101114 */
[----:B------:R-:W4:Y:S01]  /*125b0*/  @!P2 LDG.E.U8 R10, desc[UR20][R6.64+0x9] ;  /* 0x00000914060aa981 */ /* 0x000f22000c1e1100 */
[----:B0-----:R-:W0:Y:S01]  /*125c0*/  @!P2 LDC.64 R8, c[0x0][0x5c0] ;  /* 0x00017000ff08ab82 */ /* 0x001e220000000a00 */
[----:B------:R-:W-:Y:S02]  /*125d0*/  @!P2 IADD3 R13, P4, P5, R13, UR25, R24 ;  /* 0x000000190d0dac10 */ /* 0x000fe4000fd9e018 */
[----:B------:R-:W-:Y:S02]  /*125e0*/  ISETP.LT.OR P3, PT, R28, 0x11, !P0 ;  /* 0x000000111c00780c */ /* 0x000fe40004761670 */
[----:B------:R-:W-:-:S02]  /*125f0*/  @!P2 IADD3.X R12, R15, UR24, R30, P4, P5 ;  /* 0x000000180f0cac10 */ /* 0x000fc4000a7ea41e */
        /* <DEDUP_REMOVED lines=777> */
[----:B---3--:R-:W-:Y:S01]  /*15690*/  FFMA R10, R39, UR22, R10 ;  /* 0x00000016270a7c23 */ /* 0x008fe2000800000a */
[----:B------:R-:W-:Y:S01]  /*156a0*/  IMAD.U32 R13, RZ, RZ, UR14 ;  /* 0x0000000eff0d7e24 */ /* 0x000fe2000f8e00ff */
[----:B------:R-:W3:Y:S03]  /*156b0*/  LDL.LU R39, [R1+0x248] ;  /* 0x0002480001277983 */ /* 0x000ee60000300800 */
[----:B------:R-:W-:Y:S01]  /*156c0*/  F2FP.SATFINITE.E4M3.F32.PACK_AB_MERGE_C R11, RZ, R10, RZ ;  /* 0x0000000aff0b723e */ /* 0x000fe200048070ff */
[----:B------:R-:W4:Y:S01]  /*156d0*/  LDL.LU R40, [R1+0x24c] ;  /* 0x00024c0001287983 */ /* 0x000f220000300800 */
[----:B------:R-:W-:-:S03]  /*156e0*/  PRMT R10, RZ, 0x7610, R10 ;  /* 0x00007610ff0a7816 */ /* 0x000fc6000000000a */
[----:B------:R0:W-:Y:S04]  /*156f0*/  @!P2 STG.E.U8 desc[UR20][R8.64+0x71], R11 ;  /* 0x0000710b0800a986 */ /* 0x0001e8000c101114 */
[----:B------:R-:W2:Y:S01]  /*15700*/  @!P3 LDG.E.U8 R10, desc[UR20][R6.64+0x70] ;  /* 0x00007014060ab981 */ /* 0x000ea2000c1e1100 */
[----:B0-----:R-:W0:Y:S01]  /*15710*/  @!P3 LDC.64 R8, c[0x0][0x5c0] ;  /* 0x00017000ff08bb82 */ /* 0x001e220000000a00 */
[----:B------:R-:W-:Y:S02]  /*15720*/  @!P3 IADD3 R13, P4, P5, R13, UR25, R24 ;  /* 0x000000190d0dbc10 */ /* 0x000fe4000fd9e018 */
[----:B------:R-:W-:Y:S02]  /*15730*/  ISETP.LT.OR P2, PT, R28, 0x72, !P1 ;  /* 0x000000721c00780c */ /* 0x000fe40004f41670 */
[----:B------:R-:W-:-:S02]  /*15740*/  @!P3 IADD3.X R12, R15, UR24, R30, P4, P5 ;  /* 0x000000180f0cbc10 */ /* 0x000fc4000a7ea41e */
[----:B0-----:R-:W-:-:S05]  /*15750*/  @!P3 IADD3 R8, P4, R13, R8, RZ ;  /* 0x000000080d08b210 */ /* 0x001fca0007f9e0ff */
[----:B------:R-:W-:Y:S01]  /*15760*/  @!P3 IMAD.X R9, R12, 0x1, R9, P4 ;  /* 0x000000010c09b824 */ /* 0x000fe200020e0609 */
[----:B--2---:R-:W-:-:S04]  /*15770*/  LOP3.LUT R10, R10, 0xff, RZ, 0xc0, !PT ;  /* 0x000000ff0a0a7812 */ /* 0x004fc800078ec0ff */
[----:B------:R-:W-:-:S05]  /*15780*/  F2FP.F16.E4M3.UNPACK_B R10, R10 ;  /* 0x0000000aff0a723e */ /* 0x000fca00020006ff */
[----:B------:R-:W-:-:S05]  /*15790*/  HADD2.F32 R10, -RZ, R10.H0_H0 ;  /* 0x2000000aff0a7230 */ /* 0x000fca0000004100 */
[----:B------:R-:W-:-:S04]  /*157a0*/  FMUL R10, R10, UR23 ;  /* 0x000000170a0a7c20 */ /* 0x000fc80008400000 */
[----:B------:R-:W-:Y:S01]  /*157b0*/  FFMA R10, R38, UR22, R10 ;  /* 0x00000016260a7c23 */ /* 0x000fe2000800000a */
[----:B------:R-:W-:Y:S01]  /*157c0*/  IMAD.U32 R13, RZ, RZ, UR14 ;  /* 0x0000000eff0d7e24 */ /* 0x000fe2000f8e00ff */
[----:B------:R-:W2:Y:S03]  /*157d0*/  LDL.LU R38, [R1+0x250] ;  /* 0x0002500001267983 */ /* 0x000ea60000300800 */
        /* <DEDUP_REMOVED lines=14> */
[----:B------:R-:W-:Y:S01]  /*158c0*/  FFMA R10, R39, UR22, R10 ;  /* 0x00000016270a7c23 */ /* 0x000fe2000800000a */
        /* <DEDUP_REMOVED lines=17> */
[----:B------:R1:W4:Y:S02]  /*159e0*/  @!P0 LDG.E.U8 R10, desc[UR20][R4.64+0x79] ;  /* 0x00007914040a8981 */ /* 0x000324000c1e1100 */
[----:B-1----:R-:W1:Y:S01]  /*159f0*/  @!P0 LDC.64 R4, c[0x0][0x5c0] ;  /* 0x00017000ff048b82 */ /* 0x002e620000000a00 */
[----:B------:R-:W-:Y:S02]  /*15a00*/  ISETP.LT.OR P2, PT, R28, 0x79, !P1 ;  /* 0x000000791c00780c */ /* 0x000fe40004f41670 */
[----:B0-----:R-:W-:Y:S02]  /*15a10*/  PRMT R8, RZ, 0x7610, R8 ;  /* 0x00007610ff087816 */ /* 0x001fe40000000008 */
[----:B-1----:R-:W-:-:S04]  /*15a20*/  @!P0 IADD3 R4, P3, P4, R24, UR25, R4 ;  /* 0x0000001918048c10 */ /* 0x002fc8000fc7e004 */
[----:B------:R-:W-:Y:S02]  /*15a30*/  @!P0 IADD3.X R5, R30, UR24, R5, P3, P4 ;  /* 0x000000181e058c10 */ /* 0x000fe40009fe8405 */
[----:B----4-:R-:W-:-:S04]  /*15a40*/  LOP3.LUT R10, R10, 0xff, RZ, 0xc0, !PT ;  /* 0x000000ff0a0a7812 */ /* 0x010fc800078ec0ff */
[----:B------:R-:W-:-:S05]  /*15a50*/  F2FP.F16.E4M3.UNPACK_B R10, R10 ;  /* 0x0000000aff0a723e */ /* 0x000fca00020006ff */
[----:B------:R-:W-:-:S05]  /*15a60*/  HADD2.F32 R10, -RZ, R10.H0_H0 ;  /* 0x2000000aff0a7230 */ /* 0x000fca0000004100 */
[----:B------:R-:W-:-:S04]  /*15a70*/  FMUL R10, R10, UR23 ;  /* 0x000000170a0a7c20 */ /* 0x000fc80008400000 */
[----:B--2---:R-:W-:Y:S01]  /*15a80*/  FFMA R10, R38, UR22, R10 ;  /* 0x00000016260a7c23 */ /* 0x004fe2000800000a */
[----:B------:R-:W-:Y:S02]  /*15a90*/  IMAD.U32 R11, RZ, RZ, UR14 ;  /* 0x0000000eff0b7e24 */ /* 0x000fe4000f8e00ff */
[----:B------:R-:W-:Y:S01]  /*15aa0*/  IMAD.U32 R13, RZ, RZ, UR12 ;  /* 0x0000000cff0d7e24 */ /* 0x000fe2000f8e00ff */
[----:B------:R-:W-:Y:S01]  /*15ab0*/  ISETP.LT.OR P1, PT, R28, 0x7a, !P1 ;  /* 0x0000007a1c00780c */ /* 0x000fe20004f21670 */
[----:B------:R-:W2:Y:S01]  /*15ac0*/  LDL.LU R38, [R1+0x258] ;  /* 0x0002580001267983 */ /* 0x000ea20000300800 */
[----:B------:R-:W-:-:S05]  /*15ad0*/  F2FP.SATFINITE.E4M3.F32.PACK_AB_MERGE_C R9, RZ, R10, RZ ;  /* 0x0000000aff09723e */ /* 0x000fca00048070ff */
[----:B------:R0:W-:Y:S04]  /*15ae0*/  @!P0 STG.E.U8 desc[UR20][R4.64+0x79], R9 ;  /* 0x0000790904008986 */ /* 0x0001e8000c101114 */
[----:B------:R-:W4:Y:S01]  /*15af0*/  @!P2 LDG.E.U8 R8, desc[UR20][R6.64+0x78] ;  /* 0x000078140608a981 */ /* 0x000f22000c1e1100 */
[----:B0-----:R-:W0:Y:S01]  /*15b00*/  @!P2 LDC.64 R4, c[0x0][0x5c0] ;  /* 0x00017000ff04ab82 */ /* 0x001e220000000a00 */
[----:B------:R-:W-:-:S04]  /*15b10*/  @!P2 IADD3 R11, P0, P3, R11, UR25, R24 ;  /* 0x000000190b0bac10 */ /* 0x000fc8000fb1e018 */
[----:B------:R-:W-:Y:S02]  /*15b20*/  @!P2 IADD3.X R10, R13, UR24, R30, P0, P3 ;  /* 0x000000180d0aac10 */ /* 0x000fe400087e641e */
[----:B0-----:R-:W-:-:S05]  /*15b30*/  @!P2 IADD3 R4, P4, R11, R4, RZ ;  /* 0x000000040b04a210 */ /* 0x001fca0007f9e0ff */
[----:B------:R-:W-:Y:S01]  /*15b40*/  @!P2 IMAD.X R5, R10, 0x1, R5, P4 ;  /* 0x000000010a05a824 */ /* 0x000fe200020e0605 */
[----:B----4-:R-:W-:-:S04]  /*15b50*/  LOP3.LUT R8, R8, 0xff, RZ, 0xc0, !PT ;  /* 0x000000ff08087812 */ /* 0x010fc800078ec0ff */
[----:B------:R-:W-:-:S05]  /*15b60*/  F2FP.F16.E4M3.UNPACK_B R8, R8 ;  /* 0x00000008ff08723e */ /* 0x000fca00020006ff */
[----:B------:R-:W-:-:S05]  /*15b70*/  HADD2.F32 R8, -RZ, R8.H0_H0 ;  /* 0x20000008ff087230 */ /* 0x000fca0000004100 */
[----:B------:R-:W-:-:S04]  /*15b80*/  FMUL R8, R8, UR23 ;  /* 0x0000001708087c20 */ /* 0x000fc80008400000 */
[----:B---3--:R-:W-:Y:S01]  /*15b90*/  FFMA R8, R39, UR22, R8 ;  /* 0x0000001627087c23 */ /* 0x008fe20008000008 */
[----:B------:R-:W-:Y:S01]  /*15ba0*/  IADD3 R9, P0, R31, 0x100, RZ ;  /* 0x000001001f097810 */ /* 0x000fe20007f1e0ff */
[----:B------:R-:W-:Y:S01]  /*15bb0*/  IMAD.U32 R13, RZ, RZ, UR14 ;  /* 0x0000000eff0d7e24 */ /* 0x000fe2000f8e00ff */
[----:B------:R-:W3:Y:S02]  /*15bc0*/  LDL.LU R39, [R1+0x25c] ;  /* 0x00025c0001277983 */ /* 0x000ee40000300800 */
[----:B------:R-:W-:Y:S02]  /*15bd0*/  F2FP.SATFINITE.E4M3.F32.PACK_AB_MERGE_C R11, RZ, R8, RZ ;  /* 0x00000008ff0b723e */ /* 0x000fe400048070ff */
[----:B------:R-:W-:-:S03]  /*15be0*/  PRMT R8, RZ, 0x7610, R8 ;  /* 0x00007610ff087816 */ /* 0x000fc60000000008 */
[----:B------:R0:W-:Y:S04]  /*15bf0*/  @!P2 STG.E.U8 desc[UR20][R4.64+0x78], R11 ;  /* 0x0000780b0400a986 */ /* 0x0001e8000c101114 */
[----:B------:R1:W4:Y:S02]  /*15c00*/  @!P1 LDG.E.U8 R8, desc[UR20][R6.64+0x79] ;  /* 0x0000791406089981 */ /* 0x000324000c1e1100 */
[----:B-1----:R-:W1:Y:S01]  /*15c10*/  @!P1 LDC.64 R6, c[0x0][0x5c0] ;  /* 0x00017000ff069b82 */ /* 0x002e620000000a00 */
[----:B------:R-:W-:Y:S01]  /*15c20*/  IMAD.X R10, RZ, RZ, R37, P0 ;  /* 0x000000ffff0a7224 */ /* 0x000fe200000e0625 */
[----:B------:R-:W-:Y:S02]  /*15c30*/  ISETP.GE.AND P0, PT, R29, 0x101, PT ;  /* 0x000001011d00780c */ /* 0x000fe40003f06270 */
[----:B0-----:R-:W-:Y:S01]  /*15c40*/  @!P1 IADD3 R11, P4, P5, R13, UR25, R24 ;  /* 0x000000190d0b9c10 */ /* 0x001fe2000fd9e018 */
[----:B------:R-:W-:Y:S01]  /*15c50*/  IMAD.U32 R13, RZ, RZ, UR12 ;  /* 0x0000000cff0d7e24 */ /* 0x000fe2000f8e00ff */
[----:B------:R-:W-:Y:S01]  /*15c60*/  ISETP.LT.OR P2, PT, R28, 0x1, !P0 ;  /* 0x000000011c00780c */ /* 0x000fe20004741670 */
[----:B------:R-:W-:-:S02]  /*15c70*/  IMAD R10, R10, UR8, RZ ;  /* 0x000000080a0a7c24 */ /* 0x000fc4000f8e02ff */
[----:B------:R-:W-:Y:S01]  /*15c80*/  IMAD.WIDE.U32 R4, R9, UR8, R32 ;  /* 0x0000000809047c25 */ /* 0x000fe2000f8e0020 */
[----:B------:R-:W-:-:S03]  /*15c90*/  @!P1 IADD3.X R12, R13, UR24, R30, P4, P5 ;  /* 0x000000180d0c9c10 */ /* 0x000fc6000a7ea41e */
[----:B------:R-:W-:Y:S01]  /*15ca0*/  IMAD R9, R9, UR9, R10 ;  /* 0x0000000909097c24 */ /* 0x000fe2000f8e020a */
[----:B------:R-:W-:-:S04]  /*15cb0*/  IADD3 R4, P4, R4, UR10, RZ ;  /* 0x0000000a04047c10 */ /* 0x000fc8000ff9e0ff */
[----:B------:R-:W-:Y:S02]  /*15cc0*/  IADD3.X R5, R5, UR11, R9, P4, !PT ;  /* 0x0000000b05057c10 */ /* 0x000fe4000a7fe409 */
[----:B-1----:R-:W-:-:S05]  /*15cd0*/  @!P1 IADD3 R6, P3, R11, R6, RZ ;  /* 0x000000060b069210 */ /* 0x002fca0007f7e0ff */
[----:B------:R-:W-:Y:S01]  /*15ce0*/  @!P1 IMAD.X R7, R12, 0x1, R7, P3 ;  /* 0x000000010c079824 */ /* 0x000fe200018e0607 */
[----:B----4-:R-:W-:-:S04]  /*15cf0*/  LOP3.LUT R8, R8, 0xff, RZ, 0xc0, !PT ;  /* 0x000000ff08087812 */ /* 0x010fc800078ec0ff */
[----:B------:R-:W-:-:S05]  /*15d00*/  F2FP.F16.E4M3.UNPACK_B R8, R8 ;  /* 0x00000008ff08723e */ /* 0x000fca00020006ff */
[----:B------:R-:W-:-:S05]  /*15d10*/  HADD2.F32 R8, -RZ, R8.H0_H0 ;  /* 0x20000008ff087230 */ /* 0x000fca0000004100 */
[----:B------:R-:W-:-:S04]  /*15d20*/  FMUL R8, R8, UR23 ;  /* 0x0000001708087c20 */ /* 0x000fc80008400000 */
[----:B--2---:R-:W-:Y:S01]  /*15d30*/  FFMA R8, R38, UR22, R8 ;  /* 0x0000001626087c23 */ /* 0x004fe20008000008 */
[----:B------:R-:W-:Y:S01]  /*15d40*/  USHF.L.U32 UR16, UR6, 0x8, URZ ;  /* 0x0000000806107899 */ /* 0x000fe2000800063f */
[----:B------:R-:W-:Y:S01]  /*15d50*/  ISETP.LT.OR P3, PT, R28, 0x2, !P0 ;  /* 0x000000021c00780c */ /* 0x000fe20004761670 */
[----:B------:R-:W-:Y:S01]  /*15d60*/  USHF.L.U64.HI UR7, UR6, 0x8, UR7 ;  /* 0x0000000806077899 */ /* 0x000fe20008010207 */
[----:B------:R-:W2:Y:S01]  /*15d70*/  LDL.LU R38, [R1+0x260] ;  /* 0x0002600001267983 */ /* 0x000ea20000300800 */
        /* <DEDUP_REMOVED lines=11> */
[----:B---3--:R-:W-:Y:S01]  /*15e30*/  FFMA R8, R39, UR22, R8 ;  /* 0x0000001627087c23 */ /* 0x008fe20008000008 */
[----:B------:R-:W-:Y:S01]  /*15e40*/  IADD3 R11, P1, R31, 0x108, RZ ;  /* 0x000001081f0b7810 */ /* 0x000fe20007f3e0ff */
[----:B------:R-:W3:Y:S03]  /*15e50*/  LDL.LU R39, [R1+0x264] ;  /* 0x0002640001277983 */ /* 0x000ee60000300800 */
[----:B------:R-:W-:Y:S02]  /*15e60*/  F2FP.SATFINITE.E4M3.F32.PACK_AB_MERGE_C R13, RZ, R8, RZ ;  /* 0x00000008ff0d723e */ /* 0x000fe400048070ff */
[----:B------:R-:W-:-:S03]  /*15e70*/  PRMT R8, RZ, 0x7610, R8 ;  /* 0x00007610ff087816 */ /* 0x000fc60000000008 */
[----:B------:R0:W-:Y:S04]  /*15e80*/  @!P2 STG.E.U8 desc[UR20][R6.64], R13 ;  /* 0x0000000d0600a986 */ /* 0x0001e8000c101114 */
[----:B------:R-:W4:Y:S01]  /*15e90*/  @!P3 LDG.E.U8 R8, desc[UR20][R4.64+0x1] ;  /* 0x000001140408b981 */ /* 0x000f22000c1e1100 */
[----:B0-----:R-:W0:Y:S01]  /*15ea0*/  @!P3 LDC.64 R6, c[0x0][0x5c0] ;  /* 0x00017000ff06bb82 */ /* 0x001e220000000a00 */
[----:B------:R-:W-:Y:S01]  /*15eb0*/  IMAD.X R9, RZ, RZ, R37, P1 ;  /* 0x000000ffff097224 */ /* 0x000fe200008e0625 */
[----:B------:R-:W-:-:S03]  /*15ec0*/  ISETP.GE.AND P1, PT, R29, 0x109, PT ;  /* 0x000001091d00780c */ /* 0x000fc60003f26270 */
[----:B------:R-:W-:Y:S01]  /*15ed0*/  IMAD R12, R9, UR8, RZ ;  /* 0x00000008090c7c24 */ /* 0x000fe2000f8e02ff */
[----:B------:R-:W-:-:S03]  /*15ee0*/  ISETP.LT.OR P2, PT, R28, 0x1, !P1 ;  /* 0x000000011c00780c */ /* 0x000fc60004f41670 */
[----:B------:R-:W-:Y:S01]  /*15ef0*/  IMAD R13, R11, UR9, R12 ;  /* 0x000000090b0d7c24 */ /* 0x000fe2000f8e020c */
[----:B0-----:R-:W-:Y:S02]  /*15f00*/  @!P3 IADD3 R10, P4, P5, R24, UR16, R6 ;  /* 0x00000010180abc10 */ /* 0x001fe4000fd9e006 */
[----:B----4-:R-:W-:-:S04]  /*15f10*/  LOP3.LUT R8, R8, 0xff, RZ, 0xc0, !PT ;  /* 0x000000ff08087812 */ /* 0x010fc800078ec0ff */
[----:B------:R-:W-:-:S05]  /*15f20*/  F2FP.F16.E4M3.UNPACK_B R8, R8 ;  /* 0x00000008ff08723e */ /* 0x000fca00020006ff */
[----:B------:R-:W-:-:S05]  /*15f30*/  HADD2.F32 R8, -RZ, R8.H0_H0 ;  /* 0x20000008ff087230 */ /* 0x000fca0000004100 */
[----:B------:R-:W-:Y:S01]  /*15f40*/  FMUL R6, R8, UR23 ;  /* 0x0000001708067c20 */ /* 0x000fe20008400000 */
[----:B------:R-:W-:Y:S01]  /*15f50*/  IMAD.WIDE.U32 R8, R11, UR8, R32 ;  /* 0x000000080b087c25 */ /* 0x000fe2000f8e0020 */
[----:B------:R-:W-:-:S03]  /*15f60*/  @!P3 IADD3.X R11, R30, UR7, R7, P4, P5 ;  /* 0x000000071e0bbc10 */ /* 0x000fc6000a7ea407 */
[----:B--2---:R-:W-:Y:S01]  /*15f70*/  FFMA R12, R38, UR22, R6 ;  /* 0x00000016260c7c23 */ /* 0x004fe20008000006 */
[----:B------:R-:W-:Y:S01]  /*15f80*/  IADD3 R6, P4, R8, UR10, RZ ;  /* 0x0000000a08067c10 */ /* 0x000fe2000ff9e0ff */
[----:B------:R-:W2:Y:S03]  /*15f90*/  LDL.LU R38, [R1+0x268] ;  /* 0x0002680001267983 */ /* 0x000ea60000300800 */
[----:B------:R-:W-:Y:S02]  /*15fa0*/  F2FP.SATFINITE.E4M3.F32.PACK_AB_MERGE_C R15, RZ, R12, RZ ;  /* 0x0000000cff0f723e */ /* 0x000fe400048070ff */
[----:B------:R-:W-:Y:S01]  /*15fb0*/  PRMT R12, RZ, 0x7610, R12 ;  /* 0x00007610ff0c7816 */ /* 0x000fe2000000000c */
[----:B------:R-:W4:Y:S01]  /*15fc0*/  LDL.LU R40, [R1+0x26c] ;  /* 0x00026c0001287983 */ /* 0x000f220000300800 */
[----:B------:R-:W-:Y:S02]  /*15fd0*/  IADD3.X R7, R9, UR11, R13, P4, !PT ;  /* 0x0000000b09077c10 */ /* 0x000fe4000a7fe40d */
[----:B------:R-:W0:Y:S01]  /*15fe0*/  @!P2 LDC.64 R8, c[0x0][0x5c0] ;  /* 0x00017000ff08ab82 */ /* 0x000e220000000a00 */
[----:B------:R1:W-:Y:S04]  /*15ff0*/  @!P3 STG.E.U8 desc[UR20][R10.64+0x1], R15 ;  /* 0x0000010f0a00b986 */ /* 0x0003e8000c101114 */
[----:B------:R-:W3:Y:S01]  /*16000*/  @!P2 LDG.E.U8 R12, desc[UR20][R6.64] ;  /* 0x00000014060ca981 */ /* 0x000ee2000c1e1100 */
[----:B-1----:R-:W-:-:S02]  /*16010*/  IMAD.U32 R10, RZ, RZ, UR16 ;  /* 0x00000010ff0a7e24 */ /* 0x002fc4000f8e00ff */
[----:B------:R-:W-:-:S03]  /*16020*/  IMAD.U32 R11, RZ, RZ, UR7 ;  /* 0x00000007ff0b7e24 */ /* 0x000fc6000f8e00ff */
[----:B------:R-:W-:Y:S02]  /*16030*/  @!P2 IADD3 R13, P4, P5, R24, UR14, R10 ;  /* 0x0000000e180dac10 */ /* 0x000fe4000fd9e00a */
[----:B------:R-:W-:Y:S02]  /*16040*/  ISETP.LT.OR P3, PT, R28, 0x2, !P1 ;  /* 0x000000021c00780c */ /* 0x000fe40004f61670 */
[----:B------:R-:W-:Y:S02]  /*16050*/  @!P2 IADD3.X R14, R30, UR12, R11, P4, P5 ;  /* 0x0000000c1e0eac10 */ /* 0x000fe4000a7ea40b */
[----:B0-----:R-:W-:-:S05]  /*16060*/  @!P2 IADD3 R8, P4, R13, R8, RZ ;  /* 0x000000080d08a210 */ /* 0x001fca0007f9e0ff */
[----:B------:R-:W-:Y:S01]  /*16070*/  @!P2 IMAD.X R9, R14, 0x1, R9, P4 ;  /* 0x000000010e09a824 */ /* 0x000fe200020e0609 */
[----:B---3--:R-:W-:-:S04]  /*16080*/  LOP3.LUT R12, R12, 0xff, RZ, 0xc0, !PT ;  /* 0x000000ff0c0c7812 */ /* 0x008fc800078ec0ff */
[----:B------:R-:W-:-:S05]  /*16090*/  F2FP.F16.E4M3.UNPACK_B R12, R12 ;  /* 0x0000000cff0c723e */ /* 0x000fca00020006ff */
[----:B------:R-:W-:-:S05]  /*160a0*/  HADD2.F32 R12, -RZ, R12.H0_H0 ;  /* 0x2000000cff0c7230 */ /* 0x000fca0000004100 */
[----:B------:R-:W-:-:S04]  /*160b0*/  FMUL R12, R12, UR23 ;  /* 0x000000170c0c7c20 */ /* 0x000fc80008400000 */
[----:B------:R-:W-:Y:S01]  /*160c0*/  FFMA R12, R39, UR22, R12 ;  /* 0x00000016270c7c23 */ /* 0x000fe2000800000c */
[----:B------:R-:W-:Y:S01]  /*160d0*/  @!P3 IADD3 R15, P4, P5, R24, UR14, R10 ;  /* 0x0000000e180fbc10 */ /* 0x000fe2000fd9e00a */
[----:B------:R-:W3:Y:S03]  /*160e0*/  LDL.LU R39, [R1+0x270] ;  /* 0x0002700001277983 */ /* 0x000ee60000300800 */
[----:B------:R-:W-:Y:S02]  /*160f0*/  F2FP.SATFINITE.E4M3.F32.PACK_AB_MERGE_C R13, RZ, R12, RZ ;  /* 0x0000000cff0d723e */ /* 0x000fe400048070ff */
[----:B------:R-:W-:-:S03]  /*16100*/  PRMT R12, RZ, 0x7610, R12 ;  /* 0x00007610ff0c7816 */ /* 0x000fc6000000000c */
[----:B------:R0:W-:Y:S04]  /*16110*/  @!P2 STG.E.U8 desc[UR20][R8.64], R13 ;  /* 0x0000000d0800a986 */ /* 0x0001e8000c101114 */
[----:B------:R-:W2:Y:S01]  /*16120*/  @!P3 LDG.E.U8 R12, desc[UR20][R6.64+0x1] ;  /* 0x00000114060cb981 */ /* 0x000ea2000c1e1100 */
[----:B0-----:R-:W0:Y:S01]  /*16130*/  @!P3 LDC.64 R8, c[0x0][0x5c0] ;  /* 0x00017000ff08bb82 */ /* 0x001e220000000a00 */
[----:B------:R-:W-:Y:S02]  /*16140*/  ISETP.LT.OR P2, PT, R28, 0x9, !P0 ;  /* 0x000000091c00780c */ /* 0x000fe40004741670 */
[----:B------:R-:W-:Y:S02]  /*16150*/  @!P3 IADD3.X R14, R30, UR12, R11, P4, P5 ;  /* 0x0000000c1e0ebc10 */ /* 0x000fe4000a7ea40b */
        /* <DEDUP_REMOVED lines=34> */
[----:B------:R-:W-:Y:S01]  /*16380*/  @!P2 IADD3 R15, P4, P5, R24, UR14, R10 ;  /* 0x0000000e180fac10 */ /* 0x000fe2000fd9e00a */
[----:B------:R-:W3:Y:S03]  /*16390*/  LDL.LU R39, [R1+0x278] ;  /* 0x0002780001277983 */ /* 0x000ee60000300800 */
[----:B------:R-:W-:Y:S01]  /*163a0*/  F2FP.SATFINITE.E4M3.F32.PACK_AB_MERGE_C R13, RZ, R12, RZ ;  /* 0x0000000cff0d723e */ /* 0x000fe200048070ff */
[----:B------:R-:W4:Y:S01]  /*163b0*/  LDL.LU R40, [R1+0x27c] ;  /* 0x00027c0001287983 */ /* 0x000f220000300800 */
        /* <DEDUP_REMOVED lines=12> */
[----:B------:R-:W-:Y:S01]  /*16480*/  FFMA R12, R38, UR22, R12 ;  /* 0x00000016260c7c23 */ /* 0x000fe2000800000c */
[----:B------:R-:W-:Y:S01]  /*16490*/  @!P3 IADD3 R15, P4, P5, R24, UR14, R10 ;  /* 0x0000000e180fbc10 */ /* 0x000fe2000fd9e00a */
[----:B------:R-:W2:Y:S03]  /*164a0*/  LDL.LU R38, [R1+0x280] ;  /* 0x0002800001267983 */ /* 0x000ea60000300800 */
[----:B------:R-:W-:Y:S02]  /*164b0*/  F2FP.SATFINITE.E4M3.F32.PACK_AB_MERGE_C R13, RZ, R12, RZ ;  /* 0x0000000cff0d723e */ /* 0x000fe400048070ff */
[----:B------:R-:W-:-:S03]  /*164c0*/  PRMT R12, RZ, 0x7610, R12 ;  /* 0x00007610ff0c7816 */ /* 0x000fc6000000000c */
[----:B------:R0:W-:Y:S04]  /*164d0*/  @!P2 STG.E.U8 desc[UR20][R8.64+0x8], R13 ;  /* 0x0000080d0800a986 */ /* 0x0001e8000c101114 */
[----:B------:R-:W3:Y:S01]  /*164e0*/  @!P3 LDG.E.U8 R12, desc[UR20][R6.64+0x9] ;  /* 0x00000914060cb981 */ /* 0x000ee2000c1e1100 */
[----:B0-----:R-:W0:Y:S01]  /*164f0*/  @!P3 LDC.64 R8, c[0x0][0x5c0] ;  /* 0x00017000ff08bb82 */ /* 0x001e220000000a00 */
        /* <DEDUP_REMOVED lines=35> */
[----:B--2---:R-:W-:Y:S01]  /*16730*/  FFMA R12, R38, UR22, R12 ;  /* 0x00000016260c7c23 */ /* 0x004fe2000800000c */
[----:B------:R-:W-:Y:S01]  /*16740*/  @!P2 IADD3 R15, P4, P5, R24, UR14, R10 ;  /* 0x0000000e180fac10 */ /* 0x000fe2000fd9e00a */
[----:B------:R-:W2:Y:S03]  /*16750*/  LDL.LU R38, [R1+0x288] ;  /* 0x0002880001267983 */ /* 0x000ea60000300800 */
[----:B------:R-:W-:Y:S01]  /*16760*/  F2FP.SATFINITE.E4M3.F32.PACK_AB_MERGE_C R13, RZ, R12, RZ ;  /* 0x0000000cff0d723e */ /* 0x000fe200048070ff */
[----:B------:R-:W4:Y:S01]  /*16770*/  LDL.LU R40, [R1+0x28c] ;  /* 0x00028c0001287983 */ /* 0x000f220000300800 */
        /* <DEDUP_REMOVED lines=324> */
[----:B------:R-:W-:Y:S02]  /*17bc0*/  PRMT R14, RZ, 0x7610, R14 ;  /* 0x00007610ff0e7816 */ /* 0x000fe4000000000e */
[----:B---3--:R-:W-:-:S04]  /*17bd0*/  LOP3.LUT R12, R12, 0xff, RZ, 0xc0, !PT ;  /* 0x000000ff0c0c7812 */ /* 0x008fc800078ec0ff */
[----:B------:R-:W-:-:S05]  /*17be0*/  F2FP.F16.E4M3.UNPACK_B R12, R12 ;  /* 0x0000000cff0c723e */ /* 0x000fca00020006ff */
[----:B------:R-:W-:-:S05]  /*17bf0*/  HADD2.F32 R12, -RZ, R12.H0_H0 ;  /* 0x2000000cff0c7230 */ /* 0x000fca0000004100 */
[----:B------:R-:W-:-:S04]  /*17c00*/  FMUL R12, R12, UR23 ;  /* 0x000000170c0c7c20 */ /* 0x000fc80008400000 */
[----:B------:R-:W-:Y:S02]  /*17c10*/  FFMA R12, R39, UR22, R12 ;  /* 0x00000016270c7c23 */ /* 0x000fe4000800000c */
[----:B------:R-:W3:Y:S03]  /*17c20*/  LDL.LU R39, [R1+0x2e4] ;  /* 0x0002e40001277983 */ /* 0x000ee60000300800 */
[----:B------:R-:W-:Y:S02]  /*17c30*/  F2FP.SATFINITE.E4M3.F32.PACK_AB_MERGE_C R15, RZ, R12, RZ ;  /* 0x0000000cff0f723e */ /* 0x000fe400048070ff */
[----:B------:R-:W0:Y:S03]  /*17c40*/  @!P2 LDC.64 R12, c[0x0][0x5c0] ;  /* 0x00017000ff0cab82 */ /* 0x000e260000000a00 */
[----:B------:R1:W-:Y:S04]  /*17c50*/  @!P3 STG.E.U8 desc[UR20][R8.64+0x39], R15 ;  /* 0x0000390f0800b986 */ /* 0x0003e8000c101114 */
[----:B------:R-:W4:Y:S01]  /*17c60*/  @!P2 LDG.E.U8 R14, desc[UR20][R4.64+0x40] ;  /* 0x00004014040ea981 */ /* 0x000f22000c1e1100 */
[----:B------:R-:W-:-:S13]  /*17c70*/  ISETP.LT.OR P3, PT, R28, 0x42, !P0 ;  /* 0x000000421c00780c */ /* 0x000fda0004761670 */
[----:B-1----:R-:W1:Y:S01]  /*17c80*/  @!P3 LDC.64 R8, c[0x0][0x5c0] ;  /* 0x00017000ff08bb82 */ /* 0x002e620000000a00 */
        /* <DEDUP_REMOVED lines=11> */
[----:B------:R-:W-:Y:S02]  /*17d40*/  ISETP.LT.OR P2, PT, R28, 0x41, !P1 ;  /* 0x000000411c00780c */ /* 0x000fe40004f41670 */
[----:B-1----:R-:W-:-:S04]  /*17d50*/  @!P3 IADD3 R8, P4, P5, R24, UR16, R8 ;  /* 0x000000101808bc10 */ /* 0x002fc8000fd9e008 */
[----:B------:R-:W-:-:S07]  /*17d60*/  @!P3 IADD3.X R9, R30, UR7, R9, P4, P5 ;  /* 0x000000071e09bc10 */ /* 0x000fce000a7ea409 */
[----:B0-----:R-:W0:Y:S01]  /*17d70*/  @!P2 LDC.64 R12, c[0x0][0x5c0] ;  /* 0x00017000ff0cab82 */ /* 0x001e220000000a00 */
        /* <DEDUP_REMOVED lines=12> */
[----:B------:R-:W-:Y:S02]  /*17e40*/  ISETP.LT.OR P3, PT, R28, 0x42, !P1 ;  /* 0x000000421c00780c */ /* 0x000fe40004f61670 */
[----:B------:R-:W-:Y:S02]  /*17e50*/  @!P2 IADD3.X R16, R30, UR12, R11, P4, P5 ;  /* 0x0000000c1e10ac10 */ /* 0x000fe4000a7ea40b */
[----:B0-----:R-:W-:-:S05]  /*17e60*/  @!P2 IADD3 R12, P4, R17, R12, RZ ;  /* 0x0000000c110ca210 */ /* 0x001fca0007f9e0ff */
[----:B------:R-:W-:-:S04]  /*17e70*/  @!P2 IMAD.X R13, R16, 0x1, R13, P4 ;  /* 0x00000001100da824 */ /* 0x000fc800020e060d */
[----:B-1----:R-:W0:Y:S01]  /*17e80*/  @!P3 LDC.64 R8, c[0x0][0x5c0] ;  /* 0x00017000ff08bb82 */ /* 0x002e220000000a00 */
        /* <DEDUP_REMOVED lines=11> */
[----:B------:R-:W-:Y:S02]  /*17f40*/  ISETP.LT.OR P2, PT, R28, 0x49, !P0 ;  /* 0x000000491c00780c */ /* 0x000fe40004741670 */
[----:B------:R-:W-:Y:S02]  /*17f50*/  @!P3 IADD3.X R16, R30, UR12, R11, P4, P5 ;  /* 0x0000000c1e10bc10 */ /* 0x000fe4000a7ea40b */
[----:B-1----:R-:W-:Y:S02]  /*17f60*/  PRMT R12, RZ, 0x7610, R12 ;  /* 0x00007610ff0c7816 */ /* 0x002fe4000000000c */
[----:B--2---:R-:W-:-:S04]  /*17f70*/  LOP3.LUT R14, R14, 0xff, RZ, 0xc0, !PT ;  /* 0x000000ff0e0e7812 */ /* 0x004fc800078ec0ff */
[----:B------:R-:W-:-:S05]  /*17f80*/  F2FP.F16.E4M3.UNPACK_B R14, R14 ;  /* 0x0000000eff0e723e */ /* 0x000fca00020006ff */
[----:B------:R-:W-:-:S05]  /*17f90*/  HADD2.F32 R14, -RZ, R14.H0_H0 ;  /* 0x2000000eff0e7230 */ /* 0x000fca0000004100 */
[----:B------:R-:W-:Y:S01]  /*17fa0*/  FMUL R15, R14, UR23 ;  /* 0x000000170e0f7c20 */ /* 0x000fe20008400000 */
[----:B0-----:R-:W-:-:S03]  /*17fb0*/  @!P3 IADD3 R14, P4, R19, R8, RZ ;  /* 0x00000008130eb210 */ /* 0x001fc60007f9e0ff */
[----:B------:R-:W-:Y:S02]  /*17fc0*/  FFMA R8, R38, UR22, R15 ;  /* 0x0000001626087c23 */ /* 0x000fe4000800000f */
[----:B------:R-:W-:Y:S01]  /*17fd0*/  @!P3 IMAD.X R15, R16, 0x1, R9, P4 ;  /* 0x00000001100fb824 */ /* 0x000fe200020e0609 */
[----:B------:R-:W2:Y:S02]  /*17fe0*/  LDL.LU R38, [R1+0x2f4] ;  /* 0x0002f40001267983 */ /* 0x000ea40000300800 */
[----:B------:R-:W-:Y:S02]  /*17ff0*/  F2FP.SATFINITE.E4M3.F32.PACK_AB_MERGE_C R17, RZ, R8, RZ ;  /* 0x00000008ff11723e */ /* 0x000fe400048070ff */
[----:B------:R-:W0:Y:S03]  /*18000*/  @!P2 LDC.64 R8, c[0x0][0x5c0] ;  /* 0x00017000ff08ab82 */ /* 0x000e260000000a00 */
[----:B------:R1:W-:Y:S04]  /*18010*/  @!P3 STG.E.U8 desc[UR20][R14.64+0x41], R17 ;  /* 0x000041110e00b986 */ /* 0x0003e8000c101114 */
[----:B------:R-:W4:Y:S01]  /*18020*/  @!P2 LDG.E.U8 R12, desc[UR20][R4.64+0x48] ;  /* 0x00004814040ca981 */ /* 0x000f22000c1e1100 */
[----:B------:R-:W-:-:S02]  /*18030*/  ISETP.LT.OR P3, PT, R28, 0x4a, !P0 ;  /* 0x0000004a1c00780c */ /* 0x000fc40004761670 */
[----:B-1----:R-:W-:Y:S02]  /*18040*/  PRMT R14, RZ, 0x7610, R14 ;  /* 0x00007610ff0e7816 */ /* 0x002fe4000000000e */
[----:B----4-:R-:W-:-:S04]  /*18050*/  LOP3.LUT R12, R12, 0xff, RZ, 0xc0, !PT ;  /* 0x000000ff0c0c7812 */ /* 0x010fc800078ec0ff */
[----:B------:R-:W-:-:S05]  /*18060*/  F2FP.F16.E4M3.UNPACK_B R12, R12 ;  /* 0x0000000cff0c723e */ /* 0x000fca00020006ff */
[----:B------:R-:W-:-:S05]  /*18070*/  HADD2.F32 R12, -RZ, R12.H0_H0 ;  /* 0x2000000cff0c7230 */ /* 0x000fca0000004100 */
[----:B------:R-:W-:Y:S01]  /*18080*/  FMUL R13, R12, UR23 ;  /* 0x000000170c0d7c20 */ /* 0x000fe20008400000 */
[----:B0-----:R-:W-:-:S03]  /*18090*/  @!P2 IADD3 R12, P4, P5, R24, UR16, R8 ;  /* 0x00000010180cac10 */ /* 0x001fc6000fd9e008 */
[----:B------:R-:W-:Y:S01]  /*180a0*/  FFMA R8, R40, UR22, R13 ;  /* 0x0000001628087c23 */ /* 0x000fe2000800000d */
[----:B------:R-:W-:-:S04]  /*180b0*/  @!P2 IADD3.X R13, R30, UR7, R9, P4, P5 ;  /* 0x000000071e0dac10 */ /* 0x000fc8000a7ea409 */
        /* <DEDUP_REMOVED lines=11> */
[----:B---3--:R-:W-:Y:S01]  /*18170*/  FFMA R8, R39, UR22, R15 ;  /* 0x0000001627087c23 */ /* 0x008fe2000800000f */
[----:B------:R-:W-:Y:S01]  /*18180*/  @!P3 IADD3.X R15, R30, UR7, R9, P4, P5 ;  /* 0x000000071e0fbc10 */ /* 0x000fe2000a7ea409 */
[----:B------:R-:W3:Y:S03]  /*18190*/  LDL.LU R39, [R1+0x2f8] ;  /* 0x0002f80001277983 */ /* 0x000ee60000300800 */
[----:B------:R-:W-:Y:S01]  /*181a0*/  F2FP.SATFINITE.E4M3.F32.PACK_AB_MERGE_C R17, RZ, R8, RZ ;  /* 0x00000008ff11723e */ /* 0x000fe200048070ff */
[----:B------:R-:W4:Y:S01]  /*181b0*/  LDL.LU R40, [R1+0x2fc] ;  /* 0x0002fc0001287983 */ /* 0x000f220000300800 */
[----:B------:R-:W0:Y:S03]  /*181c0*/  @!P2 LDC.64 R8, c[0x0][0x5c0] ;  /* 0x00017000ff08ab82 */ /* 0x000e260000000a00 */
[----:B------:R1:W-:Y:S04]  /*181d0*/  @!P3 STG.E.U8 desc[UR20][R14.64+0x49], R17 ;  /* 0x000049110e00b986 */ /* 0x0003e8000c101114 */
[----:B------:R-:W2:Y:S01]  /*181e0*/  @!P2 LDG.E.U8 R12, desc[UR20][R6.64+0x48] ;  /* 0x00004814060ca981 */ /* 0x000ea2000c1e1100 */
[----:B------:R-:W-:-:S02]  /*181f0*/  @!P2 IADD3 R19, P4, P5, R24, UR14, R10 ;  /* 0x0000000e1813ac10 */ /* 0x000fc4000fd9e00a */
        /* <DEDUP_REMOVED lines=14> */
[----:B------:R-:W3:Y:S01]  /*182e0*/  @!P3 LDG.E.U8 R14, desc[UR20][R6.64+0x49] ;  /* 0x00004914060eb981 */ /* 0x000ee2000c1e1100 */
[----:B------:R-:W-:-:S02]  /*182f0*/  @!P3 IADD3 R17, P4, P5, R24, UR14, R10 ;  /* 0x0000000e1811bc10 */ /* 0x000fc4000fd9e00a */
[----:B------:R-:W-:Y:S02]  /*18300*/  ISETP.LT.OR P2, PT, R28, 0x51, !P0 ;  /* 0x000000511c00780c */ /* 0x000fe40004741670 */
[----:B------:R-:W-:Y:S02]  /*18310*/  @!P3 IADD3.X R16, R30, UR12, R11, P4, P5 ;  /* 0x0000000c1e10bc10 */ /* 0x000fe4000a7ea40b */
[----:B-1----:R-:W-:Y:S02]  /*18320*/  PRMT R12, RZ, 0x7610, R12 ;  /* 0x00007610ff0c7816 */ /* 0x002fe4000000000c */
[----:B0-----:R-:W-:-:S05]  /*18330*/  @!P3 IADD3 R8, P4, R17, R8, RZ ;  /* 0x000000081108b210 */ /* 0x001fca0007f9e0ff */
[----:B------:R-:W-:Y:S02]  /*18340*/  @!P3 IMAD.X R9, R16, 0x1, R9, P4 ;  /* 0x000000011009b824 */ /* 0x000fe400020e0609 */
[----:B------:R-:W0:Y:S01]  /*18350*/  @!P2 LDC.64 R16, c[0x0][0x5c0] ;  /* 0x00017000ff10ab82 */ /* 0x000e220000000a00 */
[----:B---3--:R-:W-:-:S04]  /*18360*/  LOP3.LUT R14, R14, 0xff, RZ, 0xc0, !PT ;  /* 0x000000ff0e0e7812 */ /* 0x008fc800078ec0ff */
[----:B------:R-:W-:-:S05]  /*18370*/  F2FP.F16.E4M3.UNPACK_B R14, R14 ;  /* 0x0000000eff0e723e */ /* 0x000fca00020006ff */
[----:B------:R-:W-:-:S05]  /*18380*/  HADD2.F32 R14, -RZ, R14.H0_H0 ;  /* 0x2000000eff0e7230 */ /* 0x000fca0000004100 */
[----:B------:R-:W-:-:S04]  /*18390*/  FMUL R14, R14, UR23 ;  /* 0x000000170e0e7c20 */ /* 0x000fc80008400000 */
[----:B------:R-:W-:Y:S02]  /*183a0*/  FFMA R14, R39, UR22, R14 ;  /* 0x00000016270e7c23 */ /* 0x000fe4000800000e */
[----:B------:R-:W3:Y:S03]  /*183b0*/  LDL.LU R39, [R1+0x304] ;  /* 0x0003040001277983 */ /* 0x000ee60000300800 */
[----:B------:R-:W-:-:S05]  /*183c0*/  F2FP.SATFINITE.E4M3.F32.PACK_AB_MERGE_C R15, RZ, R14, RZ ;  /* 0x0000000eff0f723e */ /* 0x000fca00048070ff */
[----:B------:R1:W-:Y:S04]  /*183d0*/  @!P3 STG.E.U8 desc[UR20][R8.64+0x49], R15 ;  /* 0x0000490f0800b986 */ /* 0x0003e8000c101114 */
[----:B------:R-:W4:Y:S01]  /*183e0*/  @!P2 LDG.E.U8 R12, desc[UR20][R4.64+0x50] ;  /* 0x00005014040ca981 */ /* 0x000f22000c1e1100 */
[----:B------:R-:W-:Y:S02]  /*183f0*/  ISETP.LT.OR P3, PT, R28, 0x52, !P0 ;  /* 0x000000521c00780c */ /* 0x000fe40004761670 */
[----:B-1----:R-:W-:Y:S02]  /*18400*/  PRMT R8, RZ, 0x7610, R8 ;  /* 0x00007610ff087816 */ /* 0x002fe40000000008 */
[----:B----4-:R-:W-:-:S04]  /*18410*/  LOP3.LUT R12, R12, 0xff, RZ, 0xc0, !PT ;  /* 0x000000ff0c0c7812 */ /* 0x010fc800078ec0ff */
[----:B------:R-:W-:-:S05]  /*18420*/  F2FP.F16.E4M3.UNPACK_B R12, R12 ;  /* 0x0000000cff0c723e */ /* 0x000fca00020006ff */
[----:B------:R-:W-:-:S05]  /*18430*/  HADD2.F32 R12, -RZ, R12.H0_H0 ;  /* 0x2000000cff0c7230 */ /* 0x000fca0000004100 */
[----:B------:R-:W-:Y:S01]  /*18440*/  FMUL R13, R12, UR23 ;  /* 0x000000170c0d7c20 */ /* 0x000fe20008400000 */
[----:B0-----:R-:W-:-:S03]  /*18450*/  @!P2 IADD3 R12, P4, P5, R24, UR16, R16 ;  /* 0x00000010180cac10 */ /* 0x001fc6000fd9e010 */
[----:B------:R-:W-:Y:S01]  /*18460*/  FFMA R14, R40, UR22, R13 ;  /* 0x00000016280e7c23 */ /* 0x000fe2000800000d */
[----:B------:R-:W-:Y:S02]  /*18470*/  @!P2 IADD3.X R13, R30, UR7, R17, P4, P5 ;  /* 0x000000071e0dac10 */ /* 0x000fe4000a7ea411 */
[----:B------:R-:W0:Y:S02]  /*18480*/  @!P3 LDC.64 R16, c[0x0][0x5c0] ;  /* 0x00017000ff10bb82 */ /* 0x000e240000000a00 */
[----:B------:R-:W-:-:S05]  /*18490*/  F2FP.SATFINITE.E4M3.F32.PACK_AB_MERGE_C R15, RZ, R14, RZ ;  /* 0x0000000eff0f723e */ /* 0x000fca00048070ff */
[----:B------:R1:W-:Y:S04]  /*184a0*/  @!P2 STG.E.U8 desc[UR20][R12.64+0x50], R15 ;  /* 0x0000500f0c00a986 */ /* 0x0003e8000c101114 */
[----:B------:R-:W4:Y:S01]  /*184b0*/  @!P3 LDG.E.U8 R8, desc[UR20][R4.64+0x51] ;  /* 0x000051140408b981 */ /* 0x000f22000c1e1100 */
[----:B------:R-:W-:Y:S02]  /*184c0*/  ISETP.LT.OR P2, PT, R28, 0x51, !P1 ;  /* 0x000000511c00780c */ /* 0x000fe40004f41670 */
[----:B-1----:R-:W-:-:S11]  /*184d0*/  PRMT R12, RZ, 0x7610, R12 ;  /* 0x00007610ff0c7816 */ /* 0x002fd6000000000c */
[----:B------:R-:W1:Y:S01]  /*184e0*/  @!P2 LDC.64 R18, c[0x0][0x5c0] ;  /* 0x00017000ff12ab82 */ /* 0x000e620000000a00 */
[----:B----4-:R-:W-:-:S04]  /*184f0*/  LOP3.LUT R8, R8, 0xff, RZ, 0xc0, !PT ;  /* 0x000000ff08087812 */ /* 0x010fc800078ec0ff */
[----:B------:R-:W-:-:S05]  /*18500*/  F2FP.F16.E4M3.UNPACK_B R8, R8 ;  /* 0x00000008ff08723e */ /* 0x000fca00020006ff */
[----:B------:R-:W-:-:S05]  /*18510*/  HADD2.F32 R8, -RZ, R8.H0_H0 ;  /* 0x20000008ff087230 */ /* 0x000fca0000004100 */
[----:B------:R-:W-:Y:S01]  /*18520*/  FMUL R9, R8, UR23 ;  /* 0x0000001708097c20 */ /* 0x000fe20008400000 */
[----:B0-----:R-:W-:-:S03]  /*18530*/  @!P3 IADD3 R8, P4, P5, R24, UR16, R16 ;  /* 0x000000101808bc10 */ /* 0x001fc6000fd9e010 */
[----:B--2---:R-:W-:Y:S01]  /*18540*/  FFMA R14, R38, UR22, R9 ;  /* 0x00000016260e7c23 */ /* 0x004fe20008000009 */
[----:B------:R-:W-:Y:S01]  /*18550*/  @!P3 IADD3.X R9, R30, UR7, R17, P4, P5 ;  /* 0x000000071e09bc10 */ /* 0x000fe2000a7ea411 */
[----:B------:R-:W2:Y:S03]  /*18560*/  LDL.LU R38, [R1+0x308] ;  /* 0x0003080001267983 */ /* 0x000ea60000300800 */
[----:B------:R-:W-:Y:S01]  /*18570*/  F2FP.SATFINITE.E4M3.F32.PACK_AB_MERGE_C R15, RZ, R14, RZ ;  /* 0x0000000eff0f723e */ /* 0x000fe200048070ff */
[----:B------:R-:W4:Y:S04]  /*18580*/  LDL.LU R40, [R1+0x30c] ;  /* 0x00030c0001287983 */ /* 0x000f280000300800 */
[----:B------:R3:W-:Y:S04]  /*18590*/  @!P3 STG.E.U8 desc[UR20][R8.64+0x51], R15 ;  /* 0x0000510f0800b986 */ /* 0x0007e8000c101114 */
[----:B------:R-:W3:Y:S01]  /*185a0*/  @!P2 LDG.E.U8 R12, desc[UR20][R6.64+0x50] ;  /* 0x00005014060ca981 */ /* 0x000ee2000c1e1100 */
[----:B------:R-:W-:-:S02]  /*185b0*/  @!P2 IADD3 R17, P4, P5, R24, UR14, R10 ;  /* 0x0000000e1811ac10 */ /* 0x000fc4000fd9e00a */
[----:B------:R-:W-:Y:S02]  /*185c0*/  ISETP.LT.OR P3, PT, R28, 0x52, !P1 ;  /* 0x000000521c00780c */ /* 0x000fe40004f61670 */
[----:B------:R-:W-:Y:S02]  /*185d0*/  @!P2 IADD3.X R14, R30, UR12, R11, P4, P5 ;  /* 0x0000000c1e0eac10 */ /* 0x000fe4000a7ea40b */
[----:B---3--:R-:W-:-:S04]  /*185e0*/  LOP3.LUT R12, R12, 0xff, RZ, 0xc0, !PT ;  /* 0x000000ff0c0c7812 */ /* 0x008fc800078ec0ff */
[----:B------:R-:W-:-:S05]  /*185f0*/  F2FP.F16.E4M3.UNPACK_B R12, R12 ;  /* 0x0000000cff0c723e */ /* 0x000fca00020006ff */
[----:B------:R-:W-:-:S05]  /*18600*/  HADD2.F32 R12, -RZ, R12.H0_H0 ;  /* 0x2000000cff0c7230 */ /* 0x000fca0000004100 */
[----:B------:R-:W-:Y:S01]  /*18610*/  FMUL R13, R12, UR23 ;  /* 0x000000170c0d7c20 */ /* 0x000fe20008400000 */
[----:B-1----:R-:W-:-:S03]  /*18620*/  @!P2 IADD3 R12, P4, R17, R18, RZ ;  /* 0x00000012110ca210 */ /* 0x002fc60007f9e0ff */
[----:B------:R-:W-:Y:S02]  /*18630*/  FFMA R8, R39, UR22, R13 ;  /* 0x0000001627087c23 */ /* 0x000fe4000800000d */
[----:B------:R-:W-:Y:S01]  /*18640*/  @!P2 IMAD.X R13, R14, 0x1, R19, P4 ;  /* 0x000000010e0da824 */ /* 0x000fe200020e0613 */
[----:B------:R-:W3:Y:S01]  /*18650*/  LDL.LU R39, [R1+0x310] ;  /* 0x0003100001277983 */ /* 0x000ee20000300800 */
[----:B------:R-:W0:Y:S01]  /*18660*/  @!P3 LDC.64 R18, c[0x0][0x5c0] ;  /* 0x00017000ff12bb82 */ /* 0x000e220000000a00 */
[----:B------:R-:W-:Y:S02]  /*18670*/  F2FP.SATFINITE.E4M3.F32.PACK_AB_MERGE_C R15, RZ, R8, RZ ;  /* 0x00000008ff0f723e */ /* 0x000fe400048070ff */
[----:B------:R-:W-:-:S03]  /*18680*/  PRMT R8, RZ, 0x7610, R8 ;  /* 0x00007610ff087816 */ /* 0x000fc60000000008 */
[----:B------:R2:W-:Y:S04]  /*18690*/  @!P2 STG.E.U8 desc[UR20][R12.64+0x50], R15 ;  /* 0x0000500f0c00a986 */ /* 0x0005e8000c101114 */
[----:B------:R-:W4:Y:S01]  /*186a0*/  @!P3 LDG.E.U8 R8, desc[UR20][R6.64+0x51] ;  /* 0x000051140608b981 */ /* 0x000f22000c1e1100 */
[----:B------:R-:W-:Y:S02]  /*186b0*/  @!P3 IADD3 R17, P4, P5, R24, UR14, R10 ;  /* 0x0000000e1811bc10 */ /* 0x000fe4000fd9e00a */
[----:B------:R-:W-:Y:S02]  /*186c0*/  ISETP.LT.OR P2, PT, R28, 0x59, !P0 ;  /* 0x000000591c00780c */ /* 0x000fe40004741670 */
[----:B------:R-:W-:Y:S02]  /*186d0*/  @!P3 IADD3.X R14, R30, UR12, R11, P4, P5 ;  /* 0x0000000c1e0ebc10 */ /* 0x000fe4000a7ea40b */
[----:B----4-:R-:W-:-:S04]  /*186e0*/  LOP3.LUT R8, R8, 0xff, RZ, 0xc0, !PT ;  /* 0x000000ff08087812 */ /* 0x010fc800078ec0ff */
[----:B------:R-:W-:-:S05]  /*186f0*/  F2FP.F16.E4M3.UNPACK_B R8, R8 ;  /* 0x00000008ff08723e */ /* 0x000fca00020006ff */
[----:B------:R-:W-:-:S05]  /*18700*/  HADD2.F32 R8, -RZ, R8.H0_H0 ;  /* 0x20000008ff087230 */ /* 0x000fca0000004100 */
[----:B------:R-:W-:Y:S01]  /*18710*/  FMUL R9, R8, UR23 ;  /* 0x0000001708097c20 */ /* 0x000fe20008400000 */
[----:B0-----:R-:W-:Y:S02]  /*18720*/  @!P3 IADD3 R8, P4, R17, R18, RZ ;  /* 0x000000121108b210 */ /* 0x001fe40007f9e0ff */
[----:B------:R-:W0:Y:S01]  /*18730*/  @!P2 LDC.64 R16, c[0x0][0x5c0] ;  /* 0x00017000ff10ab82 */ /* 0x000e220000000a00 */
[----:B--2---:R-:W-:Y:S02]  /*18740*/  FFMA R12, R38, UR22, R9 ;  /* 0x00000016260c7c23 */ /* 0x004fe40008000009 */
[----:B------:R-:W-:Y:S01]  /*18750*/  @!P3 IMAD.X R9, R14, 0x1, R19, P4 ;  /* 0x000000010e09b824 */ /* 0x000fe200020e0613 */
[----:B------:R-:W2:Y:S02]  /*18760*/  LDL.LU R38, [R1+0x314] ;  /* 0x0003140001267983 */ /* 0x000ea40000300800 */
[----:B------:R-:W-:Y:S02]  /*18770*/  F2FP.SATFINITE.E4M3.F32.PACK_AB_MERGE_C R15, RZ, R12, RZ ;  /* 0x0000000cff0f723e */ /* 0x000fe400048070ff */
[----:B------:R-:W-:-:S03]  /*18780*/  PRMT R12, RZ, 0x7610, R12 ;  /* 0x00007610ff0c7816 */ /* 0x000fc6000000000c */
        /* <DEDUP_REMOVED lines=27> */
[----:B------:R-:W4:Y:S04]  /*18940*/  LDL.LU R40, [R1+0x31c] ;  /* 0x00031c0001287983 */ /* 0x000f280000300800 */
[----:B------:R2:W-:Y:S04]  /*18950*/  @!P3 STG.E.U8 desc[UR20][R8.64+0x59], R15 ;  /* 0x0000590f0800b986 */ /* 0x0005e8000c101114 */
[----:B------:R-:W2:Y:S01]  /*18960*/  @!P2 LDG.E.U8 R12, desc[UR20][R6.64+0x58] ;  /* 0x00005814060ca981 */ /* 0x000ea2000c1e1100 */
[----:B------:R-:W-:-:S02]  /*18970*/  @!P2 IADD3 R17, P4, P5, R24, UR14, R10 ;  /* 0x0000000e1811ac10 */ /* 0x000fc4000fd9e00a */
[----:B------:R-:W-:Y:S02]  /*18980*/  ISETP.LT.OR P3, PT, R28, 0x5a, !P1 ;  /* 0x0000005a1c00780c */ /* 0x000fe40004f61670 */
[----:B------:R-:W-:Y:S02]  /*18990*/  @!P2 IADD3.X R14, R30, UR12, R11, P4, P5 ;  /* 0x0000000c1e0eac10 */ /* 0x000fe4000a7ea40b */
[----:B--2---:R-:W-:-:S04]  /*189a0*/  LOP3.LUT R12, R12, 0xff, RZ, 0xc0, !PT ;  /* 0x000000ff0c0c7812 */ /* 0x004fc800078ec0ff */
[----:B------:R-:W-:-:S05]  /*189b0*/  F2FP.F16.E4M3.UNPACK_B R12, R12 ;  /* 0x0000000cff0c723e */ /* 0x000fca00020006ff */
[----:B------:R-:W-:-:S05]  /*189c0*/  HADD2.F32 R12, -RZ, R12.H0_H0 ;  /* 0x2000000cff0c7230 */ /* 0x000fca0000004100 */
[----:B------:R-:W-:Y:S01]  /*189d0*/  FMUL R13, R12, UR23 ;  /* 0x000000170c0d7c20 */ /* 0x000fe20008400000 */
[----:B-1----:R-:W-:-:S03]  /*189e0*/  @!P2 IADD3 R12, P4, R17, R18, RZ ;  /* 0x00000012110ca210 */ /* 0x002fc60007f9e0ff */
[----:B------:R-:W-:Y:S02]  /*189f0*/  FFMA R8, R38, UR22, R13 ;  /* 0x0000001626087c23 */ /* 0x000fe4000800000d */
[----:B------:R-:W-:Y:S01]  /*18a00*/  @!P2 IMAD.X R13, R14, 0x1, R19, P4 ;  /* 0x000000010e0da824 */ /* 0x000fe200020e0613 */
[----:B------:R-:W2:Y:S01]  /*18a10*/  LDL.LU R38, [R1+0x320] ;  /* 0x0003200001267983 */ /* 0x000ea20000300800 */
        /* <DEDUP_REMOVED lines=14> */
[----:B---3--:R-:W-:Y:S02]  /*18b00*/  FFMA R12, R39, UR22, R9 ;  /* 0x00000016270c7c23 */ /* 0x008fe40008000009 */
[----:B------:R-:W-:Y:S01]  /*18b10*/  @!P3 IMAD.X R9, R14, 0x1, R19, P4 ;  /* 0x000000010e09b824 */ /* 0x000fe200020e0613 */
[----:B------:R-:W3:Y:S02]  /*18b20*/  LDL.LU R39, [R1+0x324] ;  /* 0x0003240001277983 */ /* 0x000ee40000300800 */
        /* <DEDUP_REMOVED lines=72> */
[----:B------:R-:W-:Y:S01]  /*18fb0*/  @!P2 IADD3.X R13, R30, UR7, R17, P4, P5 ;  /* 0x000000071e0dac10 */ /* 0x000fe2000a7ea411 */
[----:B------:R-:W4:Y:S01]  /*18fc0*/  LDL.LU R40, [R1+0x338] ;  /* 0x0003380001287983 */ /* 0x000f220000300800 */
[----:B------:R-:W0:Y:S02]  /*18fd0*/  @!P3 LDC.64 R16, c[0x0][0x5c0] ;  /* 0x00017000ff10bb82 */ /* 0x000e240000000a00 */
[----:B------:R-:W-:-:S05]  /*18fe0*/  F2FP.SATFINITE.E4M3.F32.PACK_AB_MERGE_C R15, RZ, R14, RZ ;  /* 0x0000000eff0f723e */ /* 0x000fca00048070ff */
[----:B------:R1:W-:Y:S04]  /*18ff0*/  @!P2 STG.E.U8 desc[UR20][R12.64+0x68], R15 ;  /* 0x0000680f0c00a986 */ /* 0x0003e8000c101114 */
[----:B------:R-:W3:Y:S01]  /*19000*/  @!P3 LDG.E.U8 R8, desc[UR20][R4.64+0x69] ;  /* 0x000069140408b981 */ /* 0x000ee2000c1e1100 */
[----:B------:R-:W-:Y:S02]  /*19010*/  ISETP.LT.OR P2, PT, R28, 0x69, !P1 ;  /* 0x000000691c00780c */ /* 0x000fe40004f41670 */
[----:B-1----:R-:W-:-:S11]  /*19020*/  PRMT R12, RZ, 0x7610, R12 ;  /* 0x00007610ff0c7816 */ /* 0x002fd6000000000c */
[----:B------:R-:W1:Y:S01]  /*19030*/  @!P2 LDC.64 R18, c[0x0][0x5c0] ;  /* 0x00017000ff12ab82 */ /* 0x000e620000000a00 */
[----:B---3--:R-:W-:-:S04]  /*19040*/  LOP3.LUT R8, R8, 0xff, RZ, 0xc0, !PT ;  /* 0x000000ff08087812 */ /* 0x008fc800078ec0ff */
[----:B------:R-:W-:-:S05]  /*19050*/  F2FP.F16.E4M3.UNPACK_B R8, R8 ;  /* 0x00000008ff08723e */ /* 0x000fca00020006ff */
[----:B------:R-:W-:-:S05]  /*19060*/  HADD2.F32 R8, -RZ, R8.H0_H0 ;  /* 0x20000008ff087230 */ /* 0x000fca0000004100 */
[----:B------:R-:W-:Y:S01]  /*19070*/  FMUL R9, R8, UR23 ;  /* 0x0000001708097c20 */ /* 0x000fe20008400000 */
[----:B0-----:R-:W-:-:S03]  /*19080*/  @!P3 IADD3 R8, P4, P5, R24, UR16, R16 ;  /* 0x000000101808bc10 */ /* 0x001fc6000fd9e010 */
[----:B------:R-:W-:Y:S01]  /*19090*/  FFMA R14, R39, UR22, R9 ;  /* 0x00000016270e7c23 */ /* 0x000fe20008000009 */
[----:B------:R-:W-:Y:S01]  /*190a0*/  @!P3 IADD3.X R9, R30, UR7, R17, P4, P5 ;  /* 0x000000071e09bc10 */ /* 0x000fe2000a7ea411 */
[----:B------:R-:W3:Y:S03]  /*190b0*/  LDL.LU R39, [R1+0x33c] ;  /* 0x00033c0001277983 */ /* 0x000ee60000300800 */
[----:B------:R-:W-:-:S05]  /*190c0*/  F2FP.SATFINITE.E4M3.F32.PACK_AB_MERGE_C R15, RZ, R14, RZ ;  /* 0x0000000eff0f723e */ /* 0x000fca00048070ff */
        /* <DEDUP_REMOVED lines=9> */
[----:B-1----:R-:W-:-:S03]  /*19160*/  @!P2 IADD3 R12, P4, R17, R18, RZ ;  /* 0x00000012110ca210 */ /* 0x002fc60007f9e0ff */
[----:B--2---:R-:W-:Y:S02]  /*19170*/  FFMA R8, R38, UR22, R13 ;  /* 0x0000001626087c23 */ /* 0x004fe4000800000d */
        /* <DEDUP_REMOVED lines=16> */
[----:B-1----:R-:W-:Y:S02]  /*19280*/  FFMA R12, R40, UR22, R9 ;  /* 0x00000016280c7c23 */ /* 0x002fe40008000009 */
[----:B------:R-:W-:Y:S01]  /*19290*/  @!P3 IMAD.X R9, R14, 0x1, R19, P4 ;  /* 0x000000010e09b824 */ /* 0x000fe200020e0613 */
[----:B------:R-:W4:Y:S02]  /*192a0*/  LDL.LU R40, [R1+0x344] ;  /* 0x0003440001287983 */ /* 0x000f240000300800 */
[----:B------:R-:W-:Y:S02]  /*192b0*/  F2FP.SATFINITE.E4M3.F32.PACK_AB_MERGE_C R15, RZ, R12, RZ ;  /* 0x0000000cff0f723e */ /* 0x000fe400048070ff */
[----:B------:R-:W-:-:S03]  /*192c0*/  PRMT R12, RZ, 0x7610, R12 ;  /* 0x00007610ff0c7816 */ /* 0x000fc6000000000c */
[----:B------:R1:W-:Y:S04]  /*192d0*/  @!P3 STG.E.U8 desc[UR20][R8.64+0x69], R15 ;  /* 0x0000690f0800b986 */ /* 0x0003e8000c101114 */
[----:B------:R-:W3:Y:S01]  /*192e0*/  @!P2 LDG.E.U8 R12, desc[UR20][R4.64+0x70] ;  /* 0x00007014040ca981 */ /* 0x000ee2000c1e1100 */
[----:B------:R-:W-:Y:S02]  /*192f0*/  ISETP.LT.OR P3, PT, R28, 0x72, !P0 ;  /* 0x000000721c00780c */ /* 0x000fe40004761670 */
[----:B-1----:R-:W-:Y:S02]  /*19300*/  PRMT R8, RZ, 0x7610, R8 ;  /* 0x00007610ff087816 */ /* 0x002fe40000000008 */
[----:B---3--:R-:W-:-:S04]  /*19310*/  LOP3.LUT R12, R12, 0xff, RZ, 0xc0, !PT ;  /* 0x000000ff0c0c7812 */ /* 0x008fc800078ec0ff */
        /* <DEDUP_REMOVED lines=22> */
[----:B------:R-:W3:Y:S04]  /*19480*/  LDL.LU R39, [R1+0x34c] ;  /* 0x00034c0001277983 */ /* 0x000ee80000300800 */
[----:B------:R4:W-:Y:S04]  /*19490*/  @!P3 STG.E.U8 desc[UR20][R8.64+0x71], R15 ;  /* 0x0000710f0800b986 */ /* 0x0009e8000c101114 */
[----:B------:R-:W4:Y:S01]  /*194a0*/  @!P2 LDG.E.U8 R12, desc[UR20][R6.64+0x70] ;  /* 0x00007014060ca981 */ /* 0x000f22000c1e1100 */
[----:B------:R-:W-:-:S02]  /*194b0*/  @!P2 IADD3 R17, P4, P5, R24, UR14, R10 ;  /* 0x0000000e1811ac10 */ /* 0x000fc4000fd9e00a */
[----:B------:R-:W-:Y:S02]  /*194c0*/  ISETP.LT.OR P3, PT, R28, 0x72, !P1 ;  /* 0x000000721c00780c */ /* 0x000fe40004f61670 */
[----:B------:R-:W-:Y:S02]  /*194d0*/  @!P2 IADD3.X R14, R30, UR12, R11, P4, P5 ;  /* 0x0000000c1e0eac10 */ /* 0x000fe4000a7ea40b */
[----:B----4-:R-:W-:-:S04]  /*194e0*/  LOP3.LUT R12, R12, 0xff, RZ, 0xc0, !PT ;  /* 0x000000ff0c0c7812 */ /* 0x010fc800078ec0ff */
[----:B------:R-:W-:-:S05]  /*194f0*/  F2FP.F16.E4M3.UNPACK_B R12, R12 ;  /* 0x0000000cff0c723e */ /* 0x000fca00020006ff */
[----:B------:R-:W-:-:S05]  /*19500*/  HADD2.F32 R12, -RZ, R12.H0_H0 ;  /* 0x2000000cff0c7230 */ /* 0x000fca0000004100 */
[----:B------:R-:W-:Y:S01]  /*19510*/  FMUL R13, R12, UR23 ;  /* 0x000000170c0d7c20 */ /* 0x000fe20008400000 */
[----:B-1----:R-:W-:-:S03]  /*19520*/  @!P2 IADD3 R12, P4, R17, R18, RZ ;  /* 0x00000012110ca210 */ /* 0x002fc60007f9e0ff */
[----:B------:R-:W-:Y:S02]  /*19530*/  FFMA R8, R40, UR22, R13 ;  /* 0x0000001628087c23 */ /* 0x000fe4000800000d */
[----:B------:R-:W-:Y:S01]  /*19540*/  @!P2 IMAD.X R13, R14, 0x1, R19, P4 ;  /* 0x000000010e0da824 */ /* 0x000fe200020e0613 */
[----:B------:R-:W4:Y:S01]  /*19550*/  LDL.LU R40, [R1+0x350] ;  /* 0x0003500001287983 */ /* 0x000f220000300800 */
[----:B------:R-:W0:Y:S01]  /*19560*/  @!P3 LDC.64 R18, c[0x0][0x5c0] ;  /* 0x00017000ff12bb82 */ /* 0x000e220000000a00 */
[----:B------:R-:W-:Y:S02]  /*19570*/  F2FP.SATFINITE.E4M3.F32.PACK_AB_MERGE_C R15, RZ, R8, RZ ;  /* 0x00000008ff0f723e */ /* 0x000fe400048070ff */
[----:B------:R-:W-:-:S03]  /*19580*/  PRMT R8, RZ, 0x7610, R8 ;  /* 0x00007610ff087816 */ /* 0x000fc60000000008 */
[----:B------:R2:W-:Y:S04]  /*19590*/  @!P2 STG.E.U8 desc[UR20][R12.64+0x70], R15 ;  /* 0x0000700f0c00a986 */ /* 0x0005e8000c101114 */
[----:B------:R-:W3:Y:S01]  /*195a0*/  @!P3 LDG.E.U8 R8, desc[UR20][R6.64+0x71] ;  /* 0x000071140608b981 */ /* 0x000ee2000c1e1100 */
[----:B------:R-:W-:Y:S02]  /*195b0*/  @!P3 IADD3 R17, P4, P5, R24, UR14, R10 ;  /* 0x0000000e1811bc10 */ /* 0x000fe4000fd9e00a */
[----:B------:R-:W-:Y:S02]  /*195c0*/  ISETP.LT.OR P2, PT, R28, 0x79, !P0 ;  /* 0x000000791c00780c */ /* 0x000fe40004741670 */
[----:B------:R-:W-:Y:S02]  /*195d0*/  @!P3 IADD3.X R14, R30, UR12, R11, P4, P5 ;  /* 0x0000000c1e0ebc10 */ /* 0x000fe4000a7ea40b */
[----:B---3--:R-:W-:-:S04]  /*195e0*/  LOP3.LUT R8, R8, 0xff, RZ, 0xc0, !PT ;  /* 0x000000ff08087812 */ /* 0x008fc800078ec0ff */
[----:B------:R-:W-:-:S05]  /*195f0*/  F2FP.F16.E4M3.UNPACK_B R8, R8 ;  /* 0x00000008ff08723e */ /* 0x000fca00020006ff */
[----:B------:R-:W-:-:S05]  /*19600*/  HADD2.F32 R8, -RZ, R8.H0_H0 ;  /* 0x20000008ff087230 */ /* 0x000fca0000004100 */
[----:B------:R-:W-:Y:S01]  /*19610*/  FMUL R9, R8, UR23 ;  /* 0x0000001708097c20 */ /* 0x000fe20008400000 */
[----:B0-----:R-:W-:Y:S02]  /*19620*/  @!P3 IADD3 R8, P4, R17, R18, RZ ;  /* 0x000000121108b210 */ /* 0x001fe40007f9e0ff */
[----:B------:R-:W0:Y:S01]  /*19630*/  @!P2 LDC.64 R16, c[0x0][0x5c0] ;  /* 0x00017000ff10ab82 */ /* 0x000e220000000a00 */
[----:B--2---:R-:W-:Y:S02]  /*19640*/  FFMA R12, R38, UR22, R9 ;  /* 0x00000016260c7c23 */ /* 0x004fe40008000009 */
[----:B------:R-:W-:Y:S01]  /*19650*/  @!P3 IMAD.X R9, R14, 0x1, R19, P4 ;  /* 0x000000010e09b824 */ /* 0x000fe200020e0613 */
[----:B------:R-:W-:Y:S01]  /*19660*/  ISETP.LT.OR P0, PT, R28, 0x7a, !P0 ;  /* 0x0000007a1c00780c */ /* 0x000fe20004701670 */
[----:B------:R-:W2:Y:S01]  /*19670*/  LDL.LU R38, [R1+0x354] ;  /* 0x0003540001267983 */ /* 0x000ea20000300800 */
[----:B------:R-:W-:Y:S02]  /*19680*/  F2FP.SATFINITE.E4M3.F32.PACK_AB_MERGE_C R15, RZ, R12, RZ ;  /* 0x0000000cff0f723e */ /* 0x000fe400048070ff */
[----:B------:R-:W-:-:S03]  /*19690*/  PRMT R12, RZ, 0x7610, R12 ;  /* 0x00007610ff0c7816 */ /* 0x000fc6000000000c */
[----:B------:R1:W-:Y:S04]  /*196a0*/  @!P3 STG.E.U8 desc[UR20][R8.64+0x71], R15 ;  /* 0x0000710f0800b986 */ /* 0x0003e8000c101114 */
[----:B------:R-:W3:Y:S01]  /*196b0*/  @!P2 LDG.E.U8 R12, desc[UR20][R4.64+0x78] ;  /* 0x00007814040ca981 */ /* 0x000ee2000c1e1100 */
[----:B-1----:R-:W-:Y:S02]  /*196c0*/  PRMT R8, RZ, 0x7610, R8 ;  /* 0x00007610ff087816 */ /* 0x002fe40000000008 */
[----:B---3--:R-:W-:-:S04]  /*196d0*/  LOP3.LUT R12, R12, 0xff, RZ, 0xc0, !PT ;  /* 0x000000ff0c0c7812 */ /* 0x008fc800078ec0ff */
[----:B------:R-:W-:-:S05]  /*196e0*/  F2FP.F16.E4M3.UNPACK_B R12, R12 ;  /* 0x0000000cff0c723e */ /* 0x000fca00020006ff */
[----:B------:R-:W-:-:S05]  /*196f0*/  HADD2.F32 R12, -RZ, R12.H0_H0 ;  /* 0x2000000cff0c7230 */ /* 0x000fca0000004100 */
[----:B------:R-:W-:Y:S01]  /*19700*/  FMUL R13, R12, UR23 ;  /* 0x000000170c0d7c20 */ /* 0x000fe20008400000 */
[----:B0-----:R-:W-:-:S03]  /*19710*/  @!P2 IADD3 R12, P3, P4, R24, UR16, R16 ;  /* 0x00000010180cac10 */ /* 0x001fc6000fc7e010 */
[----:B------:R-:W-:Y:S01]  /*19720*/  FFMA R14, R39, UR22, R13 ;  /* 0x00000016270e7c23 */ /* 0x000fe2000800000d */
[----:B------:R-:W-:Y:S01]  /*19730*/  @!P2 IADD3.X R13, R30, UR7, R17, P3, P4 ;  /* 0x000000071e0dac10 */ /* 0x000fe20009fe8411 */
[----:B------:R-:W3:Y:S01]  /*19740*/  LDL.LU R39, [R1+0x358] ;  /* 0x0003580001277983 */ /* 0x000ee20000300800 */
[----:B------:R-:W0:Y:S02]  /*19750*/  @!P0 LDC.64 R16, c[0x0][0x5c0] ;  /* 0x00017000ff108b82 */ /* 0x000e240000000a00 */
[----:B------:R-:W-:-:S05]  /*19760*/  F2FP.SATFINITE.E4M3.F32.PACK_AB_MERGE_C R15, RZ, R14, RZ ;  /* 0x0000000eff0f723e */ /* 0x000fca00048070ff */
[----:B------:R1:W-:Y:S04]  /*19770*/  @!P2 STG.E.U8 desc[UR20][R12.64+0x78], R15 ;  /* 0x0000780f0c00a986 */ /* 0x0003e8000c101114 */
[----:B------:R4:W2:Y:S01]  /*19780*/  @!P0 LDG.E.U8 R8, desc[UR20][R4.64+0x79] ;  /* 0x0000791404088981 */ /* 0x0008a2000c1e1100 */
[----:B------:R-:W-:Y:S02]  /*19790*/  ISETP.LT.OR P2, PT, R28, 0x79, !P1 ;  /* 0x000000791c00780c */ /* 0x000fe40004f41670 */
[----:B----4-:R-:W-:Y:S02]  /*197a0*/  PRMT R4, RZ, 0x7610, R4 ;  /* 0x00007610ff047816 */ /* 0x010fe40000000004 */
[----:B--2---:R-:W-:-:S04]  /*197b0*/  LOP3.LUT R8, R8, 0xff, RZ, 0xc0, !PT ;  /* 0x000000ff08087812 */ /* 0x004fc800078ec0ff */
[----:B------:R-:W-:-:S05]  /*197c0*/  F2FP.F16.E4M3.UNPACK_B R8, R8 ;  /* 0x00000008ff08723e */ /* 0x000fca00020006ff */
[----:B------:R-:W-:-:S05]  /*197d0*/  HADD2.F32 R8, -RZ, R8.H0_H0 ;  /* 0x20000008ff087230 */ /* 0x000fca0000004100 */
[----:B------:R-:W-:Y:S01]  /*197e0*/  FMUL R9, R8, UR23 ;  /* 0x0000001708097c20 */ /* 0x000fe20008400000 */
[----:B0-----:R-:W-:-:S03]  /*197f0*/  @!P0 IADD3 R8, P3, P4, R24, UR16, R16 ;  /* 0x0000001018088c10 */ /* 0x001fc6000fc7e010 */
[----:B------:R-:W-:Y:S01]  /*19800*/  FFMA R14, R40, UR22, R9 ;  /* 0x00000016280e7c23 */ /* 0x000fe20008000009 */
[----:B------:R-:W-:Y:S02]  /*19810*/  @!P0 IADD3.X R9, R30, UR7, R17, P3, P4 ;  /* 0x000000071e098c10 */ /* 0x000fe40009fe8411 */
[----:B------:R-:W0:Y:S02]  /*19820*/  @!P2 LDC.64 R16, c[0x0][0x5c0] ;  /* 0x00017000ff10ab82 */ /* 0x000e240000000a00 */
[----:B-1----:R-:W-:-:S05]  /*19830*/  F2FP.SATFINITE.E4M3.F32.PACK_AB_MERGE_C R13, RZ, R14, RZ ;  /* 0x0000000eff0d723e */ /* 0x002fca00048070ff */
[----:B------:R1:W-:Y:S04]  /*19840*/  @!P0 STG.E.U8 desc[UR20][R8.64+0x79], R13 ;  /* 0x0000790d08008986 */ /* 0x0003e8000c101114 */
[----:B------:R-:W2:Y:S01]  /*19850*/  @!P2 LDG.E.U8 R4, desc[UR20][R6.64+0x78] ;  /* 0x000078140604a981 */ /* 0x000ea2000c1e1100 */
[----:B------:R-:W-:Y:S02]  /*19860*/  @!P2 IADD3 R15, P0, P3, R24, UR14, R10 ;  /* 0x0000000e180fac10 */ /* 0x000fe4000fb1e00a */
[----:B------:R-:W-:Y:S02]  /*19870*/  ISETP.LT.OR P1, PT, R28, 0x7a, !P1 ;  /* 0x0000007a1c00780c */ /* 0x000fe40004f21670 */
[----:B-1----:R-:W-:-:S11]  /*19880*/  @!P2 IADD3.X R8, R30, UR12, R11, P0, P3 ;  /* 0x0000000c1e08ac10 */ /* 0x002fd600087e640b */
[----:B------:R-:W1:Y:S01]  /*19890*/  @!P1 LDC.64 R18, c[0x0][0x5c0] ;  /* 0x00017000ff129b82 */ /* 0x000e620000000a00 */
[----:B--2---:R-:W-:-:S04]  /*198a0*/  LOP3.LUT R4, R4, 0xff, RZ, 0xc0, !PT ;  /* 0x000000ff04047812 */ /* 0x004fc800078ec0ff */
[----:B------:R-:W-:-:S05]  /*198b0*/  F2FP.F16.E4M3.UNPACK_B R4, R4 ;  /* 0x00000004ff04723e */ /* 0x000fca00020006ff */
[----:B------:R-:W-:-:S05]  /*198c0*/  HADD2.F32 R4, -RZ, R4.H0_H0 ;  /* 0x20000004ff047230 */ /* 0x000fca0000004100 */
[----:B------:R-:W-:Y:S01]  /*198d0*/  FMUL R5, R4, UR23 ;  /* 0x0000001704057c20 */ /* 0x000fe20008400000 */
[----:B0-----:R-:W-:-:S03]  /*198e0*/  @!P2 IADD3 R4, P4, R15, R16, RZ ;  /* 0x000000100f04a210 */ /* 0x001fc60007f9e0ff */
[----:B------:R-:W-:Y:S02]  /*198f0*/  FFMA R12, R38, UR22, R5 ;  /* 0x00000016260c7c23 */ /* 0x000fe40008000005 */
[----:B------:R-:W-:Y:S01]  /*19900*/  @!P2 IMAD.X R5, R8, 0x1, R17, P4 ;  /* 0x000000010805a824 */ /* 0x000fe200020e0611 */
[----:B------:R-:W-:Y:S01]  /*19910*/  PRMT R8, RZ, 0x7610, R8 ;  /* 0x00007610ff087816 */ /* 0x000fe20000000008 */
[----:B------:R-:W2:Y:S01]  /*19920*/  LDL.LU R38, [R1+0x35c] ;  /* 0x00035c0001267983 */ /* 0x000ea20000300800 */
[----:B------:R-:W-:-:S05]  /*19930*/  F2FP.SATFINITE.E4M3.F32.PACK_AB_MERGE_C R15, RZ, R12, RZ ;  /* 0x0000000cff0f723e */ /* 0x000fca00048070ff */
[----:B------:R0:W-:Y:S04]  /*19940*/  @!P2 STG.E.U8 desc[UR20][R4.64+0x78], R15 ;  /* 0x0000780f0400a986 */ /* 0x0001e8000c101114 */
[----:B------:R4:W3:Y:S01]  /*19950*/  @!P1 LDG.E.U8 R8, desc[UR20][R6.64+0x79] ;  /* 0x0000791406089981 */ /* 0x0008e2000c1e1100 */
[----:B------:R-:W-:Y:S02]  /*19960*/  IADD3 R9, P0, R31, 0x180, RZ ;  /* 0x000001801f097810 */ /* 0x000fe40007f1e0ff */
[----:B------:R-:W-:-:S03]  /*19970*/  @!P1 IADD3 R17, P4, P5, R24, UR14, R10 ;  /* 0x0000000e18119c10 */ /* 0x000fc6000fd9e00a */
[----:B------:R-:W-:Y:S01]  /*19980*/  IMAD.X R13, RZ, RZ, R37, P0 ;  /* 0x000000ffff0d7224 */ /* 0x000fe200000e0625 */
[----:B------:R-:W-:Y:S01]  /*19990*/  ISETP.GE.AND P0, PT, R29, 0x181, PT ;  /* 0x000001811d00780c */ /* 0x000fe20003f06270 */
[----:B0-----:R-:W-:Y:S01]  /*199a0*/  IMAD.WIDE.U32 R4, R9, UR8, R32 ;  /* 0x0000000809047c25 */ /* 0x001fe2000f8e0020 */
[----:B------:R-:W-:Y:S02]  /*199b0*/  @!P1 IADD3.X R10, R30, UR12, R11, P4, P5 ;  /* 0x0000000c1e0a9c10 */ /* 0x000fe4000a7ea40b */
[----:B------:R-:W-:Y:S01]  /*199c0*/  ISETP.LT.OR P2, PT, R28, 0x1, !P0 ;  /* 0x000000011c00780c */ /* 0x000fe20004741670 */
[----:B----4-:R-:W-:Y:S01]  /*199d0*/  IMAD R6, R13, UR8, RZ ;  /* 0x000000080d067c24 */ /* 0x010fe2000f8e02ff */
[----:B------:R-:W-:-:S03]  /*199e0*/  IADD3 R4, P4, R4, UR10, RZ ;  /* 0x0000000a04047c10 */ /* 0x000fc6000ff9e0ff */
[--C-:B------:R-:W-:Y:S01]  /*199f0*/  IMAD R7, R9, UR9, R6.reuse ;  /* 0x0000000909077c24 */ /* 0x100fe2000f8e0206 */
[----:B------:R-:W-:-:S04]  /*19a00*/  PRMT R6, RZ, 0x7610, R6 ;  /* 0x00007610ff067816 */ /* 0x000fc80000000006 */
[----:B------:R-:W-:Y:S02]  /*19a10*/  IADD3.X R5, R5, UR11, R7, P4, !PT ;  /* 0x0000000b05057c10 */ /* 0x000fe4000a7fe407 */
[----:B---3--:R-:W-:-:S04]  /*19a20*/  LOP3.LUT R8, R8, 0xff, RZ, 0xc0, !PT ;  /* 0x000000ff08087812 */ /* 0x008fc800078ec0ff */
[----:B------:R-:W-:-:S05]  /*19a30*/  F2FP.F16.E4M3.UNPACK_B R8, R8 ;  /* 0x00000008ff08723e */ /* 0x000fca00020006ff */
[----:B------:R-:W-:-:S05]  /*19a40*/  HADD2.F32 R8, -RZ, R8.H0_H0 ;  /* 0x20000008ff087230 */ /* 0x000fca0000004100 */
[----:B------:R-:W-:-:S04]  /*19a50*/  FMUL R8, R8, UR23 ;  /* 0x0000001708087c20 */ /* 0x000fc80008400000 */
[----:B------:R-:W-:Y:S01]  /*19a60*/  FFMA R12, R39, UR22, R8 ;  /* 0x00000016270c7c23 */ /* 0x000fe20008000008 */
[----:B-1----:R-:W-:Y:S01]  /*19a70*/  @!P1 IADD3 R8, P3, R17, R18, RZ ;  /* 0x0000001211089210 */ /* 0x002fe20007f7e0ff */
[----:B------:R-:W-:Y:S01]  /*19a80*/  @!P2 IMAD.MOV.U32 R7, RZ, RZ, R30 ;  /* 0x000000ffff07a224 */ /* 0x000fe200078e001e */
[----:B------:R-:W3:Y:S02]  /*19a90*/  LDL.LU R39, [R1+0x360] ;  /* 0x0003600001277983 */ /* 0x000ee40000300800 */
[----:B------:R-:W-:Y:S01]  /*19aa0*/  F2FP.SATFINITE.E4M3.F32.PACK_AB_MERGE_C R11, RZ, R12, RZ ;  /* 0x0000000cff0b723e */ /* 0x000fe200048070ff */
[----:B------:R-:W-:Y:S01]  /*19ab0*/  @!P1 IMAD.X R9, R10, 0x1, R19, P3 ;  /* 0x000000010a099824 */ /* 0x000fe200018e0613 */
[----:B------:R-:W0:Y:S04]  /*19ac0*/  @!P2 LDC.64 R12, c[0x0][0x5c0] ;  /* 0x00017000ff0cab82 */ /* 0x000e280000000a00 */
[----:B------:R1:W-:Y:S04]  /*19ad0*/  @!P1 STG.E.U8 desc[UR20][R8.64+0x79], R11 ;  /* 0x0000790b08009986 */ /* 0x0003e8000c101114 */
[----:B------:R-:W4:Y:S01]  /*19ae0*/  @!P2 LDG.E.U8 R6, desc[UR20][R4.64] ;  /* 0x000000140406a981 */ /* 0x000f22000c1e1100 */
[----:B------:R-:W-:Y:S01]  /*19af0*/  ISETP.LT.OR P3, PT, R28, 0x2, !P0 ;  /* 0x000000021c00780c */ /* 0x000fe20004761670 */
[----:B-1----:R-:W-:Y:S01]  /*19b00*/  @!P2 IMAD R8, R3, 0x180, RZ ;  /* 0x000001800308a824 */ /* 0x002fe200078e02ff */
[----:B----4-:R-:W-:-:S04]  /*19b10*/  LOP3.LUT R6, R6, 0xff, RZ, 0xc0, !PT ;  /* 0x000000ff06067812 */ /* 0x010fc800078ec0ff */
[----:B------:R-:W-:-:S05]  /*19b20*/  F2FP.F16.E4M3.UNPACK_B R6, R6 ;  /* 0x00000006ff06723e */ /* 0x000fca00020006ff */
[----:B------:R-:W-:-:S05]  /*19b30*/  HADD2.F32 R6, -RZ, R6.H0_H0 ;  /* 0x20000006ff067230 */ /* 0x000fca0000004100 */
[----:B------:R-:W-:Y:S01]  /*19b40*/  FMUL R10, R6, UR23 ;  /* 0x00000017060a7c20 */ /* 0x000fe20008400000 */
[----:B------:R-:W-:-:S04]  /*19b50*/  @!P2 IMAD.MOV.U32 R6, RZ, RZ, R24 ;  /* 0x000000ffff06a224 */ /* 0x000fc800078e0018 */
[----:B------:R-:W-:-:S04]  /*19b60*/  @!P2 IMAD.WIDE.U32 R6, R2, 0x180, R6 ;  /* 0x000001800206a825 */ /* 0x000fc800078e0006 */
[----:B--2---:R-:W-:Y:S02]  /*19b70*/  FFMA R10, R38, UR22, R10 ;  /* 0x00000016260a7c23 */ /* 0x004fe4000800000a */
[----:B------:R-:W2:Y:S01]  /*19b80*/  LDL.LU R38, [R1+0x364] ;  /* 0x0003640001267983 */ /* 0x000ea20000300800 */
[----:B0-----:R-:W-:Y:S02]  /*19b90*/  @!P2 IADD3 R6, P1, R6, R12, RZ ;  /* 0x0000000c0606a210 */ /* 0x001fe40007f3e0ff */
[----:B------:R-:W-:Y:S01]  /*19ba0*/  F2FP.SATFINITE.E4M3.F32.PACK_AB_MERGE_C R9, RZ, R10, RZ ;  /* 0x0000000aff09723e */ /* 0x000fe200048070ff */
[----:B------:R-:W4:Y:S01]  /*19bb0*/  LDL.LU R40, [R1+0x368] ;  /* 0x0003680001287983 */ /* 0x000f220000300800 */
[--C-:B------:R-:W-:Y:S02]  /*19bc0*/  @!P2 IADD3.X R7, R13, R7, R8.reuse, P1, !PT ;  /* 0x000000070d07a210 */ /* 0x100fe40000ffe408 */
[----:B------:R-:W-:Y:S01]  /*19bd0*/  PRMT R8, RZ, 0x7610, R8 ;  /* 0x00007610ff087816 */ /* 0x000fe20000000008 */
[----:B------:R-:W0:Y:S02]  /*19be0*/  @!P3 LDC.64 R12, c[0x0][0x5c0] ;  /* 0x00017000ff0cbb82 */ /* 0x000e240000000a00 */
[----:B------:R1:W-:Y:S04]  /*19bf0*/  @!P2 STG.E.U8 desc[UR20][R6.64], R9 ;  /* 0x000000090600a986 */ /* 0x0003e8000c101114 */
[----:B------:R-:W3:Y:S01]  /*19c00*/  @!P3 LDG.E.U8 R8, desc[UR20][R4.64+0x1] ;  /* 0x000001140408b981 */ /* 0x000ee2000c1e1100 */
[----:B------:R-:W-:Y:S01]  /*19c10*/  IADD3 R31, P1, R31, 0x188, RZ ;  /* 0x000001881f1f7810 */ /* 0x000fe20007f3e0ff */
[----:B-1----:R-:W-:-:S02]  /*19c20*/  @!P3 IMAD.MOV.U32 R6, RZ, RZ, R24 ;  /* 0x000000ffff06b224 */ /* 0x002fc400078e0018 */
[----:B------:R-:W-:Y:S02]  /*19c30*/  @!P3 IMAD.MOV.U32 R7, RZ, RZ, R30 ;  /* 0x000000ffff07b224 */ /* 0x000fe400078e001e */
[----:B------:R-:W-:Y:S01]  /*19c40*/  IMAD.X R36, RZ, RZ, R37, P1 ;  /* 0x000000ffff247224 */ /* 0x000fe200008e0625 */
[----:B------:R-:W-:Y:S01]  /*19c50*/  ISETP.GE.AND P1, PT, R29, 0x189, PT ;  /* 0x000001891d00780c */ /* 0x000fe20003f26270 */
[----:B------:R-:W-:-:S03]  /*19c60*/  @!P3 IMAD.WIDE.U32 R6, R2, 0x180, R6 ;  /* 0x000001800206b825 */ /* 0x000fc600078e0006 */
[----:B------:R-:W-:Y:S01]  /*19c70*/  ISETP.LT.OR P2, PT, R28, 0x1, !P1 ;  /* 0x000000011c00780c */ /* 0x000fe20004f41670 */
[----:B------:R-:W-:Y:S02]  /*19c80*/  IMAD R36, R36, UR8, RZ ;  /* 0x0000000824247c24 */ /* 0x000fe4000f8e02ff */
[----:B------:R-:W-:-:S04]  /*19c90*/  IMAD.WIDE.U32 R32, R31, UR8, R32 ;  /* 0x000000081f207c25 */ /* 0x000fc8000f8e0020 */
[----:B------:R-:W-:Y:S02]  /*19ca0*/  @!P3 IMAD R9, R3, 0x180, RZ ;  /* 0x000001800309b824 */ /* 0x000fe400078e02ff */
[----:B------:R-:W-:-:S04]  /*19cb0*/  IMAD R31, R31, UR9, R36 ;  /* 0x000000091f1f7c24 */ /* 0x000fc8000f8e0224 */
[----:B------:R-:W1:Y:S01]  /*19cc0*/  @!P2 LDC.64 R16, c[0x0][0x5c0] ;  /* 0x00017000ff10ab82 */ /* 0x000e620000000a00 */
[----:B---3--:R-:W-:-:S04]  /*19cd0*/  LOP3.LUT R8, R8, 0xff, RZ, 0xc0, !PT ;  /* 0x000000ff08087812 */ /* 0x008fc800078ec0ff */
[----:B------:R-:W-:-:S05]  /*19ce0*/  F2FP.F16.E4M3.UNPACK_B R8, R8 ;  /* 0x00000008ff08723e */ /* 0x000fca00020006ff */
[----:B------:R-:W-:-:S05]  /*19cf0*/  HADD2.F32 R8, -RZ, R8.H0_H0 ;  /* 0x20000008ff087230 */ /* 0x000fca0000004100 */
[----:B------:R-:W-:-:S04]  /*19d00*/  FMUL R8, R8, UR23 ;  /* 0x0000001708087c20 */ /* 0x000fc80008400000 */
[----:B------:R-:W-:Y:S01]  /*19d10*/  FFMA R10, R39, UR22, R8 ;  /* 0x00000016270a7c23 */ /* 0x000fe20008000008 */
[----:B0-----:R-:W-:Y:S02]  /*19d20*/  @!P3 IADD3 R8, P5, R6, R12, RZ ;  /* 0x0000000c0608b210 */ /* 0x001fe40007fbe0ff */
[----:B------:R-:W-:Y:S02]  /*19d30*/  IADD3 R6, P4, R32, UR10, RZ ;  /* 0x0000000a20067c10 */ /* 0x000fe4000ff9e0ff */
[----:B------:R-:W-:Y:S02]  /*19d40*/  @!P3 IADD3.X R9, R13, R7, R9, P5, !PT ;  /* 0x000000070d09b210 */ /* 0x000fe40002ffe409 */
[----:B------:R-:W-:Y:S02]  /*19d50*/  F2FP.SATFINITE.E4M3.F32.PACK_AB_MERGE_C R13, RZ, R10, RZ ;  /* 0x0000000aff0d723e */ /* 0x000fe400048070ff */
[----:B------:R-:W-:Y:S02]  /*19d60*/  PRMT R10, RZ, 0x7610, R10 ;  /* 0x00007610ff0a7816 */ /* 0x000fe4000000000a */
[----:B------:R-:W-:Y:S01]  /*19d70*/  IADD3.X R7, R33, UR11, R31, P4, !PT ;  /* 0x0000000b21077c10 */ /* 0x000fe2000a7fe41f */
[----:B------:R0:W-:Y:S04]  /*19d80*/  @!P3 STG.E.U8 desc[UR20][R8.64+0x1], R13 ;  /* 0x0000010d0800b986 */ /* 0x0001e8000c101114 */
[----:B------:R-:W3:Y:S01]  /*19d90*/  @!P2 LDG.E.U8 R10, desc[UR20][R6.64] ;  /* 0x00000014060aa981 */ /* 0x000ee2000c1e1100 */
[----:B------:R-:W-:Y:S01]  /*19da0*/  @!P2 IMAD R15, R3, 0x180, RZ ;  /* 0x00000180030fa824 */ /* 0x000fe200078e02ff */
[----:B------:R-:W-:Y:S01]  /*19db0*/  ISETP.LT.OR P3, PT, R28, 0x2, !P1 ;  /* 0x000000021c00780c */ /* 0x000fe20004f61670 */
[----:B0-----:R-:W-:-:S02]  /*19dc0*/  @!P2 IMAD.MOV.U32 R8, RZ, RZ, R24 ;  /* 0x000000ffff08a224 */ /* 0x001fc400078e0018 */
[----:B------:R-:W-:Y:S01]  /*19dd0*/  @!P2 IMAD.MOV.U32 R9, RZ, RZ, R30 ;  /* 0x000000ffff09a224 */ /* 0x000fe200078e001e */
[----:B---3--:R-:W-:-:S04]  /*19de0*/  LOP3.LUT R10, R10, 0xff, RZ, 0xc0, !PT ;  /* 0x000000ff0a0a7812 */ /* 0x008fc800078ec0ff */
[----:B------:R-:W-:-:S05]  /*19df0*/  F2FP.F16.E4M3.UNPACK_B R10, R10 ;  /* 0x0000000aff0a723e */ /* 0x000fca00020006ff */
[----:B------:R-:W-:Y:S02]  /*19e00*/  HADD2.F32 R12, -RZ, R10.H0_H0 ;  /* 0x2000000aff0c7230 */ /* 0x000fe40000004100 */
[----:B------:R-:W-:-:S04]  /*19e10*/  @!P2 IMAD.WIDE.U32 R10, R2, 0x180, R8 ;  /* 0x00000180020aa825 */ /* 0x000fc800078e0008 */
[----:B------:R-:W-:Y:S01]  /*19e20*/  FMUL R12, R12, UR23 ;  /* 0x000000170c0c7c20 */ /* 0x000fe20008400000 */
[----:B------:R-:W-:Y:S01]  /*19e30*/  @!P2 IMAD.IADD R14, R11, 0x1, R15 ;  /* 0x000000010b0ea824 */ /* 0x000fe200078e020f */
[----:B-1----:R-:W-:Y:S02]  /*19e40*/  @!P2 IADD3 R8, P4, P5, R10, UR14, R16 ;  /* 0x0000000e0a08ac10 */ /* 0x002fe4000fd9e010 */
[----:B--2---:R-:W-:Y:S01]  /*19e50*/  FFMA R12, R38, UR22, R12 ;  /* 0x00000016260c7c23 */ /* 0x004fe2000800000c */
[----:B------:R-:W-:Y:S01]  /*19e60*/  PRMT R10, RZ, 0x7610, R10 ;  /* 0x00007610ff0a7816 */ /* 0x000fe2000000000a */
[----:B------:R-:W-:Y:S01]  /*19e70*/  @!P3 IMAD R15, R3, 0x180, RZ ;  /* 0x00000180030fb824 */ /* 0x000fe200078e02ff */
[----:B------:R-:W-:Y:S01]  /*19e80*/  @!P2 IADD3.X R9, R14, UR12, R17, P4, P5 ;  /* 0x0000000c0e09ac10 */ /* 0x000fe2000a7ea411 */
[----:B------:R-:W2:Y:S01]  /*19e90*/  LDL.LU R38, [R1+0x36c] ;  /* 0x00036c0001267983 */ /* 0x000ea20000300800 */
[----:B------:R-:W-:Y:S01]  /*19ea0*/  F2FP.SATFINITE.E4M3.F32.PACK_AB_MERGE_C R13, RZ, R12, RZ ;  /* 0x0000000cff0d723e */ /* 0x000fe200048070ff */
[----:B------:R-:W0:Y:S02]  /*19eb0*/  @!P3 LDC.64 R16, c[0x0][0x5c0] ;  /* 0x00017000ff10bb82 */ /* 0x000e240000000a00 */
[----:B------:R-:W3:Y:S04]  /*19ec0*/  LDL.LU R39, [R1+0x370] ;  /* 0x0003700001277983 */ /* 0x000ee80000300800 */
[----:B------:R1:W-:Y:S04]  /*19ed0*/  @!P2 STG.E.U8 desc[UR20][R8.64], R13 ;  /* 0x0000000d0800a986 */ /* 0x0003e8000c101114 */
[----:B------:R-:W4:Y:S01]  /*19ee0*/  @!P3 LDG.E.U8 R10, desc[UR20][R6.64+0x1] ;  /* 0x00000114060ab981 */ /* 0x000f22000c1e1100 */
[----:B------:R-:W-:Y:S01]  /*19ef0*/  ISETP.LT.OR P2, PT, R28, 0x9, !P0 ;  /* 0x000000091c00780c */ /* 0x000fe20004741670 */
[----:B-1----:R-:W-:-:S02]  /*19f00*/  @!P3 IMAD.MOV.U32 R8, RZ, RZ, R24 ;  /* 0x000000ffff08b224 */ /* 0x002fc400078e0018 */
[----:B------:R-:W-:Y:S01]  /*19f10*/  @!P3 IMAD.MOV.U32 R9, RZ, RZ, R30 ;  /* 0x000000ffff09b224 */ /* 0x000fe200078e001e */
[----:B----4-:R-:W-:-:S04]  /*19f20*/  LOP3.LUT R10, R10, 0xff, RZ, 0xc0, !PT ;  /* 0x000000ff0a0a7812 */ /* 0x010fc800078ec0ff */
[----:B------:R-:W-:-:S05]  /*19f30*/  F2FP.F16.E4M3.UNPACK_B R10, R10 ;  /* 0x0000000aff0a723e */ /* 0x000fca00020006ff */
[----:B------:R-:W-:Y:S02]  /*19f40*/  HADD2.F32 R12, -RZ, R10.H0_H0 ;  /* 0x2000000aff0c7230 */ /* 0x000fe40000004100 */
[----:B------:R-:W-:-:S04]  /*19f50*/  @!P3 IMAD.WIDE.U32 R10, R2, 0x180, R8 ;  /* 0x00000180020ab825 */ /* 0x000fc800078e0008 */
[----:B------:R-:W-:Y:S01]  /*19f60*/  FMUL R12, R12, UR23 ;  /* 0x000000170c0c7c20 */ /* 0x000fe20008400000 */
[----:B------:R-:W-:Y:S01]  /*19f70*/  @!P3 IMAD.IADD R8, R11, 0x1, R15 ;  /* 0x000000010b08b824 */ /* 0x000fe200078e020f */
[----:B0-----:R-:W-:Y:S01]  /*19f80*/  @!P3 IADD3 R10, P4, P5, R10, UR14, R16 ;  /* 0x0000000e0a0abc10 */ /* 0x001fe2000fd9e010 */
[----:B------:R-:W0:Y:S01]  /*19f90*/  @!P2 LDC.64 R14, c[0x0][0x5c0] ;  /* 0x00017000ff0eab82 */ /* 0x000e220000000a00 */
[----:B------:R-:W-:Y:S02]  /*19fa0*/  FFMA R12, R40, UR22, R12 ;  /* 0x00000016280c7c23 */ /* 0x000fe4000800000c */
[----:B------:R-:W-:Y:S02]  /*19fb0*/  @!P3 IADD3.X R11, R8, UR12, R17, P4, P5 ;  /* 0x0000000c080bbc10 */ /* 0x000fe4000a7ea411 */
[----:B------:R-:W-:Y:S02]  /*19fc0*/  PRMT R8, RZ, 0x7610, R8 ;  /* 0x00007610ff087816 */ /* 0x000fe40000000008 */
[----:B------:R-:W-:-:S05]  /*19fd0*/  F2FP.SATFINITE.E4M3.F32.PACK_AB_MERGE_C R13, RZ, R12, RZ ;  /* 0x0000000cff0d723e */ /* 0x000fca00048070ff */
[----:B------:R1:W-:Y:S04]  /*19fe0*/  @!P3 STG.E.U8 desc[UR20][R10.64+0x1], R13 ;  /* 0x0000010d0a00b986 */ /* 0x0003e8000c101114 */
[----:B------:R-:W4:Y:S01]  /*19ff0*/  @!P2 LDG.E.U8 R8, desc[UR20][R4.64+0x8] ;  /* 0x000008140408a981 */ /* 0x000f22000c1e1100 */
[----:B------:R-:W-:Y:S01]  /*1a000*/  @!P2 IMAD.MOV.U32 R9, RZ, RZ, R30 ;  /* 0x000000ffff09a224 */ /* 0x000fe200078e001e */
        /* <DEDUP_REMOVED lines=18> */
[----:B------:R-:W-:Y:S01]  /*1a130*/  ISETP.LT.OR P2, PT, R28, 0x9, !P1 ;  /* 0x000000091c00780c */ /* 0x000fe20004f41670 */
[----:B-1----:R-:W-:-:S02]  /*1a140*/  @!P3 IMAD.MOV.U32 R8, RZ, RZ, R24 ;  /* 0x000000ffff08b224 */ /* 0x002fc400078e0018 */
[----:B------:R-:W-:-:S10]  /*1a150*/  @!P3 IMAD.MOV.U32 R9, RZ, RZ, R30 ;  /* 0x000000ffff09b224 */ /* 0x000fd400078e001e */
[----:B------:R-:W1:Y:S01]  /*1a160*/  @!P2 LDC.64 R16, c[0x0][0x5c0] ;  /* 0x00017000ff10ab82 */ /* 0x000e620000000a00 */
[----:B---3--:R-:W-:-:S04]  /*1a170*/  LOP3.LUT R10, R10, 0xff, RZ, 0xc0, !PT ;  /* 0x000000ff0a0a7812 */ /* 0x008fc800078ec0ff */
[----:B------:R-:W-:-:S05]  /*1a180*/  F2FP.F16.E4M3.UNPACK_B R10, R10 ;  /* 0x0000000aff0a723e */ /* 0x000fca00020006ff */
[----:B------:R-:W-:-:S05]  /*1a190*/  HADD2.F32 R10, -RZ, R10.H0_H0 ;  /* 0x2000000aff0a7230 */ /* 0x000fca0000004100 */
[----:B------:R-:W-:Y:S01]  /*1a1a0*/  FMUL R12, R10, UR23 ;  /* 0x000000170a0c7c20 */ /* 0x000fe20008400000 */
[----:B------:R-:W-:-:S04]  /*1a1b0*/  @!P3 IMAD.WIDE.U32 R10, R2, 0x180, R8 ;  /* 0x00000180020ab825 */ /* 0x000fc800078e0008 */
[----:B------:R-:W-:Y:S01]  /*1a1c0*/  FFMA R12, R39, UR22, R12 ;  /* 0x00000016270c7c23 */ /* 0x000fe2000800000c */
[----:B------:R-:W-:Y:S01]  /*1a1d0*/  @!P3 IMAD R9, R3, 0x180, RZ ;  /* 0x000001800309b824 */ /* 0x000fe200078e02ff */
[----:B0-----:R-:W-:Y:S02]  /*1a1e0*/  @!P3 IADD3 R8, P4, R10, R14, RZ ;  /* 0x0000000e0a08b210 */ /* 0x001fe40007f9e0ff */
[----:B------:R-:W-:Y:S02]  /*1a1f0*/  PRMT R10, RZ, 0x7610, R10 ;  /* 0x00007610ff0a7816 */ /* 0x000fe4000000000a */
[----:B------:R-:W-:Y:S02]  /*1a200*/  @!P3 IADD3.X R9, R15, R11, R9, P4, !PT ;  /* 0x0000000b0f09b210 */ /* 0x000fe400027fe409 */
[----:B------:R-:W-:-:S05]  /*1a210*/  F2FP.SATFINITE.E4M3.F32.PACK_AB_MERGE_C R13, RZ, R12, RZ ;  /* 0x0000000cff0d723e */ /* 0x000fca00048070ff */
[----:B------:R0:W-:Y:S04]  /*1a220*/  @!P3 STG.E.U8 desc[UR20][R8.64+0x9], R13 ;  /* 0x0000090d0800b986 */ /* 0x0001e8000c101114 */
[----:B------:R-:W3:Y:S01]  /*1a230*/  @!P2 LDG.E.U8 R10, desc[UR20][R6.64+0x8] ;  /* 0x00000814060aa981 */ /* 0x000ee2000c1e1100 */
[----:B------:R-:W-:Y:S02]  /*1a240*/  @!P2 IMAD R15, R3, 0x180, RZ ;  /* 0x00000180030fa824 */ /* 0x000fe400078e02ff */
[----:B0-----:R-:W-:Y:S02]  /*1a250*/  @!P2 IMAD.MOV.U32 R8, RZ, RZ, R24 ;  /* 0x000000ffff08a224 */ /* 0x001fe400078e0018 */
[----:B------:R-:W-:Y:S01]  /*1a260*/  @!P2 IMAD.MOV.U32 R9, RZ, RZ, R30 ;  /* 0x000000ffff09a224 */ /* 0x000fe200078e001e */
[----:B------:R-:W-:-:S02]  /*1a270*/  ISETP.LT.OR P3, PT, R28, 0xa, !P1 ;  /* 0x0000000a1c00780c */ /* 0x000fc40004f61670 */
[----:B---3--:R-:W-:-:S04]  /*1a280*/  LOP3.LUT R10, R10, 0xff, RZ, 0xc0, !PT ;  /* 0x000000ff0a0a7812 */ /* 0x008fc800078ec0ff */
[----:B------:R-:W-:-:S05]  /*1a290*/  F2FP.F16.E4M3.UNPACK_B R10, R10 ;  /* 0x0000000aff0a723e */ /* 0x000fca00020006ff */
[----:B------:R-:W-:Y:S02]  /*1a2a0*/  HADD2.F32 R12, -RZ, R10.H0_H0 ;  /* 0x2000000aff0c7230 */ /* 0x000fe40000004100 */
[----:B------:R-:W-:-:S04]  /*1a2b0*/  @!P2 IMAD.WIDE.U32 R10, R2, 0x180, R8 ;  /* 0x00000180020aa825 */ /* 0x000fc800078e0008 */
[----:B------:R-:W-:Y:S01]  /*1a2c0*/  FMUL R12, R12, UR23 ;  /* 0x000000170c0c7c20 */ /* 0x000fe20008400000 */
[----:B------:R-:W-:Y:S01]  /*1a2d0*/  @!P2 IMAD.IADD R8, R11, 0x1, R15 ;  /* 0x000000010b08a824 */ /* 0x000fe200078e020f */
[----:B-1----:R-:W-:Y:S02]  /*1a2e0*/  @!P2 IADD3 R10, P4, P5, R10, UR14, R16 ;  /* 0x0000000e0a0aac10 */ /* 0x002fe4000fd9e010 */
[----:B--2---:R-:W-:Y:S02]  /*1a2f0*/  FFMA R12, R38, UR22, R12 ;  /* 0x00000016260c7c23 */ /* 0x004fe4000800000c */
[----:B------:R-:W-:Y:S01]  /*1a300*/  @!P2 IADD3.X R11, R8, UR12, R17, P4, P5 ;  /* 0x0000000c080bac10 */ /* 0x000fe2000a7ea411 */
[----:B------:R-:W-:Y:S01]  /*1a310*/  @!P3 IMAD.MOV.U32 R9, RZ, RZ, R30 ;  /* 0x000000ffff09b224 */ /* 0x000fe200078e001e */
[----:B------:R-:W-:Y:S01]  /*1a320*/  PRMT R8, RZ, 0x7610, R8 ;  /* 0x00007610ff087816 */ /* 0x000fe20000000008 */
[----:B------:R-:W0:Y:S01]  /*1a330*/  @!P3 LDC.64 R16, c[0x0][0x5c0] ;  /* 0x00017000ff10bb82 */ /* 0x000e220000000a00 */
[----:B------:R-:W-:Y:S01]  /*1a340*/  F2FP.SATFINITE.E4M3.F32.PACK_AB_MERGE_C R13, RZ, R12, RZ ;  /* 0x0000000cff0d723e */ /* 0x000fe200048070ff */
[----:B------:R-:W-:Y:S01]  /*1a350*/  @!P3 IMAD R15, R3, 0x180, RZ ;  /* 0x00000180030fb824 */ /* 0x000fe200078e02ff */
[----:B------:R-:W2:Y:S04]  /*1a360*/  LDL.LU R38, [R1+0x37c] ;  /* 0x00037c0001267983 */ /* 0x000ea80000300800 */
[----:B------:R1:W-:Y:S04]  /*1a370*/  @!P2 STG.E.U8 desc[UR20][R10.64+0x8], R13 ;  /* 0x0000080d0a00a986 */ /* 0x0003e8000c101114 */
[----:B------:R-:W3:Y:S01]  /*1a380*/  @!P3 LDG.E.U8 R8, desc[UR20][R6.64+0x9] ;  /* 0x000009140608b981 */ /* 0x000ee2000c1e1100 */
[----:B------:R-:W-:-:S03]  /*1a390*/  ISETP.LT.OR P2, PT, R28, 0x11, !P0 ;  /* 0x000000111c00780c */ /* 0x000fc60004741670 */
[----:B------:R-:W2:Y:S01]  /*1a3a0*/  LDL.LU R39, [R1+0x380] ;  /* 0x0003800001277983 */ /* 0x000ea20000300800 */
[----:B---3--:R-:W-:-:S04]  /*1a3b0*/  LOP3.LUT R8, R8, 0xff, RZ, 0xc0, !PT ;  /* 0x000000ff08087812 */ /* 0x008fc800078ec0ff */
[----:B------:R-:W-:-:S05]  /*1a3c0*/  F2FP.F16.E4M3.UNPACK_B R8, R8 ;  /* 0x00000008ff08723e */ /* 0x000fca00020006ff */
[----:B------:R-:W-:Y:S02]  /*1a3d0*/  HADD2.F32 R12, -RZ, R8.H0_H0 ;  /* 0x20000008ff0c7230 */ /* 0x000fe40000004100 */
[----:B------:R-:W-:-:S03]  /*1a3e0*/  @!P3 IMAD.MOV.U32 R8, RZ, RZ, R24 ;  /* 0x000000ffff08b224 */ /* 0x000fc600078e0018 */
[----:B------:R-:W-:Y:S01]  /*1a3f0*/  FMUL R12, R12, UR23 ;  /* 0x000000170c0c7c20 */ /* 0x000fe20008400000 */
[----:B------:R-:W-:-:S04]  /*1a400*/  @!P3 IMAD.WIDE.U32 R8, R2, 0x180, R8 ;  /* 0x000001800208b825 */ /* 0x000fc800078e0008 */
[----:B----4-:R-:W-:Y:S01]  /*1a410*/  FFMA R12, R40, UR22, R12 ;  /* 0x00000016280c7c23 */ /* 0x010fe2000800000c */
[----:B-1----:R-:W-:Y:S01]  /*1a420*/  @!P3 IMAD.IADD R10, R9, 0x1, R15 ;  /* 0x00000001090ab824 */ /* 0x002fe200078e020f */
[----:B0-----:R-:W-:Y:S01]  /*1a430*/  @!P3 IADD3 R8, P4, P5, R8, UR14, R16 ;  /* 0x0000000e0808bc10 */ /* 0x001fe2000fd9e010 */
[----:B------:R-:W0:Y:S02]  /*1a440*/  @!P2 LDC.64 R14, c[0x0][0x5c0] ;  /* 0x00017000ff0eab82 */ /* 0x000e240000000a00 */
[----:B------:R-:W-:Y:S02]  /*1a450*/  F2FP.SATFINITE.E4M3.F32.PACK_AB_MERGE_C R13, RZ, R12, RZ ;  /* 0x0000000cff0d723e */ /* 0x000fe400048070ff */
[----:B------:R-:W-:Y:S02]  /*1a460*/  @!P3 IADD3.X R9, R10, UR12, R17, P4, P5 ;  /* 0x0000000c0a09bc10 */ /* 0x000fe4000a7ea411 */
[----:B------:R-:W-:-:S03]  /*1a470*/  PRMT R10, RZ, 0x7610, R10 ;  /* 0x00007610ff0a7816 */ /* 0x000fc6000000000a */
[----:B------:R1:W-:Y:S04]  /*1a480*/  @!P3 STG.E.U8 desc[UR20][R8.64+0x9], R13 ;  /* 0x0000090d0800b986 */ /* 0x0003e8000c101114 */
[----:B------:R-:W3:Y:S01]  /*1a490*/  @!P2 LDG.E.U8 R10, desc[UR20][R4.64+0x10] ;  /* 0x00001014040aa981 */ /* 0x000ee2000c1e1100 */
[----:B------:R-:W-:Y:S01]  /*1a4a0*/  ISETP.LT.OR P3, PT, R28, 0x12, !P0 ;  /* 0x000000121c00780c */ /* 0x000fe20004761670 */
[----:B-1----:R-:W-:Y:S02]  /*1a4b0*/  @!P2 IMAD.MOV.U32 R8, RZ, RZ, R24 ;  /* 0x000000ffff08a224 */ /* 0x002fe400078e0018 */
[----:B------:R-:W-:Y:S01]  /*1a4c0*/  @!P2 IMAD.MOV.U32 R9, RZ, RZ, R30 ;  /* 0x000000ffff09a224 */ /* 0x000fe200078e001e */
[----:B---3--:R-:W-:-:S04]  /*1a4d0*/  LOP3.LUT R10, R10, 0xff, RZ, 0xc0, !PT ;  /* 0x000000ff0a0a7812 */ /* 0x008fc800078ec0ff */
[----:B------:R-:W-:-:S05]  /*1a4e0*/  F2FP.F16.E4M3.UNPACK_B R10, R10 ;  /* 0x0000000aff0a723e */ /* 0x000fca00020006ff */
[----:B------:R-:W-:-:S05]  /*1a4f0*/  HADD2.F32 R10, -RZ, R10.H0_H0 ;  /* 0x2000000aff0a7230 */ /* 0x000fca0000004100 */
[----:B------:R-:W-:Y:S01]  /*1a500*/  FMUL R12, R10, UR23 ;  /* 0x000000170a0c7c20 */ /* 0x000fe20008400000 */
[----:B------:R-:W-:-:S04]  /*1a510*/  @!P2 IMAD.WIDE.U32 R10, R2, 0x180, R8 ;  /* 0x00000180020aa825 */ /* 0x000fc800078e0008 */
[----:B--2---:R-:W-:Y:S01]  /*1a520*/  FFMA R12, R38, UR22, R12 ;  /* 0x00000016260c7c23 */ /* 0x004fe2000800000c */
[----:B------:R-:W-:Y:S01]  /*1a530*/  @!P2 IMAD R9, R3, 0x180, RZ ;  /* 0x000001800309a824 */ /* 0x000fe200078e02ff */
[----:B0-----:R-:W-:Y:S01]  /*1a540*/  @!P2 IADD3 R8, P4, R10, R14, RZ ;  /* 0x0000000e0a08a210 */ /* 0x001fe20007f9e0ff */
[----:B------:R-:W2:Y:S01]  /*1a550*/  LDL.LU R38, [R1+0x384] ;  /* 0x0003840001267983 */ /* 0x000ea20000300800 */
[----:B------:R-:W-:Y:S02]  /*1a560*/  PRMT R10, RZ, 0x7610, R10 ;  /* 0x00007610ff0a7816 */ /* 0x000fe4000000000a */
[----:B------:R-:W-:Y:S01]  /*1a570*/  @!P2 IADD3.X R9, R15, R11, R9, P4, !PT ;  /* 0x0000000b0f09a210 */ /* 0x000fe200027fe409 */
[----:B------:R-:W3:Y:S01]  /*1a580*/  LDL.LU R40, [R1+0x388] ;  /* 0x0003880001287983 */ /* 0x000ee20000300800 */
[----:B------:R-:W-:Y:S01]  /*1a590*/  F2FP.SATFINITE.E4M3.F32.PACK_AB_MERGE_C R13, RZ, R12, RZ ;  /* 0x0000000cff0d723e */ /* 0x000fe200048070ff */
[----:B------:R-:W0:Y:S04]  /*1a5a0*/  @!P3 LDC.64 R14, c[0x0][0x5c0] ;  /* 0x00017000ff0ebb82 */ /* 0x000e280000000a00 */
[----:B------:R1:W-:Y:S04]  /*1a5b0*/  @!P2 STG.E.U8 desc[UR20][R8.64+0x10], R13 ;  /* 0x0000100d0800a986 */ /* 0x0003e8000c101114 */
[----:B------:R-:W4:Y:S01]  /*1a5c0*/  @!P3 LDG.E.U8 R10, desc[UR20][R4.64+0x11] ;  /* 0x00001114040ab981 */ /* 0x000f22000c1e1100 */
[----:B------:R-:W-:Y:S01]  /*1a5d0*/  ISETP.LT.OR P2, PT, R28, 0x11, !P1 ;  /* 0x000000111c00780c */ /* 0x000fe20004f41670 */
[----:B-1----:R-:W-:-:S02]  /*1a5e0*/  @!P3 IMAD.MOV.U32 R8, RZ, RZ, R24 ;  /* 0x000000ffff08b224 */ /* 0x002fc400078e0018 */
[----:B------:R-:W-:-:S10]  /*1a5f0*/  @!P3 IMAD.MOV.U32 R9, RZ, RZ, R30 ;  /* 0x000000ffff09b224 */ /* 0x000fd400078e001e */
[----:B------:R-:W1:Y:S01]  /*1a600*/  @!P2 LDC.64 R16, c[0x0][0x5c0] ;  /* 0x00017000ff10ab82 */ /* 0x000e620000000a00 */
[----:B----4-:R-:W-:-:S04]  /*1a610*/  LOP3.LUT R10, R10, 0xff, RZ, 0xc0, !PT ;  /* 0x000000ff0a0a7812 */ /* 0x010fc800078ec0ff */
        /* <DEDUP_REMOVED lines=11> */
[----:B------:R-:W4:Y:S01]  /*1a6d0*/  @!P2 LDG.E.U8 R10, desc[UR20][R6.64+0x10] ;  /* 0x00001014060aa981 */ /* 0x000f22000c1e1100 */
[----:B------:R-:W-:Y:S02]  /*1a6e0*/  @!P2 IMAD R15, R3, 0x180, RZ ;  /* 0x00000180030fa824 */ /* 0x000fe400078e02ff */
[----:B0-----:R-:W-:Y:S02]  /*1a6f0*/  @!P2 IMAD.MOV.U32 R8, RZ, RZ, R24 ;  /* 0x000000ffff08a224 */ /* 0x001fe400078e0018 */
[----:B------:R-:W-:Y:S01]  /*1a700*/  @!P2 IMAD.MOV.U32 R9, RZ, RZ, R30 ;  /* 0x000000ffff09a224 */ /* 0x000fe200078e001e */
[----:B------:R-:W-:-:S02]  /*1a710*/  ISETP.LT.OR P3, PT, R28, 0x12, !P1 ;  /* 0x000000121c00780c */ /* 0x000fc40004f61670 */
[----:B----4-:R-:W-:-:S04]  /*1a720*/  LOP3.LUT R10, R10, 0xff, RZ, 0xc0, !PT ;  /* 0x000000ff0a0a7812 */ /* 0x010fc800078ec0ff */
        /* <DEDUP_REMOVED lines=15> */
[----:B------:R-:W4:Y:S01]  /*1a820*/  @!P3 LDG.E.U8 R8, desc[UR20][R6.64+0x11] ;  /* 0x000011140608b981 */ /* 0x000f22000c1e1100 */
[----:B------:R-:W-:-:S03]  /*1a830*/  ISETP.LT.OR P2, PT, R28, 0x19, !P0 ;  /* 0x000000191c00780c */ /* 0x000fc60004741670 */
[----:B------:R-:W2:Y:S01]  /*1a840*/  LDL.LU R39, [R1+0x390] ;  /* 0x0003900001277983 */ /* 0x000ea20000300800 */
[----:B----4-:R-:W-:-:S04]  /*1a850*/  LOP3.LUT R8, R8, 0xff, RZ, 0xc0, !PT ;  /* 0x000000ff08087812 */ /* 0x010fc800078ec0ff */
[----:B------:R-:W-:-:S05]  /*1a860*/  F2FP.F16.E4M3.UNPACK_B R8, R8 ;  /* 0x00000008ff08723e */ /* 0x000fca00020006ff */
[----:B------:R-:W-:Y:S02]  /*1a870*/  HADD2.F32 R12, -RZ, R8.H0_H0 ;  /* 0x20000008ff0c7230 */ /* 0x000fe40000004100 */
[----:B------:R-:W-:-:S03]  /*1a880*/  @!P3 IMAD.MOV.U32 R8, RZ, RZ, R24 ;  /* 0x000000ffff08b224 */ /* 0x000fc600078e0018 */
[----:B------:R-:W-:Y:S01]  /*1a890*/  FMUL R12, R12, UR23 ;  /* 0x000000170c0c7c20 */ /* 0x000fe20008400000 */
[----:B------:R-:W-:-:S04]  /*1a8a0*/  @!P3 IMAD.WIDE.U32 R8, R2, 0x180, R8 ;  /* 0x000001800208b825 */ /* 0x000fc800078e0008 */
[----:B---3--:R-:W-:Y:S01]  /*1a8b0*/  FFMA R12, R40, UR22, R12 ;  /* 0x00000016280c7c23 */ /* 0x008fe2000800000c */
        /* <DEDUP_REMOVED lines=909> */
[----:B------:R-:W-:Y:S02]  /*1e190*/  @!P2 IADD3.X R9, R15, R11, R9, P3, !PT ;  /* 0x0000000b0f09a210 */ /* 0x000fe40001ffe409 */
[----:B------:R-:W-:Y:S01]  /*1e1a0*/  F2FP.SATFINITE.E4M3.F32.PACK_AB_MERGE_C R13, RZ, R12, RZ ;  /* 0x0000000cff0d723e */ /* 0x000fe200048070ff */
[----:B------:R-:W0:Y:S04]  /*1e1b0*/  @!P0 LDC.64 R14, c[0x0][0x5c0] ;  /* 0x00017000ff0e8b82 */ /* 0x000e280000000a00 */
[----:B------:R1:W-:Y:S04]  /*1e1c0*/  @!P2 STG.E.U8 desc[UR20][R8.64+0x78], R13 ;  /* 0x0000780d0800a986 */ /* 0x0003e8000c101114 */
[----:B------:R3:W4:Y:S01]  /*1e1d0*/  @!P0 LDG.E.U8 R10, desc[UR20][R4.64+0x79] ;  /* 0x00007914040a8981 */ /* 0x000722000c1e1100 */
[----:B------:R-:W-:Y:S01]  /*1e1e0*/  ISETP.LT.OR P2, PT, R28, 0x79, !P1 ;  /* 0x000000791c00780c */ /* 0x000fe20004f41670 */
[----:B---3--:R-:W-:-:S02]  /*1e1f0*/  @!P0 IMAD.MOV.U32 R4, RZ, RZ, R24 ;  /* 0x000000ffff048224 */ /* 0x008fc400078e0018 */
[----:B------:R-:W-:Y:S02]  /*1e200*/  @!P0 IMAD.MOV.U32 R5, RZ, RZ, R30 ;  /* 0x000000ffff058224 */ /* 0x000fe400078e001e */
[----:B-1----:R-:W-:Y:S01]  /*1e210*/  @!P0 IMAD R8, R3, 0x180, RZ ;  /* 0x0000018003088824 */ /* 0x002fe200078e02ff */
[----:B----4-:R-:W-:-:S04]  /*1e220*/  LOP3.LUT R10, R10, 0xff, RZ, 0xc0, !PT ;  /* 0x000000ff0a0a7812 */ /* 0x010fc800078ec0ff */
[----:B------:R-:W-:-:S05]  /*1e230*/  F2FP.F16.E4M3.UNPACK_B R10, R10 ;  /* 0x0000000aff0a723e */ /* 0x000fca00020006ff */
[----:B------:R-:W-:-:S05]  /*1e240*/  HADD2.F32 R10, -RZ, R10.H0_H0 ;  /* 0x2000000aff0a7230 */ /* 0x000fca0000004100 */
[----:B------:R-:W-:Y:S01]  /*1e250*/  FMUL R12, R10, UR23 ;  /* 0x000000170a0c7c20 */ /* 0x000fe20008400000 */
[----:B------:R-:W-:-:S04]  /*1e260*/  @!P0 IMAD.WIDE.U32 R10, R2, 0x180, R4 ;  /* 0x00000180020a8825 */ /* 0x000fc800078e0004 */
[----:B------:R-:W-:Y:S01]  /*1e270*/  FFMA R12, R39, UR22, R12 ;  /* 0x00000016270c7c23 */ /* 0x000fe2000800000c */
[----:B0-----:R-:W-:-:S04]  /*1e280*/  @!P0 IADD3 R4, P3, R10, R14, RZ ;  /* 0x0000000e0a048210 */ /* 0x001fc80007f7e0ff */
[--C-:B------:R-:W-:Y:S02]  /*1e290*/  @!P0 IADD3.X R5, R15, R11, R8.reuse, P3, !PT ;  /* 0x0000000b0f058210 */ /* 0x100fe40001ffe408 */
[----:B------:R-:W-:Y:S01]  /*1e2a0*/  F2FP.SATFINITE.E4M3.F32.PACK_AB_MERGE_C R11, RZ, R12, RZ ;  /* 0x0000000cff0b723e */ /* 0x000fe200048070ff */
[----:B------:R-:W0:Y:S01]  /*1e2b0*/  @!P2 LDC.64 R14, c[0x0][0x5c0] ;  /* 0x00017000ff0eab82 */ /* 0x000e220000000a00 */
[----:B------:R-:W-:-:S03]  /*1e2c0*/  PRMT R8, RZ, 0x7610, R8 ;  /* 0x00007610ff087816 */ /* 0x000fc60000000008 */
[----:B------:R1:W-:Y:S04]  /*1e2d0*/  @!P0 STG.E.U8 desc[UR20][R4.64+0x79], R11 ;  /* 0x0000790b04008986 */ /* 0x0003e8000c101114 */
[----:B------:R-:W3:Y:S01]  /*1e2e0*/  @!P2 LDG.E.U8 R8, desc[UR20][R6.64+0x78] ;  /* 0x000078140608a981 */ /* 0x000ee2000c1e1100 */
[----:B------:R-:W-:Y:S02]  /*1e2f0*/  @!P2 IMAD R13, R3, 0x180, RZ ;  /* 0x00000180030da824 */ /* 0x000fe400078e02ff */
[----:B-1----:R-:W-:Y:S02]  /*1e300*/  @!P2 IMAD.MOV.U32 R4, RZ, RZ, R24 ;  /* 0x000000ffff04a224 */ /* 0x002fe400078e0018 */
[----:B------:R-:W-:Y:S01]  /*1e310*/  @!P2 IMAD.MOV.U32 R5, RZ, RZ, R30 ;  /* 0x000000ffff05a224 */ /* 0x000fe200078e001e */
[----:B------:R-:W-:Y:S01]  /*1e320*/  ISETP.LT.OR P1, PT, R28, 0x7a, !P1 ;  /* 0x0000007a1c00780c */ /* 0x000fe20004f21670 */
[----:B------:R-:W-:Y:S01]  /*1e330*/  BSSY B1, `(.L_x_40) ;  /* 0x000000f000017945 */ /* 0x000fe20003800000 */
[----:B---3--:R-:W-:-:S04]  /*1e340*/  LOP3.LUT R8, R8, 0xff, RZ, 0xc0, !PT ;  /* 0x000000ff08087812 */ /* 0x008fc800078ec0ff */
[----:B------:R-:W-:-:S05]  /*1e350*/  F2FP.F16.E4M3.UNPACK_B R8, R8 ;  /* 0x00000008ff08723e */ /* 0x000fca00020006ff */
[----:B------:R-:W-:Y:S02]  /*1e360*/  HADD2.F32 R10, -RZ, R8.H0_H0 ;  /* 0x20000008ff0a7230 */ /* 0x000fe40000004100 */
[----:B------:R-:W-:-:S04]  /*1e370*/  @!P2 IMAD.WIDE.U32 R8, R2, 0x180, R4 ;  /* 0x000001800208a825 */ /* 0x000fc800078e0004 */
[----:B------:R-:W-:Y:S01]  /*1e380*/  FMUL R10, R10, UR23 ;  /* 0x000000170a0a7c20 */ /* 0x000fe20008400000 */
[----:B------:R-:W-:Y:S01]  /*1e390*/  @!P2 IMAD.IADD R12, R9, 0x1, R13 ;  /* 0x00000001090ca824 */ /* 0x000fe200078e020d */
[----:B0-----:R-:W-:Y:S02]  /*1e3a0*/  @!P2 IADD3 R8, P0, P3, R8, UR14, R14 ;  /* 0x0000000e0808ac10 */ /* 0x001fe4000fb1e00e */
[----:B--2---:R-:W-:Y:S02]  /*1e3b0*/  FFMA R10, R38, UR22, R10 ;  /* 0x00000016260a7c23 */ /* 0x004fe4000800000a */
[----:B------:R-:W-:-:S03]  /*1e3c0*/  @!P2 IADD3.X R9, R12, UR12, R15, P0, P3 ;  /* 0x0000000c0c09ac10 */ /* 0x000fc600087e640f */
[----:B------:R-:W-:-:S05]  /*1e3d0*/  F2FP.SATFINITE.E4M3.F32.PACK_AB_MERGE_C R5, RZ, R10, RZ ;  /* 0x0000000aff05723e */ /* 0x000fca00048070ff */
[----:B------:R0:W-:Y:S01]  /*1e3e0*/  @!P2 STG.E.U8 desc[UR20][R8.64+0x78], R5 ;  /* 0x000078050800a986 */ /* 0x0001e2000c101114 */
[----:B------:R-:W-:Y:S01]  /*1e3f0*/  PRMT R4, RZ, 0x7610, R4 ;  /* 0x00007610ff047816 */ /* 0x000fe20000000004 */
[----:B------:R-:W-:Y:S06]  /*1e400*/  @P1 BRA `(.L_x_41) ;  /* 0x0000000000041947 */ /* 0x000fec0003800000 */
[----:B------:R1:W5:Y:S02]  /*1e410*/  LDG.E.U8 R4, desc[UR20][R6.64+0x79] ;  /* 0x0000791406047981 */ /* 0x000364000c1e1100 */
.L_x_41:
[----:B------:R-:W-:Y:S05]  /*1e420*/  BSYNC B1 ;  /* 0x0000000000017941 */ /* 0x000fea0003800000 */
.L_x_40:
[----:B------:R-:W-:Y:S05]  /*1e430*/  @P1 BRA `(.L_x_42) ;  /* 0x000000c000701947 */ /* 0x000fea0003800000 */
[----:B-1----:R-:W2:Y:S01]  /*1e440*/  LDL.LU R6, [R1+0x458] ;  /* 0x0004580001067983 */ /* 0x002ea20000300800 */
[----:B-----5:R-:W-:Y:S01]  /*1e450*/  LOP3.LUT R4, R4, 0xff, RZ, 0xc0, !PT ;  /* 0x000000ff04047812 */ /* 0x020fe200078ec0ff */
[----:B------:R-:W-:Y:S01]  /*1e460*/  IMAD.MOV.U32 R25, RZ, RZ, R30 ;  /* 0x000000ffff197224 */ /* 0x000fe200078e001e */
[----:B------:R-:W-:Y:S01]  /*1e470*/  ULDC.64 UR6, c[0x0][0x5c0] ;  /* 0x0001700000067ab9 */ /* 0x000fe20000000a00 */
[----:B------:R-:W-:Y:S01]  /*1e480*/  IMAD R3, R3, 0x180, RZ ;  /* 0x0000018003037824 */ /* 0x000fe200078e02ff */
[----:B------:R-:W-:Y:S01]  /*1e490*/  F2FP.F16.E4M3.UNPACK_B R4, R4 ;  /* 0x00000004ff04723e */ /* 0x000fe200020006ff */
[----:B------:R-:W-:-:S04]  /*1e4a0*/  IMAD.WIDE.U32 R24, R2, 0x180, R24 ;  /* 0x0000018002187825 */ /* 0x000fc800078e0018 */
[----:B------:R-:W-:Y:S02]  /*1e4b0*/  HADD2.F32 R4, -RZ, R4.H0_H0 ;  /* 0x20000004ff047230 */ /* 0x000fe40000004100 */
[----:B0-----:R-:W-:Y:S02]  /*1e4c0*/  IMAD.U32 R5, RZ, RZ, UR6 ;  /* 0x00000006ff057e24 */ /* 0x001fe4000f8e00ff */
[----:B------:R-:W-:Y:S02]  /*1e4d0*/  IMAD.IADD R3, R25, 0x1, R3 ;  /* 0x0000000119037824 */ /* 0x000fe400078e0203 */
[----:B------:R-:W-:Y:S01]  /*1e4e0*/  FMUL R4, R4, UR23 ;  /* 0x0000001704047c20 */ /* 0x000fe20008400000 */
[----:B------:R-:W-:Y:S01]  /*1e4f0*/  IMAD.U32 R2, RZ, RZ, UR7 ;  /* 0x00000007ff027e24 */ /* 0x000fe2000f8e00ff */
[----:B------:R-:W-:-:S04]  /*1e500*/  IADD3 R24, P0, P1, R24, UR14, R5 ;  /* 0x0000000e18187c10 */ /* 0x000fc8000f91e005 */
[----:B------:R-:W-:Y:S01]  /*1e510*/  IADD3.X R25, R3, UR12, R2, P0, P1 ;  /* 0x0000000c03197c10 */ /* 0x000fe200087e2402 */
[----:B--2---:R-:W-:-:S05]  /*1e520*/  FFMA R4, R6, UR22, R4 ;  /* 0x0000001606047c23 */ /* 0x004fca0008000004 */
[----:B------:R-:W-:-:S05]  /*1e530*/  F2FP.SATFINITE.E4M3.F32.PACK_AB_MERGE_C R3, RZ, R4, RZ ;  /* 0x00000004ff03723e */ /* 0x000fca00048070ff */
[----:B------:R2:W-:Y:S01]  /*1e540*/  STG.E.U8 desc[UR20][R24.64+0x79], R3 ;  /* 0x0000790318007986 */ /* 0x0005e2000c101114 */
[----:B------:R-:W-:Y:S05]  /*1e550*/  BRA `(.L_x_42) ;  /* 0x000000c000287947 */ /* 0x000fea0003800000 */
.L_x_39:
[----:B------:R-:W-:Y:S01]  /*1e560*/  ISETP.GE.AND P0, PT, R29, 0x1, PT ;  /* 0x000000011d00780c */ /* 0x000fe20003f06270 */
[----:B------:R-:W-:Y:S01]  /*1e570*/  FMUL R31, R5, UR22 ;  /* 0x00000016051f7c20 */ /* 0x000fe20008400000 */
[----:B------:R-:W-:Y:S01]  /*1e580*/  FMUL R6, R6, UR22 ;  /* 0x0000001606067c20 */ /* 0x000fe20008400000 */
[----:B------:R-:W-:Y:S01]  /*1e590*/  FMUL R9, R9, UR22 ;  /* 0x0000001609097c20 */ /* 0x000fe20008400000 */
[----:B------:R-:W-:Y:S01]  /*1e5a0*/  ISETP.LT.OR P1, PT, R28, 0x1, !P0 ;  /* 0x000000011c00780c */ /* 0x000fe20004721670 */
[----:B------:R-:W-:Y:S01]  /*1e5b0*/  FMUL R10, R10, UR22 ;  /* 0x000000160a0a7c20 */ /* 0x000fe20008400000 */
        /* <DEDUP_REMOVED lines=10> */
[----:B-----5:R-:W-:Y:S01]  /*1e660*/  LOP3.LUT R0, R0, 0x7fffffff, RZ, 0xc0, !PT ;  /* 0x7fffffff00007812 */ /* 0x020fe200078ec0ff */
[----:B------:R-:W0:Y:S01]  /*1e670*/  @!P1 LDC.64 R26, c[0x0][0x5c0] ;  /* 0x00017000ff1a9b82 */ /* 0x000e220000000a00 */
[----:B------:R-:W-:Y:S01]  /*1e680*/  F2FP.SATFINITE.E4M3.F32.PACK_AB_MERGE_C R31, RZ, R31, RZ ;  /* 0x0000001fff1f723e */ /* 0x000fe200048070ff */
[----:B------:R-:W-:Y:S01]  /*1e690*/  FMUL R21, R21, UR22 ;  /* 0x0000001615157c20 */ /* 0x000fe20008400000 */
[----:B------:R-:W-:Y:S01]  /*1e6a0*/  FMUL R22, R22, UR22 ;  /* 0x0000001616167c20 */ /* 0x000fe20008400000 */
[----:B------:R-:W-:Y:S01]  /*1e6b0*/  FMUL R23, R23, UR22 ;  /* 0x0000001617177c20 */ /* 0x000fe20008400000 */
[----:B------:R-:W-:Y:S01]  /*1e6c0*/  FMUL R216, R216, UR22 ;  /* 0x00000016d8d87c20 */ /* 0x000fe20008400000 */
[----:B------:R-:W-:Y:S01]  /*1e6d0*/  FMUL R217, R217, UR22 ;  /* 0x00000016d9d97c20 */ /* 0x000fe20008400000 */
[----:B------:R-:W-:Y:S01]  /*1e6e0*/  LOP3.LUT R4, R4, 0xffffffbf, RZ, 0xc0, !PT ;  /* 0xffffffbf04047812 */ /* 0x000fe200078ec0ff */
        /* <DEDUP_REMOVED lines=14> */
[----:B------:R-:W2:Y:S01]  /*1e7d0*/  LDL.LU R57, [R1+0x100] ;  /* 0x0001000001397983 */ /* 0x000ea20000300800 */
[----:B------:R-:W-:Y:S01]  /*1e7e0*/  FMUL R232, R232, UR22 ;  /* 0x00000016e8e87c20 */ /* 0x000fe20008400000 */
[----:B0-----:R-:W-:Y:S01]  /*1e7f0*/  @!P1 IADD3 R26, P2, R24, R26, RZ ;  /* 0x0000001a181a9210 */ /* 0x001fe20007f5e0ff */
[----:B------:R-:W-:Y:S01]  /*1e800*/  FMUL R233, R233, UR22 ;  /* 0x00000016e9e97c20 */ /* 0x000fe20008400000 */
[----:B------:R-:W-:Y:S01]  /*1e810*/  F2FP.SATFINITE.E4M3.F32.PACK_AB_MERGE_C R6, RZ, R6, RZ ;  /* 0x00000006ff06723e */ /* 0x000fe200048070ff */
[----:B------:R-:W4:Y:S01]  /*1e820*/  LDL.LU R58, [R1+0x104] ;  /* 0x00010400013a7983 */ /* 0x000f220000300800 */
[----:B------:R-:W-:Y:S01]  /*1e830*/  FMUL R234, R234, UR22 ;  /* 0x00000016eaea7c20 */ /* 0x000fe20008400000 */
[----:B------:R-:W-:Y:S01]  /*1e840*/  @!P1 IMAD.X R27, R30, 0x1, R27, P2 ;  /* 0x000000011e1b9824 */ /* 0x000fe200010e061b */
[----:B------:R-:W-:Y:S01]  /*1e850*/  F2FP.SATFINITE.E4M3.F32.PACK_AB_MERGE_C R9, RZ, R9, RZ ;  /* 0x00000009ff09723e */ /* 0x000fe200048070ff */
[----:B------:R-:W3:Y:S01]  /*1e860*/  LDL.LU R56, [R1+0x108] ;  /* 0x0001080001387983 */ /* 0x000ee20000300800 */
[----:B------:R-:W-:Y:S01]  /*1e870*/  F2FP.SATFINITE.E4M3.F32.PACK_AB_MERGE_C R10, RZ, R10, RZ ;  /* 0x0000000aff0a723e */ /* 0x000fe200048070ff */
[----:B------:R-:W-:Y:S01]  /*1e880*/  FMUL R235, R235, UR22 ;  /* 0x00000016ebeb7c20 */ /* 0x000fe20008400000 */
[----:B------:R-:W-:Y:S01]  /*1e890*/  F2FP.SATFINITE.E4M3.F32.PACK_AB_MERGE_C R11, RZ, R11, RZ ;  /* 0x0000000bff0b723e */ /* 0x000fe200048070ff */
[----:B------:R0:W-:Y:S01]  /*1e8a0*/  @!P1 STG.E.U8 desc[UR20][R26.64], R31 ;  /* 0x0000001f1a009986 */ /* 0x0001e2000c101114 */
[----:B------:R-:W-:Y:S01]  /*1e8b0*/  ISETP.LT.OR P1, PT, R28, 0x2, !P0 ;  /* 0x000000021c00780c */ /* 0x000fe20004721670 */
[----:B------:R-:W-:Y:S01]  /*1e8c0*/  FMUL R236, R236, UR22 ;  /* 0x00000016ecec7c20 */ /* 0x000fe20008400000 */
[----:B------:R-:W-:Y:S01]  /*1e8d0*/  F2FP.SATFINITE.E4M3.F32.PACK_AB_MERGE_C R12, RZ, R12, RZ ;  /* 0x0000000cff0c723e */ /* 0x000fe200048070ff */
[----:B------:R-:W-:Y:S01]  /*1e8e0*/  FMUL R237, R237, UR22 ;  /* 0x00000016eded7c20 */ /* 0x000fe20008400000 */
[----:B------:R-:W-:Y:S01]  /*1e8f0*/  F2FP.SATFINITE.E4M3.F32.PACK_AB_MERGE_C R13, RZ, R13, RZ ;  /* 0x0000000dff0d723e */ /* 0x000fe200048070ff */
[----:B------:R-:W-:Y:S01]  /*1e900*/  ULDC.64 UR6, c[0x0][0x5c8] ;  /* 0x0001720000067ab9 */ /* 0x000fe20000000a00 */
[----:B------:R-:W-:-:S02]  /*1e910*/  F2FP.SATFINITE.E4M3.F32.PACK_AB_MERGE_C R14, RZ, R14, RZ ;  /* 0x0000000eff0e723e */ /* 0x000fc400048070ff */
[----:B------:R-:W-:Y:S02]  /*1e920*/  F2FP.SATFINITE.E4M3.F32.PACK_AB_MERGE_C R15, RZ, R15, RZ ;  /* 0x0000000fff0f723e */ /* 0x000fe400048070ff */
[----:B------:R-:W-:Y:S01]  /*1e930*/  LOP3.LUT R5, R5, 0xfffffffb, RZ, 0xc0, !PT ;  /* 0xfffffffb05057812 */ /* 0x000fe200078ec0ff */
[----:B0-----:R-:W-:Y:S01]  /*1e940*/  FMUL R31, R7, UR22 ;  /* 0x00000016071f7c20 */ /* 0x001fe20008400000 */
[----:B------:R-:W-:Y:S01]  /*1e950*/  F2FP.SATFINITE.E4M3.F32.PACK_AB_MERGE_C R16, RZ, R16, RZ ;  /* 0x00000010ff10723e */ /* 0x000fe200048070ff */
[----:B------:R-:W0:Y:S01]  /*1e960*/  @!P1 LDC.64 R26, c[0x0][0x5c0] ;  /* 0x00017000ff1a9b82 */ /* 0x000e220000000a00 */
[----:B------:R-:W-:Y:S02]  /*1e970*/  F2FP.SATFINITE.E4M3.F32.PACK_AB_MERGE_C R17, RZ, R17, RZ ;  /* 0x00000011ff11723e */ /* 0x000fe400048070ff */
[----:B------:R-:W-:Y:S02]  /*1e980*/  F2FP.SATFINITE.E4M3.F32.PACK_AB_MERGE_C R31, RZ, R31, RZ ;  /* 0x0000001fff1f723e */ /* 0x000fe400048070ff */
[----:B------:R-:W-:-:S02]  /*1e990*/  F2FP.SATFINITE.E4M3.F32.PACK_AB_MERGE_C R18, RZ, R18, RZ ;  /* 0x00000012ff12723e */ /* 0x000fc400048070ff */
[----:B------:R-:W-:Y:S02]  /*1e9a0*/  F2FP.SATFINITE.E4M3.F32.PACK_AB_MERGE_C R19, RZ, R19, RZ ;  /* 0x00000013ff13723e */ /* 0x000fe400048070ff */
[----:B------:R-:W-:Y:S02]  /*1e9b0*/  F2FP.SATFINITE.E4M3.F32.PACK_AB_MERGE_C R20, RZ, R20, RZ ;  /* 0x00000014ff14723e */ /* 0x000fe400048070ff */
[----:B------:R-:W-:Y:S02]  /*1e9c0*/  F2FP.SATFINITE.E4M3.F32.PACK_AB_MERGE_C R21, RZ, R21, RZ ;  /* 0x00000015ff15723e */ /* 0x000fe400048070ff */
[----:B------:R-:W-:Y:S02]  /*1e9d0*/  F2FP.SATFINITE.E4M3.F32.PACK_AB_MERGE_C R22, RZ, R22, RZ ;  /* 0x00000016ff16723e */ /* 0x000fe400048070ff */
[----:B------:R-:W-:Y:S02]  /*1e9e0*/  F2FP.SATFINITE.E4M3.F32.PACK_AB_MERGE_C R23, RZ, R23, RZ ;  /* 0x00000017ff17723e */ /* 0x000fe400048070ff */
[----:B------:R-:W-:-:S02]  /*1e9f0*/  F2FP.SATFINITE.E4M3.F32.PACK_AB_MERGE_C R216, RZ, R216, RZ ;  /* 0x000000d8ffd8723e */ /* 0x000fc400048070ff */
[----:B------:R-:W-:Y:S02]  /*1ea00*/  F2FP.SATFINITE.E4M3.F32.PACK_AB_MERGE_C R217, RZ, R217, RZ ;  /* 0x000000d9ffd9723e */ /* 0x000fe400048070ff */
[----:B------:R-:W-:Y:S02]  /*1ea10*/  F2FP.SATFINITE.E4M3.F32.PACK_AB_MERGE_C R218, RZ, R218, RZ ;  /* 0x000000daffda723e */ /* 0x000fe400048070ff */
[----:B------:R-:W-:Y:S02]  /*1ea20*/  F2FP.SATFINITE.E4M3.F32.PACK_AB_MERGE_C R219, RZ, R219, RZ ;  /* 0x000000dbffdb723e */ /* 0x000fe400048070ff */
[----:B0-----:R-:W-:Y:S02]  /*1ea30*/  @!P1 IADD3 R26, P2, R24, R26, RZ ;  /* 0x0000001a181a9210 */ /* 0x001fe40007f5e0ff */
[----:B------:R-:W-:Y:S02]  /*1ea40*/  F2FP.SATFINITE.E4M3.F32.PACK_AB_MERGE_C R220, RZ, R220, RZ ;  /* 0x000000dcffdc723e */ /* 0x000fe400048070ff */
[----:B------:R-:W-:Y:S01]  /*1ea50*/  F2FP.SATFINITE.E4M3.F32.PACK_AB_MERGE_C R221, RZ, R221, RZ ;  /* 0x000000ddffdd723e */ /* 0x000fe200048070ff */
[----:B------:R-:W-:Y:S01]  /*1ea60*/  @!P1 IMAD.X R27, R30, 0x1, R27, P2 ;  /* 0x000000011e1b9824 */ /* 0x000fe200010e061b */
[----:B------:R-:W-:-:S02]  /*1ea70*/  F2FP.SATFINITE.E4M3.F32.PACK_AB_MERGE_C R222, RZ, R222, RZ ;  /* 0x000000deffde723e */ /* 0x000fc400048070ff */
[----:B------:R-:W-:Y:S02]  /*1ea80*/  F2FP.SATFINITE.E4M3.F32.PACK_AB_MERGE_C R223, RZ, R223, RZ ;  /* 0x000000dfffdf723e */ /* 0x000fe400048070ff */
[----:B------:R0:W-:Y:S01]  /*1ea90*/  @!P1 STG.E.U8 desc[UR20][R26.64+0x1], R6 ;  /* 0x000001061a009986 */ /* 0x0001e2000c101114 */
[----:B------:R-:W-:Y:S02]  /*1eaa0*/  ISETP.GE.AND P1, PT, R29, 0x9, PT ;  /* 0x000000091d00780c */ /* 0x000fe40003f26270 */
[----:B------:R-:W-:Y:S02]  /*1eab0*/  F2FP.SATFINITE.E4M3.F32.PACK_AB_MERGE_C R224, RZ, R224, RZ ;  /* 0x000000e0ffe0723e */ /* 0x000fe400048070ff */
[----:B------:R-:W-:Y:S02]  /*1eac0*/  ISETP.LT.OR P2, PT, R28, 0x1, !P1 ;  /* 0x000000011c00780c */ /* 0x000fe40004f41670 */
[----:B------:R-:W-:Y:S02]  /*1ead0*/  F2FP.SATFINITE.E4M3.F32.PACK_AB_MERGE_C R225, RZ, R225, RZ ;  /* 0x000000e1ffe1723e */ /* 0x000fe400048070ff */
[----:B------:R-:W-:-:S02]  /*1eae0*/  F2FP.SATFINITE.E4M3.F32.PACK_AB_MERGE_C R226, RZ, R226, RZ ;  /* 0x000000e2ffe2723e */ /* 0x000fc400048070ff */
[----:B------:R-:W-:Y:S02]  /*1eaf0*/  F2FP.SATFINITE.E4M3.F32.PACK_AB_MERGE_C R227, RZ, R227, RZ ;  /* 0x000000e3ffe3723e */ /* 0x000fe400048070ff */
[----:B------:R-:W-:Y:S02]  /*1eb00*/  F2FP.SATFINITE.E4M3.F32.PACK_AB_MERGE_C R228, RZ, R228, RZ ;  /* 0x000000e4ffe4723e */ /* 0x000fe400048070ff */
[----:B------:R-:W-:Y:S02]  /*1eb10*/  F2FP.SATFINITE.E4M3.F32.PACK_AB_MERGE_C R229, RZ, R229, RZ ;  /* 0x000000e5ffe5723e */ /* 0x000fe400048070ff */
[----:B------:R-:W-:Y:S01]  /*1eb20*/  F2FP.SATFINITE.E4M3.F32.PACK_AB_MERGE_C R230, RZ, R230, RZ ;  /* 0x000000e6ffe6723e */ /* 0x000fe200048070ff */
[----:B0-----:R-:W0:Y:S01]  /*1eb30*/  @!P2 LDC.64 R26, c[0x0][0x5c0] ;  /* 0x00017000ff1aab82 */ /* 0x001e220000000a00 */
[----:B------:R-:W-:Y:S02]  /*1eb40*/  F2FP.SATFINITE.E4M3.F32.PACK_AB_MERGE_C R231, RZ, R231, RZ ;  /* 0x000000e7ffe7723e */ /* 0x000fe400048070ff */
[----:B------:R-:W-:-:S02]  /*1eb50*/  F2FP.SATFINITE.E4M3.F32.PACK_AB_MERGE_C R232, RZ, R232, RZ ;  /* 0x000000e8ffe8723e */ /* 0x000fc400048070ff */
[----:B------:R-:W-:Y:S02]  /*1eb60*/  F2FP.SATFINITE.E4M3.F32.PACK_AB_MERGE_C R233, RZ, R233, RZ ;  /* 0x000000e9ffe9723e */ /* 0x000fe400048070ff */
[----:B------:R-:W-:Y:S02]  /*1eb70*/  F2FP.SATFINITE.E4M3.F32.PACK_AB_MERGE_C R234, RZ, R234, RZ ;  /* 0x000000eaffea723e */ /* 0x000fe400048070ff */
[----:B------:R-:W-:Y:S02]  /*1eb80*/  F2FP.SATFINITE.E4M3.F32.PACK_AB_MERGE_C R235, RZ, R235, RZ ;  /* 0x000000ebffeb723e */ /* 0x000fe400048070ff */
[----:B------:R-:W-:Y:S02]  /*1eb90*/  F2FP.SATFINITE.E4M3.F32.PACK_AB_MERGE_C R236, RZ, R236, RZ ;  /* 0x000000ecffec723e */ /* 0x000fe400048070ff */
[----:B------:R-:W-:Y:S02]  /*1eba0*/  F2FP.SATFINITE.E4M3.F32.PACK_AB_MERGE_C R237, RZ, R237, RZ ;  /* 0x000000edffed723e */ /* 0x000fe400048070ff */
[----:B0-----:R-:W-:Y:S01]  /*1ebb0*/  @!P2 IADD3 R6, P3, P4, R24, UR14, R26 ;  /* 0x0000000e1806ac10 */ /* 0x001fe2000fc7e01a */
[----:B------:R-:W-:-:S03]  /*1ebc0*/  FMUL R26, R8, UR22 ;  /* 0x00000016081a7c20 */ /* 0x000fc60008400000 */
[----:B------:R-:W-:Y:S02]  /*1ebd0*/  @!P2 IADD3.X R7, R30, UR12, R27, P3, P4 ;  /* 0x0000000c1e07ac10 */ /* 0x000fe40009fe841b */
[C---:B------:R-:W-:Y:S02]  /*1ebe0*/  ISETP.LT.OR P3, PT, R28.reuse, 0x2, !P1 ;  /* 0x000000021c00780c */ /* 0x040fe40004f61670 */
[----:B------:R-:W-:Y:S01]  /*1ebf0*/  F2FP.SATFINITE.E4M3.F32.PACK_AB_MERGE_C R26, RZ, R26, RZ ;  /* 0x0000001aff1a723e */ /* 0x000fe200048070ff */
[----:B------:R0:W-:Y:S01]  /*1ec00*/  @!P2 STG.E.U8 desc[UR20][R6.64], R31 ;  /* 0x0000001f0600a986 */ /* 0x0001e2000c101114 */
[----:B------:R-:W-:-:S09]  /*1ec10*/  ISETP.LT.OR P2, PT, R28, 0x9, !P0 ;  /* 0x000000091c00780c */ /* 0x000fd20004741670 */
[----:B0-----:R-:W0:Y:S02]  /*1ec20*/  @!P3 LDC.64 R6, c[0x0][0x5c0] ;  /* 0x00017000ff06bb82 */ /* 0x001e240000000a00 */
[----:B0-----:R-:W-:-:S04]  /*1ec30*/  @!P3 IADD3 R6, P4, P5, R24, UR14, R6 ;  /* 0x0000000e1806bc10 */ /* 0x001fc8000fd9e006 */
[----:B------:R-:W-:-:S05]  /*1ec40*/  @!P3 IADD3.X R7, R30, UR12, R7, P4, P5 ;  /* 0x0000000c1e07bc10 */ /* 0x000fca000a7ea407 */
[----:B------:R0:W-:Y:S01]  /*1ec50*/  @!P3 STG.E.U8 desc[UR20][R6.64+0x1], R26 ;  /* 0x0000011a0600b986 */ /* 0x0001e2000c101114 */
[----:B------:R-:W-:Y:S01]  /*1ec60*/  ISETP.LT.OR P3, PT, R28, 0xa, !P0 ;  /* 0x0000000a1c00780c */ /* 0x000fe20004761670 */
[----:B0-----:R-:W0:Y:S02]  /*1ec70*/  @!P2 LDC.64 R6, c[0x0][0x5c0] ;  /* 0x00017000ff06ab82 */ /* 0x001e240000000a00 */
[----:B0-----:R-:W-:-:S05]  /*1ec80*/  @!P2 IADD3 R6, P4, R24, R6, RZ ;  /* 0x000000061806a210 */ /* 0x001fca0007f9e0ff */
[----:B------:R-:W-:Y:S01]  /*1ec90*/  @!P2 IMAD.X R7, R30, 0x1, R7, P4 ;  /* 0x000000011e07a824 */ /* 0x000fe200020e0607 */
[----:B------:R-:W-:-:S04]  /*1eca0*/  ISETP.LT.OR P4, PT, R28, 0x9, !P1 ;  /* 0x000000091c00780c */ /* 0x000fc80004f81670 */
[----:B------:R0:W-:Y:S09]  /*1ecb0*/  @!P2 STG.E.U8 desc[UR20][R6.64+0x8], R9 ;  /* 0x000008090600a986 */ /* 0x0001f2000c101114 */
[----:B------:R-:W1:Y:S08]  /*1ecc0*/  @!P4 LDC.64 R26, c[0x0][0x5c0] ;  /* 0x00017000ff1acb82 */ /* 0x000e700000000a00 */
[----:B0-----:R-:W0:Y:S02]  /*1ecd0*/  @!P3 LDC.64 R6, c[0x0][0x5c0] ;  /* 0x00017000ff06bb82 */ /* 0x001e240000000a00 */
[----:B0-----:R-:W-:-:S05]  /*1ece0*/  @!P3 IADD3 R6, P2, R24, R6, RZ ;  /* 0x000000061806b210 */ /* 0x001fca0007f5e0ff */
[----:B------:R-:W-:Y:S01]  /*1ecf0*/  @!P3 IMAD.X R7, R30, 0x1, R7, P2 ;  /* 0x000000011e07b824 */ /* 0x000fe200010e0607 */
[----:B------:R-:W-:-:S04]  /*1ed00*/  ISETP.LT.OR P2, PT, R28, 0xa, !P1 ;  /* 0x0000000a1c00780c */ /* 0x000fc80004f41670 */
[----:B------:R1:W-:Y:S02]  /*1ed10*/  @!P3 STG.E.U8 desc[UR20][R6.64+0x9], R10 ;  /* 0x0000090a0600b986 */ /* 0x0003e4000c101114 */
[----:B-1----:R-:W-:-:S04]  /*1ed20*/  @!P4 IADD3 R6, P3, P5, R24, UR14, R26 ;  /* 0x0000000e1806cc10 */ /* 0x002fc8000fd7e01a */
[----:B------:R-:W-:Y:S02]  /*1ed30*/  @!P4 IADD3.X R7, R30, UR12, R27, P3, P5 ;  /* 0x0000000c1e07cc10 */ /* 0x000fe40009fea41b */
[----:B------:R-:W-:-:S03]  /*1ed40*/  ISETP.LT.OR P3, PT, R28, 0x11, !P1 ;  /* 0x000000111c00780c */ /* 0x000fc60004f61670 */
[----:B------:R0:W-:Y:S02]  /*1ed50*/  @!P4 STG.E.U8 desc[UR20][R6.64+0x8], R11 ;  /* 0x0000080b0600c986 */ /* 0x0001e4000c101114 */
[----:B0-----:R-:W0:Y:S08]  /*1ed60*/  @!P2 LDC.64 R10, c[0x0][0x5c0] ;  /* 0x00017000ff0aab82 */ /* 0x001e300000000a00 */
[----:B------:R-:W1:Y:S01]  /*1ed70*/  @!P3 LDC.64 R6, c[0x0][0x5c0] ;  /* 0x00017000ff06bb82 */ /* 0x000e620000000a00 */
[----:B0-----:R-:W-:-:S04]  /*1ed80*/  @!P2 IADD3 R10, P4, P5, R24, UR14, R10 ;  /* 0x0000000e180aac10 */ /* 0x001fc8000fd9e00a */
[----:B------:R-:W-:Y:S02]  /*1ed90*/  @!P2 IADD3.X R11, R30, UR12, R11, P4, P5 ;  /* 0x0000000c1e0bac10 */ /* 0x000fe4000a7ea40b */
[----:B-1----:R-:W-:-:S03]  /*1eda0*/  @!P3 IADD3 R26, P4, P5, R24, UR14, R6 ;  /* 0x0000000e181abc10 */ /* 0x002fc6000fd9e006 */
[----:B------:R-:W-:Y:S01]  /*1edb0*/  @!P2 STG.E.U8 desc[UR20][R10.64+0x9], R12 ;  /* 0x0000090c0a00a986 */ /* 0x000fe2000c101114 */
[----:B------:R-:W-:Y:S02]  /*1edc0*/  @!P3 IADD3.X R27, R30, UR12, R7, P4, P5 ;  /* 0x0000000c1e1bbc10 */ /* 0x000fe4000a7ea407 */
[----:B------:R-:W-:-:S13]  /*1edd0*/  ISETP.LT.OR P5, PT, R28, 0x12, !P1 ;  /* 0x000000121c00780c */ /* 0x000fda0004fa1670 */
[----:B------:R-:W0:Y:S01]  /*1ede0*/  @!P5 LDC.64 R6, c[0x0][0x5c0] ;  /* 0x00017000ff06db82 */ /* 0x000e220000000a00 */
[----:B------:R-:W-:-:S04]  /*1edf0*/  @P5 LOP3.LUT R5, R5, 0x4, RZ, 0xfc, !PT ;  /* 0x0000000405055812 */ /* 0x000fc800078efcff */
[----:B------:R-:W-:Y:S02]  /*1ee00*/  LOP3.LUT R5, R5, 0xfffffffd, RZ, 0xc0, !PT ;  /* 0xfffffffd05057812 */ /* 0x000fe400078ec0ff */
[----:B0-----:R-:W-:-:S04]  /*1ee10*/  @!P5 IADD3 R32, P4, P6, R24, UR14, R6 ;  /* 0x0000000e1820dc10 */ /* 0x001fc8000fe9e006 */
[----:B------:R-:W-:Y:S02]  /*1ee20*/  @!P5 IADD3.X R33, R30, UR12, R7, P4, P6 ;  /* 0x0000000c1e21dc10 */ /* 0x000fe4000a7ec407 */
[----:B------:R-:W-:-:S13]  /*1ee30*/  ISETP.LT.OR P4, PT, R28, 0x11, !P0 ;  /* 0x000000111c00780c */ /* 0x000fda0004781670 */
[----:B------:R-:W0:Y:S02]  /*1ee40*/  @!P4 LDC.64 R6, c[0x0][0x5c0] ;  /* 0x00017000ff06cb82 */ /* 0x000e240000000a00 */
[----:B0-----:R-:W-:-:S05]  /*1ee50*/  @!P4 IADD3 R6, P2, R24, R6, RZ ;  /* 0x000000061806c210 */ /* 0x001fca0007f5e0ff */
[----:B------:R-:W-:Y:S01]  /*1ee60*/  @!P4 IMAD.X R7, R30, 0x1, R7, P2 ;  /* 0x000000011e07c824 */ /* 0x000fe200010e0607 */
[----:B------:R-:W-:-:S04]  /*1ee70*/  ISETP.LT.OR P2, PT, R28, 0x19, !P1 ;  /* 0x000000191c00780c */ /* 0x000fc80004f41670 */
[----:B------:R0:W-:Y:S09]  /*1ee80*/  @!P4 STG.E.U8 desc[UR20][R6.64+0x10], R13 ;  /* 0x0000100d0600c986 */ /* 0x0001f2000c101114 */
[----:B------:R-:W-:Y:S01]  /*1ee90*/  @P2 LOP3.LUT R5, R5, 0x2, RZ, 0xfc, !PT ;  /* 0x0000000205052812 */ /* 0x000fe200078efcff */
[----:B0-----:R-:W0:Y:S02]  /*1eea0*/  @!P2 LDC.64 R6, c[0x0][0x5c0] ;  /* 0x00017000ff06ab82 */ /* 0x001e240000000a00 */
[----:B0-----:R-:W-:-:S04]  /*1eeb0*/  @!P2 IADD3 R34, P4, P6, R24, UR14, R6 ;  /* 0x0000000e1822ac10 */ /* 0x001fc8000fe9e006 */
[----:B------:R-:W-:Y:S02]  /*1eec0*/  @!P2 IADD3.X R35, R30, UR12, R7, P4, P6 ;  /* 0x0000000c1e23ac10 */ /* 0x000fe4000a7ec407 */
[----:B------:R-:W-:-:S13]  /*1eed0*/  ISETP.LT.OR P4, PT, R28, 0x12, !P0 ;  /* 0x000000121c00780c */ /* 0x000fda0004781670 */
[----:B------:R-:W0:Y:S02]  /*1eee0*/  @!P4 LDC.64 R6, c[0x0][0x5c0] ;  /* 0x00017000ff06cb82 */ /* 0x000e240000000a00 */
[----:B0-----:R-:W-:-:S05]  /*1eef0*/  @!P4 IADD3 R6, P6, R24, R6, RZ ;  /* 0x000000061806c210 */ /* 0x001fca0007fde0ff */
[----:B------:R-:W-:-:S05]  /*1ef00*/  @!P4 IMAD.X R7, R30, 0x1, R7, P6 ;  /* 0x000000011e07c824 */ /* 0x000fca00030e0607 */
[----:B------:R0:W-:Y:S01]  /*1ef10*/  @!P4 STG.E.U8 desc[UR20][R6.64+0x11], R14 ;  /* 0x0000110e0600c986 */ /* 0x0001e2000c101114 */
[----:B------:R-:W-:-:S03]  /*1ef20*/  ISETP.LT.OR P4, PT, R28, 0x1a, !P1 ;  /* 0x0000001a1c00780c */ /* 0x000fc60004f81670 */
[----:B------:R1:W-:Y:S01]  /*1ef30*/  @!P3 STG.E.U8 desc[UR20][R26.64+0x10], R15 ;  /* 0x0000100f1a00b986 */ /* 0x0003e2000c101114 */
[----:B------:R-:W-:-:S09]  /*1ef40*/  ISETP.LT.OR P3, PT, R28, 0x21, !P1 ;  /* 0x000000211c00780c */ /* 0x000fd20004f61670 */
[----:B0-----:R-:W0:Y:S02]  /*1ef50*/  @!P4 LDC.64 R6, c[0x0][0x5c0] ;  /* 0x00017000ff06cb82 */ /* 0x001e240000000a00 */
[----:B0-----:R-:W-:-:S04]  /*1ef60*/  @!P4 IADD3 R10, P5, P6, R24, UR14, R6 ;  /* 0x0000000e180acc10 */ /* 0x001fc8000febe006 */
[----:B------:R-:W-:Y:S02]  /*1ef70*/  @!P4 IADD3.X R11, R30, UR12, R7, P5, P6 ;  /* 0x0000000c1e0bcc10 */ /* 0x000fe4000afec407 */
[----:B------:R-:W0:Y:S01]  /*1ef80*/  @!P3 LDC.64 R6, c[0x0][0x5c0] ;  /* 0x00017000ff06bb82 */ /* 0x000e220000000a00 */
[----:B------:R-:W-:Y:S02]  /*1ef90*/  ISETP.LT.OR P5, PT, R28, 0x22, !P1 ;  /* 0x000000221c00780c */ /* 0x000fe40004fa1670 */
[----:B0-----:R-:W-:-:S04]  /*1efa0*/  @!P3 IADD3 R14, P2, P6, R24, UR14, R6 ;  /* 0x0000000e180ebc10 */ /* 0x001fc8000fe5e006 */
[----:B-1----:R-:W-:-:S07]  /*1efb0*/  @!P3 IADD3.X R15, R30, UR12, R7, P2, P6 ;  /* 0x0000000c1e0fbc10 */ /* 0x002fce00097ec407 */
[----:B------:R-:W0:Y:S02]  /*1efc0*/  @!P5 LDC.64 R6, c[0x0][0x5c0] ;  /* 0x00017000ff06db82 */ /* 0x000e240000000a00 */
[----:B0-----:R-:W-:-:S04]  /*1efd0*/  @!P5 IADD3 R26, P2, P6, R24, UR14, R6 ;  /* 0x0000000e181adc10 */ /* 0x001fc8000fe5e006 */
[----:B------:R-:W-:Y:S02]  /*1efe0*/  @!P5 IADD3.X R27, R30, UR12, R7, P2, P6 ;  /* 0x0000000c1e1bdc10 */ /* 0x000fe400097ec407 */
[----:B------:R-:W-:Y:S02]  /*1eff0*/  LOP3.LUT P5, RZ, R5, 0x4, RZ, 0xc0, !PT ;  /* 0x0000000405ff7812 */ /* 0x000fe400078ac0ff */
[----:B------:R-:W-:-:S11]  /*1f000*/  ISETP.LT.OR P2, PT, R28, 0x29, !P1 ;  /* 0x000000291c00780c */ /* 0x000fd60004f41670 */
[----:B------:R-:W-:Y:S01]  /*1f010*/  @!P5 STG.E.U8 desc[UR20][R32.64+0x11], R16 ;  /* 0x000011102000d986 */ /* 0x000fe2000c101114 */
[----:B------:R-:W-:-:S13]  /*1f020*/  ISETP.LT.OR P5, PT, R28, 0x19, !P0 ;  /* 0x000000191c00780c */ /* 0x000fda00047a1670 */
[----:B------:R-:W0:Y:S02]  /*1f030*/  @!P5 LDC.64 R6, c[0x0][0x5c0] ;  /* 0x00017000ff06db82 */ /* 0x000e240000000a00 */
[----:B0-----:R-:W-:-:S05]  /*1f040*/  @!P5 IADD3 R6, P6, R24, R6, RZ ;  /* 0x000000061806d210 */ /* 0x001fca0007fde0ff */
[----:B------:R-:W-:-:S05]  /*1f050*/  @!P5 IMAD.X R7, R30, 0x1, R7, P6 ;  /* 0x000000011e07d824 */ /* 0x000fca00030e0607 */
[----:B------:R0:W-:Y:S02]  /*1f060*/  @!P5 STG.E.U8 desc[UR20][R6.64+0x18], R17 ;  /* 0x000018110600d986 */ /* 0x0001e4000c101114 */
[----:B0-----:R-:W0:Y:S02]  /*1f070*/  @!P2 LDC.64 R6, c[0x0][0x5c0] ;  /* 0x00017000ff06ab82 */ /* 0x001e240000000a00 */
[----:B0-----:R-:W-:-:S04]  /*1f080*/  @!P2 IADD3 R16, P5, P6, R24, UR14, R6 ;  /* 0x0000000e1810ac10 */ /* 0x001fc8000febe006 */
[----:B------:R-:W-:Y:S02]  /*1f090*/  @!P2 IADD3.X R17, R30, UR12, R7, P5, P6 ;  /* 0x0000000c1e11ac10 */ /* 0x000fe4000afec407 */
[C---:B------:R-:W-:Y:S02]  /*1f0a0*/  ISETP.LT.OR P5, PT, R28.reuse, 0x1a, !P0 ;  /* 0x0000001a1c00780c */ /* 0x040fe400047a1670 */
[----:B------:R-:W-:-:S11]  /*1f0b0*/  ISETP.LT.OR P2, PT, R28, 0x2a, !P1 ;  /* 0x0000002a1c00780c */ /* 0x000fd60004f41670 */
[----:B------:R-:W0:Y:S02]  /*1f0c0*/  @!P5 LDC.64 R6, c[0x0][0x5c0] ;  /* 0x00017000ff06db82 */ /* 0x000e240000000a00 */
[----:B0-----:R-:W-:-:S05]  /*1f0d0*/  @!P5 IADD3 R6, P6, R24, R6, RZ ;  /* 0x000000061806d210 */ /* 0x001fca0007fde0ff */
[----:B------:R-:W-:-:S05]  /*1f0e0*/  @!P5 IMAD.X R7, R30, 0x1, R7, P6 ;  /* 0x000000011e07d824 */ /* 0x000fca00030e0607 */
[----:B------:R0:W-:Y:S02]  /*1f0f0*/  @!P5 STG.E.U8 desc[UR20][R6.64+0x19], R18 ;  /* 0x000019120600d986 */ /* 0x0001e4000c101114 */
[----:B0-----:R-:W0:Y:S02]  /*1f100*/  @!P2 LDC.64 R6, c[0x0][0x5c0] ;  /* 0x00017000ff06ab82 */ /* 0x001e240000000a00 */
[----:B0-----:R-:W-:-:S04]  /*1f110*/  @!P2 IADD3 R12, P5, P6, R24, UR14, R6 ;  /* 0x0000000e180cac10 */ /* 0x001fc8000febe006 */
[----:B------:R-:W-:Y:S02]  /*1f120*/  @!P2 IADD3.X R13, R30, UR12, R7, P5, P6 ;  /* 0x0000000c1e0dac10 */ /* 0x000fe4000afec407 */
[C---:B------:R-:W-:Y:S02]  /*1f130*/  LOP3.LUT P2, RZ, R5.reuse, 0x2, RZ, 0xc0, !PT ;  /* 0x0000000205ff7812 */ /* 0x040fe4000784c0ff */
[----:B------:R-:W-:-:S11]  /*1f140*/  LOP3.LUT R5, R5, 0xfffffffe, RZ, 0xc0, !PT ;  /* 0xfffffffe05057812 */ /* 0x000fd600078ec0ff */
[----:B------:R0:W-:Y:S01]  /*1f150*/  @!P2 STG.E.U8 desc[UR20][R34.64+0x18], R19 ;  /* 0x000018132200a986 */ /* 0x0001e2000c101114 */
[----:B------:R-:W-:-:S03]  /*1f160*/  ISETP.LT.OR P2, PT, R28, 0x31, !P1 ;  /* 0x000000311c00780c */ /* 0x000fc60004f41670 */
[----:B------:R-:W-:Y:S01]  /*1f170*/  @!P4 STG.E.U8 desc[UR20][R10.64+0x19], R20 ;  /* 0x000019140a00c986 */ /* 0x000fe2000c101114 */
[----:B------:R-:W-:-:S09]  /*1f180*/  ISETP.LT.OR P4, PT, R28, 0x21, !P0 ;  /* 0x000000211c00780c */ /* 0x000fd20004781670 */
[----:B------:R-:W1:Y:S01]  /*1f190*/  @!P2 LDC.64 R6, c[0x0][0x5c0] ;  /* 0x00017000ff06ab82 */ /* 0x000e620000000a00 */
[----:B------:R-:W-:Y:S02]  /*1f1a0*/  @P2 LOP3.LUT R0, R0, 0x80000000, RZ, 0xfc, !PT ;  /* 0x8000000000002812 */ /* 0x000fe400078efcff */
[----:B-1----:R-:W-:-:S04]  /*1f1b0*/  @!P2 IADD3 R18, P5, P6, R24, UR14, R6 ;  /* 0x0000000e1812ac10 */ /* 0x002fc8000febe006 */
[----:B0-----:R-:W-:Y:S02]  /*1f1c0*/  @!P2 IADD3.X R19, R30, UR12, R7, P5, P6 ;  /* 0x0000000c1e13ac10 */ /* 0x001fe4000afec407 */
[----:B------:R-:W-:-:S13]  /*1f1d0*/  ISETP.LT.OR P5, PT, R28, 0x32, !P1 ;  /* 0x000000321c00780c */ /* 0x000fda0004fa1670 */
[----:B------:R-:W0:Y:S01]  /*1f1e0*/  @!P5 LDC.64 R6, c[0x0][0x5c0] ;  /* 0x00017000ff06db82 */ /* 0x000e220000000a00 */
[----:B------:R-:W-:Y:S02]  /*1f1f0*/  @P5 LOP3.LUT R5, R5, 0x1, RZ, 0xfc, !PT ;  /* 0x0000000105055812 */ /* 0x000fe400078efcff */
[----:B0-----:R-:W-:-:S04]  /*1f200*/  @!P5 IADD3 R32, P2, P6, R24, UR14, R6 ;  /* 0x0000000e1820dc10 */ /* 0x001fc8000fe5e006 */
[----:B------:R-:W-:Y:S02]  /*1f210*/  @!P5 IADD3.X R33, R30, UR12, R7, P2, P6 ;  /* 0x0000000c1e21dc10 */ /* 0x000fe400097ec407 */
[----:B------:R-:W0:Y:S01]  /*1f220*/  @!P4 LDC.64 R6, c[0x0][0x5c0] ;  /* 0x00017000ff06cb82 */ /* 0x000e220000000a00 */
[C---:B------:R-:W-:Y:S02]  /*1f230*/  ISETP.LT.OR P2, PT, R28.reuse, 0x39, !P1 ;  /* 0x000000391c00780c */ /* 0x040fe40004f41670 */
[----:B------:R-:W-:-:S13]  /*1f240*/  ISETP.LT.OR P5, PT, R28, 0x42, !P1 ;  /* 0x000000421c00780c */ /* 0x000fda0004fa1670 */
[----:B------:R-:W-:-:S04]  /*1f250*/  @P5 LOP3.LUT R4, R4, 0x40, RZ, 0xfc, !PT ;  /* 0x0000004004045812 */ /* 0x000fc800078efcff */
[----:B------:R-:W-:Y:S02]  /*1f260*/  LOP3.LUT R4, R4, 0xffffff7f, RZ, 0xc0, !PT ;  /* 0xffffff7f04047812 */ /* 0x000fe400078ec0ff */
        /* <DEDUP_REMOVED lines=11> */
[----:B------:R0:W-:Y:S04]  /*1f320*/  @!P4 STG.E.U8 desc[UR20][R6.64+0x21], R22 ;  /* 0x000021160600c986 */ /* 0x0001e8000c101114 */
[----:B------:R1:W-:Y:S01]  /*1f330*/  @!P3 STG.E.U8 desc[UR20][R14.64+0x20], R23 ;  /* 0x000020170e00b986 */ /* 0x0003e2000c101114 */
[----:B------:R-:W-:Y:S01]  /*1f340*/  ISETP.LT.OR P3, PT, R28, 0x41, !P1 ;  /* 0x000000411c00780c */ /* 0x000fe20004f61670 */
[----:B0-----:R-:W0:Y:S02]  /*1f350*/  @!P2 LDC.64 R6, c[0x0][0x5c0] ;  /* 0x00017000ff06ab82 */ /* 0x001e240000000a00 */
[----:B0-----:R-:W-:-:S04]  /*1f360*/  @!P2 IADD3 R10, P4, P6, R24, UR14, R6 ;  /* 0x0000000e180aac10 */ /* 0x001fc8000fe9e006 */
[----:B------:R-:W-:-:S06]  /*1f370*/  @!P2 IADD3.X R11, R30, UR12, R7, P4, P6 ;  /* 0x0000000c1e0bac10 */ /* 0x000fcc000a7ec407 */
[----:B------:R-:W0:Y:S01]  /*1f380*/  @!P3 LDC.64 R6, c[0x0][0x5c0] ;  /* 0x00017000ff06bb82 */ /* 0x000e220000000a00 */
[----:B------:R-:W-:-:S13]  /*1f390*/  ISETP.LT.OR P2, PT, R28, 0x22, !P1 ;  /* 0x000000221c00780c */ /* 0x000fda0004f41670 */
[----:B------:R-:W-:Y:S01]  /*1f3a0*/  @!P2 STG.E.U8 desc[UR20][R26.64+0x21], R216 ;  /* 0x000021d81a00a986 */ /* 0x000fe2000c101114 */
[----:B------:R-:W-:Y:S02]  /*1f3b0*/  ISETP.LT.OR P2, PT, R28, 0x49, !P1 ;  /* 0x000000491c00780c */ /* 0x000fe40004f41670 */
[----:B0-----:R-:W-:-:S04]  /*1f3c0*/  @!P3 IADD3 R22, P4, P6, R24, UR14, R6 ;  /* 0x0000000e1816bc10 */ /* 0x001fc8000fe9e006 */
[----:B-1----:R-:W-:Y:S02]  /*1f3d0*/  @!P3 IADD3.X R23, R30, UR12, R7, P4, P6 ;  /* 0x0000000c1e17bc10 */ /* 0x002fe4000a7ec407 */
[----:B------:R-:W0:Y:S05]  /*1f3e0*/  @!P5 LDC.64 R6, c[0x0][0x5c0] ;  /* 0x00017000ff06db82 */ /* 0x000e2a0000000a00 */
[----:B------:R-:W-:-:S04]  /*1f3f0*/  @P2 LOP3.LUT R4, R4, 0x80, RZ, 0xfc, !PT ;  /* 0x0000008004042812 */ /* 0x000fc800078efcff */
[----:B------:R-:W-:Y:S02]  /*1f400*/  LOP3.LUT R4, R4, 0xfffffffd, RZ, 0xc0, !PT ;  /* 0xfffffffd04047812 */ /* 0x000fe400078ec0ff */
[----:B0-----:R-:W-:-:S04]  /*1f410*/  @!P5 IADD3 R34, P4, P6, R24, UR14, R6 ;  /* 0x0000000e1822dc10 */ /* 0x001fc8000fe9e006 */
[----:B------:R-:W-:Y:S02]  /*1f420*/  @!P5 IADD3.X R35, R30, UR12, R7, P4, P6 ;  /* 0x0000000c1e23dc10 */ /* 0x000fe4000a7ec407 */
[C---:B------:R-:W-:Y:S02]  /*1f430*/  ISETP.LT.OR P4, PT, R28.reuse, 0x29, !P0 ;  /* 0x000000291c00780c */ /* 0x040fe40004781670 */
[----:B------:R-:W-:-:S11]  /*1f440*/  ISETP.LT.OR P5, PT, R28, 0x4a, !P1 ;  /* 0x0000004a1c00780c */ /* 0x000fd60004fa1670 */
[----:B------:R-:W0:Y:S02]  /*1f450*/  @!P4 LDC.64 R6, c[0x0][0x5c0] ;  /* 0x00017000ff06cb82 */ /* 0x000e240000000a00 */
        /* <DEDUP_REMOVED lines=14> */
[----:B------:R-:W-:Y:S01]  /*1f540*/  @!P2 STG.E.U8 desc[UR20][R16.64+0x28], R219 ;  /* 0x000028db1000a986 */ /* 0x000fe2000c101114 */
[----:B------:R-:W-:Y:S01]  /*1f550*/  ISETP.LT.OR P2, PT, R28, 0x51, !P1 ;  /* 0x000000511c00780c */ /* 0x000fe20004f41670 */
[----:B0-----:R-:W0:-:S12]  /*1f560*/  @!P5 LDC.64 R6, c[0x0][0x5c0] ;  /* 0x00017000ff06db82 */ /* 0x001e180000000a00 */
[----:B------:R-:W-:-:S04]  /*1f570*/  @P2 LOP3.LUT R4, R4, 0x8, RZ, 0xfc, !PT ;  /* 0x0000000804042812 */ /* 0x000fc800078efcff */
[----:B------:R-:W-:Y:S02]  /*1f580*/  LOP3.LUT R4, R4, 0xfffffeff, RZ, 0xc0, !PT ;  /* 0xfffffeff04047812 */ /* 0x000fe400078ec0ff */
[----:B0-----:R-:W-:-:S04]  /*1f590*/  @!P5 IADD3 R14, P4, P6, R24, UR14, R6 ;  /* 0x0000000e180edc10 */ /* 0x001fc8000fe9e006 */
[----:B------:R-:W-:Y:S02]  /*1f5a0*/  @!P5 IADD3.X R15, R30, UR12, R7, P4, P6 ;  /* 0x0000000c1e0fdc10 */ /* 0x000fe4000a7ec407 */
[----:B------:R-:W0:Y:S01]  /*1f5b0*/  @!P2 LDC.64 R6, c[0x0][0x5c0] ;  /* 0x00017000ff06ab82 */ /* 0x000e220000000a00 */
[----:B------:R-:W-:-:S13]  /*1f5c0*/  ISETP.LT.OR P5, PT, R28, 0x52, !P1 ;  /* 0x000000521c00780c */ /* 0x000fda0004fa1670 */
[----:B------:R-:W-:-:S04]  /*1f5d0*/  @P5 LOP3.LUT R4, R4, 0x100, RZ, 0xfc, !PT ;  /* 0x0000010004045812 */ /* 0x000fc800078efcff */
[----:B------:R-:W-:Y:S02]  /*1f5e0*/  LOP3.LUT R4, R4, 0xfffffdff, RZ, 0xc0, !PT ;  /* 0xfffffdff04047812 */ /* 0x000fe400078ec0ff */
[----:B0-----:R-:W-:-:S04]  /*1f5f0*/  @!P2 IADD3 R38, P4, P6, R24, UR14, R6 ;  /* 0x0000000e1826ac10 */ /* 0x001fc8000fe9e006 */
[----:B------:R-:W-:Y:S02]  /*1f600*/  @!P2 IADD3.X R39, R30, UR12, R7, P4, P6 ;  /* 0x0000000c1e27ac10 */ /* 0x000fe4000a7ec407 */
[----:B------:R-:W0:Y:S01]  /*1f610*/  @!P5 LDC.64 R6, c[0x0][0x5c0] ;  /* 0x00017000ff06db82 */ /* 0x000e220000000a00 */
[----:B------:R-:W-:-:S13]  /*1f620*/  ISETP.LT.OR P2, PT, R28, 0x2a, !P1 ;  /* 0x0000002a1c00780c */ /* 0x000fda0004f41670 */
[----:B------:R-:W-:Y:S01]  /*1f630*/  @!P2 STG.E.U8 desc[UR20][R12.64+0x29], R220 ;  /* 0x000029dc0c00a986 */ /* 0x000fe2000c101114 */
[----:B------:R-:W-:Y:S02]  /*1f640*/  ISETP.LT.OR P2, PT, R28, 0x59, !P1 ;  /* 0x000000591c00780c */ /* 0x000fe40004f41670 */
[----:B0-----:R-:W-:-:S04]  /*1f650*/  @!P5 IADD3 R42, P4, P6, R24, UR14, R6 ;  /* 0x0000000e182adc10 */ /* 0x001fc8000fe9e006 */
[----:B------:R-:W-:Y:S02]  /*1f660*/  @!P5 IADD3.X R43, R30, UR12, R7, P4, P6 ;  /* 0x0000000c1e2bdc10 */ /* 0x000fe4000a7ec407 */
[----:B------:R-:W-:-:S05]  /*1f670*/  ISETP.LT.OR P4, PT, R28, 0x31, !P0 ;  /* 0x000000311c00780c */ /* 0x000fca0004781670 */
[----:B------:R-:W-:Y:S02]  /*1f680*/  @P2 LOP3.LUT R4, R4, 0x200, RZ, 0xfc, !PT ;  /* 0x0000020004042812 */ /* 0x000fe400078efcff */
[----:B------:R-:W-:Y:S01]  /*1f690*/  LOP3.LUT P5, RZ, R5, 0x1, RZ, 0xc0, !PT ;  /* 0x0000000105ff7812 */ /* 0x000fe200078ac0ff */
[----:B--2---:R-:W-:Y:S01]  /*1f6a0*/  FMUL R5, R57, UR22 ;  /* 0x0000001639057c20 */ /* 0x004fe20008400000 */
[----:B------:R-:W-:Y:S01]  /*1f6b0*/  LOP3.LUT R4, R4, 0xfffffffb, RZ, 0xc0, !PT ;  /* 0xfffffffb04047812 */ /* 0x000fe200078ec0ff */
[----:B------:R-:W2:Y:S03]  /*1f6c0*/  LDL.LU R57, [R1+0x10c] ;  /* 0x00010c0001397983 */ /* 0x000ea60000300800 */
        /* <DEDUP_REMOVED lines=20> */
[----:B------:R-:W-:Y:S01]  /*1f810*/  @!P2 STG.E.U8 desc[UR20][R18.64+0x30], R223 ;  /* 0x000030df1200a986 */ /* 0x000fe2000c101114 */
[----:B------:R-:W-:-:S03]  /*1f820*/  ISETP.LT.OR P2, PT, R28, 0x61, !P1 ;  /* 0x000000611c00780c */ /* 0x000fc60004f41670 */
[----:B------:R-:W-:Y:S01]  /*1f830*/  @!P5 STG.E.U8 desc[UR20][R32.64+0x31], R224 ;  /* 0x000031e02000d986 */ /* 0x000fe2000c101114 */
[----:B------:R-:W-:-:S09]  /*1f840*/  ISETP.LT.OR P5, PT, R28, 0x39, !P0 ;  /* 0x000000391c00780c */ /* 0x000fd200047a1670 */
[----:B------:R-:W0:Y:S01]  /*1f850*/  @!P2 LDC.64 R6, c[0x0][0x5c0] ;  /* 0x00017000ff06ab82 */ /* 0x000e220000000a00 */
[----:B------:R-:W-:-:S04]  /*1f860*/  @P2 LOP3.LUT R0, R0, 0x20000000, RZ, 0xfc, !PT ;  /* 0x2000000000002812 */ /* 0x000fc800078efcff */
[----:B------:R-:W-:Y:S02]  /*1f870*/  LOP3.LUT R0, R0, 0xbfffffff, RZ, 0xc0, !PT ;  /* 0xbfffffff00007812 */ /* 0x000fe400078ec0ff */
[----:B0-----:R-:W-:-:S04]  /*1f880*/  @!P2 IADD3 R40, P4, P6, R24, UR14, R6 ;  /* 0x0000000e1828ac10 */ /* 0x001fc8000fe9e006 */
[----:B------:R-:W-:Y:S02]  /*1f890*/  @!P2 IADD3.X R41, R30, UR12, R7, P4, P6 ;  /* 0x0000000c1e29ac10 */ /* 0x000fe4000a7ec407 */
[----:B------:R-:W-:-:S13]  /*1f8a0*/  ISETP.LT.OR P4, PT, R28, 0x62, !P1 ;  /* 0x000000621c00780c */ /* 0x000fda0004f81670 */
[----:B------:R-:W0:Y:S01]  /*1f8b0*/  @!P4 LDC.64 R6, c[0x0][0x5c0] ;  /* 0x00017000ff06cb82 */ /* 0x000e220000000a00 */
[----:B------:R-:W-:-:S04]  /*1f8c0*/  @P4 LOP3.LUT R0, R0, 0x40000000, RZ, 0xfc, !PT ;  /* 0x4000000000004812 */ /* 0x000fc800078efcff */
[----:B------:R-:W-:Y:S02]  /*1f8d0*/  LOP3.LUT R0, R0, 0xefffffff, RZ, 0xc0, !PT ;  /* 0xefffffff00007812 */ /* 0x000fe400078ec0ff */
[----:B0-----:R-:W-:-:S04]  /*1f8e0*/  @!P4 IADD3 R48, P2, P6, R24, UR14, R6 ;  /* 0x0000000e1830cc10 */ /* 0x001fc8000fe5e006 */
[----:B------:R-:W-:Y:S02]  /*1f8f0*/  @!P4 IADD3.X R49, R30, UR12, R7, P2, P6 ;  /* 0x0000000c1e31cc10 */ /* 0x000fe400097ec407 */
[----:B------:R-:W0:Y:S01]  /*1f900*/  @!P5 LDC.64 R6, c[0x0][0x5c0] ;  /* 0x00017000ff06db82 */ /* 0x000e220000000a00 */
[C---:B------:R-:W-:Y:S02]  /*1f910*/  ISETP.LT.OR P2, PT, R28.reuse, 0x69, !P1 ;  /* 0x000000691c00780c */ /* 0x040fe40004f41670 */
[----:B------:R-:W-:-:S11]  /*1f920*/  ISETP.LT.OR P4, PT, R28, 0x6a, !P1 ;  /* 0x0000006a1c00780c */ /* 0x000fd60004f81670 */
[----:B------:R-:W-:-:S04]  /*1f930*/  @P2 LOP3.LUT R4, R4, 0x800, RZ, 0xfc, !PT ;  /* 0x0000080004042812 */ /* 0x000fc800078efcff */
[----:B------:R-:W-:-:S04]  /*1f940*/  LOP3.LUT R4, R4, 0xfffffbff, RZ, 0xc0, !PT ;  /* 0xfffffbff04047812 */ /* 0x000fc800078ec0ff */
[----:B------:R-:W-:Y:S02]  /*1f950*/  @P4 LOP3.LUT R4, R4, 0x400, RZ, 0xfc, !PT ;  /* 0x0000040004044812 */ /* 0x000fe400078efcff */
[----:B0-----:R-:W-:Y:S02]  /*1f960*/  @!P5 IADD3 R6, P6, R24, R6, RZ ;  /* 0x000000061806d210 */ /* 0x001fe40007fde0ff */
[----:B------:R-:W-:-:S03]  /*1f970*/  LOP3.LUT R4, R4, 0xffffffdf, RZ, 0xc0, !PT ;  /* 0xffffffdf04047812 */ /* 0x000fc600078ec0ff */
        /* <DEDUP_REMOVED lines=20> */
[----:B------:R-:W-:Y:S02]  /*1fac0*/  @P4 LOP3.LUT R4, R4, 0x1000, RZ, 0xfc, !PT ;  /* 0x0000100004044812 */ /* 0x000fe400078efcff */
        /* <DEDUP_REMOVED lines=8> */
[----:B------:R-:W-:Y:S02]  /*1fb50*/  ISETP.LT.OR P5, PT, R28, 0x41, !P0 ;  /* 0x000000411c00780c */ /* 0x000fe400047a1670 */
[C---:B------:R-:W-:Y:S02]  /*1fb60*/  LOP3.LUT P4, RZ, R4.reuse, 0x40, RZ, 0xc0, !PT ;  /* 0x0000004004ff7812 */ /* 0x040fe4000788c0ff */
[----:B------:R-:W-:-:S04]  /*1fb70*/  LOP3.LUT R4, R4, 0xffffbfff, RZ, 0xc0, !PT ;  /* 0xffffbfff04047812 */ /* 0x000fc800078ec0ff */
[----:B------:R-:W-:-:S04]  /*1fb80*/  @P2 LOP3.LUT R4, R4, 0x4000, RZ, 0xfc, !PT ;  /* 0x0000400004042812 */ /* 0x000fc800078efcff */
[----:B------:R-:W-:Y:S01]  /*1fb90*/  LOP3.LUT R4, R4, 0xffffdfff, RZ, 0xc0, !PT ;  /* 0xffffdfff04047812 */ /* 0x000fe200078ec0ff */
        /* <DEDUP_REMOVED lines=10> */
[----:B------:R-:W-:Y:S02]  /*1fc40*/  @P2 LOP3.LUT R4, R4, 0x2000, RZ, 0xfc, !PT ;  /* 0x0000200004042812 */ /* 0x000fe400078efcff */
[----:B0-----:R-:W-:-:S05]  /*1fc50*/  @!P5 IADD3 R6, P6, R24, R6, RZ ;  /* 0x000000061806d210 */ /* 0x001fca0007fde0ff */
[----:B------:R-:W-:-:S05]  /*1fc60*/  @!P5 IMAD.X R7, R30, 0x1, R7, P6 ;  /* 0x000000011e07d824 */ /* 0x000fca00030e0607 */
[----:B------:R0:W-:Y:S04]  /*1fc70*/  @!P5 STG.E.U8 desc[UR20][R6.64+0x41], R230 ;  /* 0x000041e60600d986 */ /* 0x0001e8000c101114 */
[----:B------:R-:W-:Y:S01]  /*1fc80*/  @!P3 STG.E.U8 desc[UR20][R22.64+0x40], R231 ;  /* 0x000040e71600b986 */ /* 0x000fe2000c101114 */
[----:B------:R-:W-:-:S03]  /*1fc90*/  ISETP.GE.AND P3, PT, R29, 0x81, PT ;  /* 0x000000811d00780c */ /* 0x000fc60003f66270 */
[----:B------:R-:W-:Y:S01]  /*1fca0*/  @!P4 STG.E.U8 desc[UR20][R34.64+0x41], R232 ;  /* 0x000041e82200c986 */ /* 0x000fe2000c101114 */
[----:B------:R-:W-:Y:S01]  /*1fcb0*/  LOP3.LUT P4, RZ, R4, 0x2, RZ, 0xc0, !PT ;  /* 0x0000000204ff7812 */ /* 0x000fe2000788c0ff */
[----:B0-----:R-:W0:Y:S02]  /*1fcc0*/  @!P2 LDC.64 R6, c[0x0][0x5c0] ;  /* 0x00017000ff06ab82 */ /* 0x001e240000000a00 */
[----:B0-----:R-:W-:-:S04]  /*1fcd0*/  @!P2 IADD3 R44, P1, P5, R24, UR14, R6 ;  /* 0x0000000e182cac10 */ /* 0x001fc8000fd3e006 */
[----:B------:R-:W-:Y:S02]  /*1fce0*/  @!P2 IADD3.X R45, R30, UR12, R7, P1, P5 ;  /* 0x0000000c1e2dac10 */ /* 0x000fe40008fea407 */
[----:B------:R-:W-:-:S13]  /*1fcf0*/  ISETP.LT.OR P2, PT, R28, 0x1, !P3 ;  /* 0x000000011c00780c */ /* 0x000fda0005f41670 */
[----:B------:R-:W0:Y:S02]  /*1fd00*/  @!P2 LDC.64 R6, c[0x0][0x5c0] ;  /* 0x00017000ff06ab82 */ /* 0x000e240000000a00 */
[----:B0-----:R-:W-:-:S04]  /*1fd10*/  @!P2 IADD3 R18, P1, P5, R24, UR25, R6 ;  /* 0x000000191812ac10 */ /* 0x001fc8000fd3e006 */
[----:B------:R-:W-:Y:S02]  /*1fd20*/  @!P2 IADD3.X R19, R30, UR24, R7, P1, P5 ;  /* 0x000000181e13ac10 */ /* 0x000fe40008fea407 */
[----:B------:R-:W-:Y:S02]  /*1fd30*/  ISETP.LT.OR P1, PT, R28, 0x2, !P3 ;  /* 0x000000021c00780c */ /* 0x000fe40005f21670 */
[C---:B------:R-:W-:Y:S02]  /*1fd40*/  LOP3.LUT P2, RZ, R4.reuse, 0x80, RZ, 0xc0, !PT ;  /* 0x0000008004ff7812 */ /* 0x040fe4000784c0ff */
[----:B------:R-:W-:-:S09]  /*1fd50*/  LOP3.LUT R4, R4, 0xffff7fff, RZ, 0xc0, !PT ;  /* 0xffff7fff04047812 */ /* 0x000fd200078ec0ff */
[----:B------:R-:W0:Y:S01]  /*1fd60*/  @!P1 LDC.64 R6, c[0x0][0x5c0] ;  /* 0x00017000ff069b82 */ /* 0x000e220000000a00 */
[----:B------:R-:W-:Y:S02]  /*1fd70*/  @P1 LOP3.LUT R0, R0, 0x10000000, RZ, 0xfc, !PT ;  /* 0x1000000000001812 */ /* 0x000fe400078efcff */
        /* <DEDUP_REMOVED lines=20> */
[----:B------:R0:W-:Y:S04]  /*1fec0*/  @!P5 STG.E.U8 desc[UR20][R6.64+0x49], R234 ;  /* 0x000049ea0600d986 */ /* 0x0001e8000c101114 */
[----:B------:R1:W-:Y:S04]  /*1fed0*/  @!P2 STG.E.U8 desc[UR20][R26.64+0x48], R235 ;  /* 0x000048eb1a00a986 */ /* 0x0003e8000c101114 */
[----:B------:R-:W-:Y:S01]  /*1fee0*/  @!P4 STG.E.U8 desc[UR20][R14.64+0x49], R236 ;  /* 0x000049ec0e00c986 */ /* 0x000fe2000c101114 */
[----:B0-----:R-:W0:Y:S02]  /*1fef0*/  @!P1 LDC.64 R6, c[0x0][0x5c0] ;  /* 0x00017000ff069b82 */ /* 0x001e240000000a00 */
[----:B0-----:R-:W-:-:S04]  /*1ff00*/  @!P1 IADD3 R16, P5, P6, R24, UR25, R6 ;  /* 0x0000001918109c10 */ /* 0x001fc8000febe006 */
[----:B------:R-:W-:Y:S02]  /*1ff10*/  @!P1 IADD3.X R17, R30, UR24, R7, P5, P6 ;  /* 0x000000181e119c10 */ /* 0x000fe4000afec407 */
[----:B------:R-:W-:-:S13]  /*1ff20*/  ISETP.LT.OR P1, PT, R28, 0x11, !P3 ;  /* 0x000000111c00780c */ /* 0x000fda0005f21670 */
[----:B------:R-:W1:Y:S01]  /*1ff30*/  @!P1 LDC.64 R6, c[0x0][0x5c0] ;  /* 0x00017000ff069b82 */ /* 0x000e620000000a00 */
[----:B------:R-:W-:-:S04]  /*1ff40*/  @P1 LOP3.LUT R4, R4, 0x80, RZ, 0xfc, !PT ;  /* 0x0000008004041812 */ /* 0x000fc800078efcff */
[C---:B------:R-:W-:Y:S02]  /*1ff50*/  LOP3.LUT P2, RZ, R4.reuse, 0x8, RZ, 0xc0, !PT ;  /* 0x0000000804ff7812 */ /* 0x040fe4000784c0ff */
[----:B------:R-:W-:Y:S02]  /*1ff60*/  LOP3.LUT R4, R4, 0xfffeffff, RZ, 0xc0, !PT ;  /* 0xfffeffff04047812 */ /* 0x000fe400078ec0ff */
[----:B-1----:R-:W-:-:S04]  /*1ff70*/  @!P1 IADD3 R26, P5, P6, R24, UR25, R6 ;  /* 0x00000019181a9c10 */ /* 0x002fc8000febe006 */
[----:B------:R-:W-:Y:S02]  /*1ff80*/  @!P1 IADD3.X R27, R30, UR24, R7, P5, P6 ;  /* 0x000000181e1b9c10 */ /* 0x000fe4000afec407 */
[----:B------:R-:W-:-:S13]  /*1ff90*/  ISETP.LT.OR P1, PT, R28, 0x12, !P3 ;  /* 0x000000121c00780c */ /* 0x000fda0005f21670 */
[----:B------:R-:W0:Y:S01]  /*1ffa0*/  @!P1 LDC.64 R6, c[0x0][0x5c0] ;  /* 0x00017000ff069b82 */ /* 0x000e220000000a00 */
[----:B------:R-:W-:Y:S02]  /*1ffb0*/  @P1 LOP3.LUT R4, R4, 0x10000, RZ, 0xfc, !PT ;  /* 0x0001000004041812 */ /* 0x000fe400078efcff */
[----:B------:R-:W-:Y:S02]  /*1ffc0*/  F2FP.SATFINITE.E4M3.F32.PACK_AB_MERGE_C R5, RZ, R5, RZ ;  /* 0x00000005ff05723e */ /* 0x000fe400048070ff */
[C---:B------:R-:W-:Y:S02]  /*1ffd0*/  LOP3.LUT P4, RZ, R4.reuse, 0x100, RZ, 0xc0, !PT ;  /* 0x0000010004ff7812 */ /* 0x040fe4000788c0ff */
[----:B------:R-:W-:Y:S02]  /*1ffe0*/  LOP3.LUT R4, R4, 0xfffdffff, RZ, 0xc0, !PT ;  /* 0xfffdffff04047812 */ /* 0x000fe400078ec0ff */
        /* <DEDUP_REMOVED lines=8> */
[----:B------:R0:W-:Y:S02]  /*20070*/  @!P5 STG.E.U8 desc[UR20][R6.64+0x50], R237 ;  /* 0x000050ed0600d986 */ /* 0x0001e4000c101114 */
[----:B0-----:R-:W0:Y:S02]  /*20080*/  @!P1 LDC.64 R6, c[0x0][0x5c0] ;  /* 0x00017000ff069b82 */ /* 0x001e240000000a00 */
[----:B0-----:R-:W-:-:S04]  /*20090*/  @!P1 IADD3 R34, P5, P6, R24, UR25, R6 ;  /* 0x0000001918229c10 */ /* 0x001fc8000febe006 */
[----:B------:R-:W-:Y:S02]  /*200a0*/  @!P1 IADD3.X R35, R30, UR24, R7, P5, P6 ;  /* 0x000000181e239c10 */ /* 0x000fe4000afec407 */
[----:B------:R-:W-:-:S13]  /*200b0*/  ISETP.LT.OR P5, PT, R28, 0x52, !P0 ;  /* 0x000000521c00780c */ /* 0x000fda00047a1670 */
[----:B------:R-:W0:Y:S02]  /*200c0*/  @!P5 LDC.64 R6, c[0x0][0x5c0] ;  /* 0x00017000ff06db82 */ /* 0x000e240000000a00 */
[----:B0-----:R-:W-:-:S05]  /*200d0*/  @!P5 IADD3 R6, P6, R24, R6, RZ ;  /* 0x000000061806d210 */ /* 0x001fca0007fde0ff */
[----:B------:R-:W-:-:S05]  /*200e0*/  @!P5 IMAD.X R7, R30, 0x1, R7, P6 ;  /* 0x000000011e07d824 */ /* 0x000fca00030e0607 */
[----:B------:R4:W-:Y:S02]  /*200f0*/  @!P5 STG.E.U8 desc[UR20][R6.64+0x51], R5 ;  /* 0x000051050600d986 */ /* 0x0009e4000c101114 */
[----:B----4-:R-:W-:Y:S02]  /*20100*/  FMUL R5, R58, UR22 ;  /* 0x000000163a057c20 */ /* 0x010fe40008400000 */
[----:B------:R-:W4:Y:S03]  /*20110*/  LDL.LU R58, [R1+0x110] ;  /* 0x00011000013a7983 */ /* 0x000f260000300800 */
[----:B------:R-:W-:-:S05]  /*20120*/  F2FP.SATFINITE.E4M3.F32.PACK_AB_MERGE_C R5, RZ, R5, RZ ;  /* 0x00000005ff05723e */ /* 0x000fca00048070ff */
[----:B------:R3:W-:Y:S02]  /*20130*/  @!P2 STG.E.U8 desc[UR20][R38.64+0x50], R5 ;  /* 0x000050052600a986 */ /* 0x0007e4000c101114 */
[----:B---3--:R-:W-:Y:S02]  /*20140*/  FMUL R5, R56, UR22 ;  /* 0x0000001638057c20 */ /* 0x008fe40008400000 */
[----:B------:R-:W3:Y:S01]  /*20150*/  LDL.LU R56, [R1+0x114] ;  /* 0x0001140001387983 */ /* 0x000ee20000300800 */
[----:B------:R-:W-:-:S13]  /*20160*/  ISETP.LT.OR P1, PT, R28, 0x1a, !P3 ;  /* 0x0000001a1c00780c */ /* 0x000fda0005f21670 */
[----:B------:R-:W0:Y:S01]  /*20170*/  @!P1 LDC.64 R6, c[0x0][0x5c0] ;  /* 0x00017000ff069b82 */ /* 0x000e220000000a00 */
[----:B------:R-:W-:-:S04]  /*20180*/  LOP3.LUT R4, R4, 0xfffffffd, RZ, 0xc0, !PT ;  /* 0xfffffffd04047812 */ /* 0x000fc800078ec0ff */
[----:B------:R-:W-:Y:S02]  /*20190*/  @P1 LOP3.LUT R4, R4, 0x2, RZ, 0xfc, !PT ;  /* 0x0000000204041812 */ /* 0x000fe400078efcff */
[----:B0-----:R-:W-:-:S04]  /*201a0*/  @!P1 IADD3 R14, P5, P6, R24, UR25, R6 ;  /* 0x00000019180e9c10 */ /* 0x001fc8000febe006 */
[----:B------:R-:W-:Y:S02]  /*201b0*/  @!P1 IADD3.X R15, R30, UR24, R7, P5, P6 ;  /* 0x000000181e0f9c10 */ /* 0x000fe4000afec407 */
[----:B------:R-:W-:-:S13]  /*201c0*/  ISETP.LT.OR P1, PT, R28, 0x21, !P3 ;  /* 0x000000211c00780c */ /* 0x000fda0005f21670 */
[----:B------:R-:W0:Y:S01]  /*201d0*/  @!P1 LDC.64 R6, c[0x0][0x5c0] ;  /* 0x00017000ff069b82 */ /* 0x000e220000000a00 */
[----:B------:R-:W-:-:S04]  /*201e0*/  LOP3.LUT R4, R4, 0xfffffff7, RZ, 0xc0, !PT ;  /* 0xfffffff704047812 */ /* 0x000fc800078ec0ff */
[----:B------:R-:W-:Y:S02]  /*201f0*/  @P1 LOP3.LUT R4, R4, 0x8, RZ, 0xfc, !PT ;  /* 0x0000000804041812 */ /* 0x000fe400078efcff */
[----:B0-----:R-:W-:-:S04]  /*20200*/  @!P1 IADD3 R38, P5, P6, R24, UR25, R6 ;  /* 0x0000001918269c10 */ /* 0x001fc8000febe006 */
[----:B------:R-:W-:Y:S02]  /*20210*/  @!P1 IADD3.X R39, R30, UR24, R7, P5, P6 ;  /* 0x000000181e279c10 */ /* 0x000fe4000afec407 */
[----:B------:R-:W-:-:S13]  /*20220*/  ISETP.LT.OR P1, PT, R28, 0x22, !P3 ;  /* 0x000000221c00780c */ /* 0x000fda0005f21670 */
[----:B------:R-:W0:Y:S02]  /*20230*/  @!P1 LDC.64 R6, c[0x0][0x5c0] ;  /* 0x00017000ff069b82 */ /* 0x000e240000000a00 */
[----:B0-----:R-:W-:-:S04]  /*20240*/  @!P1 IADD3 R74, P5, P6, R24, UR25, R6 ;  /* 0x00000019184a9c10 */ /* 0x001fc8000febe006 */
[----:B------:R-:W-:Y:S02]  /*20250*/  @!P1 IADD3.X R75, R30, UR24, R7, P5, P6 ;  /* 0x000000181e4b9c10 */ /* 0x000fe4000afec407 */
[----:B------:R-:W-:-:S13]  /*20260*/  ISETP.LT.OR P5, PT, R28, 0x59, !P0 ;  /* 0x000000591c00780c */ /* 0x000fda00047a1670 */
[----:B------:R-:W0:Y:S01]  /*20270*/  @!P5 LDC.64 R6, c[0x0][0x5c0] ;  /* 0x00017000ff06db82 */ /* 0x000e220000000a00 */
[----:B------:R-:W-:-:S05]  /*20280*/  F2FP.SATFINITE.E4M3.F32.PACK_AB_MERGE_C R5, RZ, R5, RZ ;  /* 0x00000005ff05723e */ /* 0x000fca00048070ff */
[----:B------:R2:W-:Y:S01]  /*20290*/  @!P4 STG.E.U8 desc[UR20][R42.64+0x51], R5 ;  /* 0x000051052a00c986 */ /* 0x0005e2000c101114 */
[----:B------:R-:W-:Y:S01]  /*202a0*/  ISETP.LT.OR P4, PT, R28, 0x29, !P3 ;  /* 0x000000291c00780c */ /* 0x000fe20005f81670 */
[----:B--2---:R-:W-:Y:S02]  /*202b0*/  FMUL R5, R57, UR22 ;  /* 0x0000001639057c20 */ /* 0x004fe40008400000 */
[----:B------:R-:W2:Y:S01]  /*202c0*/  LDL.LU R57, [R1+0x118] ;  /* 0x0001180001397983 */ /* 0x000ea20000300800 */
[----:B0-----:R-:W-:Y:S02]  /*202d0*/  @!P5 IADD3 R6, P6, R24, R6, RZ ;  /* 0x000000061806d210 */ /* 0x001fe40007fde0ff */
[----:B------:R-:W-:-:S03]  /*202e0*/  F2FP.SATFINITE.E4M3.F32.PACK_AB_MERGE_C R5, RZ, R5, RZ ;  /* 0x00000005ff05723e */ /* 0x000fc600048070ff */
        /* <DEDUP_REMOVED lines=8> */
[----:B------:R-:W-:Y:S02]  /*20370*/  @!P5 IMAD.X R7, R30, 0x1, R7, P6 ;  /* 0x000000011e07d824 */ /* 0x000fe400030e0607 */
[----:B----4-:R-:W-:Y:S02]  /*20380*/  FMUL R5, R58, UR22 ;  /* 0x000000163a057c20 */ /* 0x010fe40008400000 */
[----:B------:R-:W4:Y:S03]  /*20390*/  LDL.LU R58, [R1+0x11c] ;  /* 0x00011c00013a7983 */ /* 0x000f260000300800 */
[----:B------:R-:W-:-:S05]  /*203a0*/  F2FP.SATFINITE.E4M3.F32.PACK_AB_MERGE_C R5, RZ, R5, RZ ;  /* 0x00000005ff05723e */ /* 0x000fca00048070ff */
[----:B------:R3:W-:Y:S02]  /*203b0*/  @!P5 STG.E.U8 desc[UR20][R6.64+0x59], R5 ;  /* 0x000059050600d986 */ /* 0x0007e4000c101114 */
[----:B---3--:R-:W-:Y:S02]  /*203c0*/  FMUL R5, R56, UR22 ;  /* 0x0000001638057c20 */ /* 0x008fe40008400000 */
[----:B------:R-:W3:Y:S01]  /*203d0*/  LDL.LU R56, [R1+0x120] ;  /* 0x0001200001387983 */ /* 0x000ee20000300800 */
[C---:B------:R-:W-:Y:S02]  /*203e0*/  LOP3.LUT P2, RZ, R4.reuse, 0x200, RZ, 0xc0, !PT ;  /* 0x0000020004ff7812 */ /* 0x040fe4000784c0ff */
[----:B------:R-:W-:-:S04]  /*203f0*/  LOP3.LUT R4, R4, 0xfffbffff, RZ, 0xc0, !PT ;  /* 0xfffbffff04047812 */ /* 0x000fc800078ec0ff */
[----:B------:R-:W-:-:S04]  /*20400*/  @P1 LOP3.LUT R4, R4, 0x40000, RZ, 0xfc, !PT ;  /* 0x0004000004041812 */ /* 0x000fc800078efcff */
[C---:B------:R-:W-:Y:S02]  /*20410*/  LOP3.LUT P1, RZ, R4.reuse, 0x4, RZ, 0xc0, !PT ;  /* 0x0000000404ff7812 */ /* 0x040fe4000782c0ff */
[----:B------:R-:W-:-:S04]  /*20420*/  LOP3.LUT R4, R4, 0xfff7ffff, RZ, 0xc0, !PT ;  /* 0xfff7ffff04047812 */ /* 0x000fc800078ec0ff */
[----:B------:R-:W-:Y:S02]  /*20430*/  @P4 LOP3.LUT R4, R4, 0x80000, RZ, 0xfc, !PT ;  /* 0x0008000004044812 */ /* 0x000fe400078efcff */
[----:B------:R-:W-:Y:S02]  /*20440*/  ISETP.LT.OR P4, PT, R28, 0x2a, !P3 ;  /* 0x0000002a1c00780c */ /* 0x000fe40005f81670 */
[----:B------:R-:W-:-:S11]  /*20450*/  F2FP.SATFINITE.E4M3.F32.PACK_AB_MERGE_C R5, RZ, R5, RZ ;  /* 0x00000005ff05723e */ /* 0x000fd600048070ff */
[----:B------:R-:W0:Y:S01]  /*20460*/  @!P4 LDC.64 R6, c[0x0][0x5c0] ;  /* 0x00017000ff06cb82 */ /* 0x000e220000000a00 */
[----:B------:R2:W-:Y:S01]  /*20470*/  @!P2 STG.E.U8 desc[UR20][R36.64+0x58], R5 ;  /* 0x000058052400a986 */ /* 0x0005e2000c101114 */
[----:B------:R-:W-:Y:S02]  /*20480*/  ISETP.LT.OR P2, PT, R28, 0x31, !P3 ;  /* 0x000000311c00780c */ /* 0x000fe40005f41670 */
[----:B0-----:R-:W-:-:S04]  /*20490*/  @!P4 IADD3 R76, P5, P6, R24, UR25, R6 ;  /* 0x00000019184ccc10 */ /* 0x001fc8000febe006 */
[----:B------:R-:W-:-:S07]  /*204a0*/  @!P4 IADD3.X R77, R30, UR24, R7, P5, P6 ;  /* 0x000000181e4dcc10 */ /* 0x000fce000afec407 */
[----:B------:R-:W0:Y:S01]  /*204b0*/  @!P2 LDC.64 R6, c[0x0][0x5c0] ;  /* 0x00017000ff06ab82 */ /* 0x000e220000000a00 */
[----:B------:R-:W-:-:S04]  /*204c0*/  LOP3.LUT R4, R4, 0xfffffeff, RZ, 0xc0, !PT ;  /* 0xfffffeff04047812 */ /* 0x000fc800078ec0ff */
[----:B------:R-:W-:-:S04]  /*204d0*/  @P4 LOP3.LUT R4, R4, 0x100, RZ, 0xfc, !PT ;  /* 0x0000010004044812 */ /* 0x000fc800078efcff */
[----:B------:R-:W-:-:S04]  /*204e0*/  LOP3.LUT R4, R4, 0xfffffdff, RZ, 0xc0, !PT ;  /* 0xfffffdff04047812 */ /* 0x000fc800078ec0ff */
[----:B------:R-:W-:Y:S02]  /*204f0*/  @P2 LOP3.LUT R4, R4, 0x200, RZ, 0xfc, !PT ;  /* 0x0000020004042812 */ /* 0x000fe400078efcff */
[----:B0-----:R-:W-:-:S04]  /*20500*/  @!P2 IADD3 R80, P5, P6, R24, UR25, R6 ;  /* 0x000000191850ac10 */ /* 0x001fc8000febe006 */
[----:B------:R-:W-:Y:S02]  /*20510*/  @!P2 IADD3.X R81, R30, UR24, R7, P5, P6 ;  /* 0x000000181e51ac10 */ /* 0x000fe4000afec407 */
[----:B------:R-:W-:-:S13]  /*20520*/  ISETP.LT.OR P2, PT, R28, 0x32, !P3 ;  /* 0x000000321c00780c */ /* 0x000fda0005f41670 */
[----:B------:R-:W0:Y:S01]  /*20530*/  @!P2 LDC.64 R6, c[0x0][0x5c0] ;  /* 0x00017000ff06ab82 */ /* 0x000e220000000a00 */
[----:B--2---:R-:W-:Y:S02]  /*20540*/  FMUL R5, R57, UR22 ;  /* 0x0000001639057c20 */ /* 0x004fe40008400000 */
[----:B------:R-:W2:Y:S01]  /*20550*/  LDL.LU R57, [R1+0x124] ;  /* 0x0001240001397983 */ /* 0x000ea20000300800 */
[----:B0-----:R-:W-:-:S04]  /*20560*/  @!P2 IADD3 R82, P5, P6, R24, UR25, R6 ;  /* 0x000000191852ac10 */ /* 0x001fc8000febe006 */
[----:B------:R-:W-:Y:S02]  /*20570*/  @!P2 IADD3.X R83, R30, UR24, R7, P5, P6 ;  /* 0x000000181e53ac10 */ /* 0x000fe4000afec407 */
[----:B------:R-:W-:-:S13]  /*20580*/  ISETP.LT.OR P5, PT, R28, 0x61, !P0 ;  /* 0x000000611c00780c */ /* 0x000fda00047a1670 */
[----:B------:R-:W0:Y:S01]  /*20590*/  @!P5 LDC.64 R6, c[0x0][0x5c0] ;  /* 0x00017000ff06db82 */ /* 0x000e220000000a00 */
[----:B------:R-:W-:-:S05]  /*205a0*/  F2FP.SATFINITE.E4M3.F32.PACK_AB_MERGE_C R5, RZ, R5, RZ ;  /* 0x00000005ff05723e */ /* 0x000fca00048070ff */
[----:B------:R4:W-:Y:S01]  /*205b0*/  @!P1 STG.E.U8 desc[UR20][R12.64+0x59], R5 ;  /* 0x000059050c009986 */ /* 0x0009e2000c101114 */
        /* <DEDUP_REMOVED lines=8> */
[----:B------:R-:W-:-:S13]  /*20640*/  ISETP.LT.OR P1, PT, R28, 0x39, !P3 ;  /* 0x000000391c00780c */ /* 0x000fda0005f21670 */
[----:B------:R-:W0:Y:S02]  /*20650*/  @!P1 LDC.64 R6, c[0x0][0x5c0] ;  /* 0x00017000ff069b82 */ /* 0x000e240000000a00 */
[----:B0-----:R-:W-:-:S04]  /*20660*/  @!P1 IADD3 R84, P5, P6, R24, UR25, R6 ;  /* 0x0000001918549c10 */ /* 0x001fc8000febe006 */
[----:B------:R-:W-:Y:S02]  /*20670*/  @!P1 IADD3.X R85, R30, UR24, R7, P5, P6 ;  /* 0x000000181e559c10 */ /* 0x000fe4000afec407 */
[----:B------:R-:W-:-:S13]  /*20680*/  ISETP.LT.OR P5, PT, R28, 0x62, !P0 ;  /* 0x000000621c00780c */ /* 0x000fda00047a1670 */
[----:B------:R-:W0:Y:S01]  /*20690*/  @!P5 LDC.64 R6, c[0x0][0x5c0] ;  /* 0x00017000ff06db82 */ /* 0x000e220000000a00 */
[----:B------:R-:W-:Y:S02]  /*206a0*/  F2FP.SATFINITE.E4M3.F32.PACK_AB_MERGE_C R5, RZ, R5, RZ ;  /* 0x00000005ff05723e */ /* 0x000fe400048070ff */
[----:B0-----:R-:W-:-:S05]  /*206b0*/  @!P5 IADD3 R6, P6, R24, R6, RZ ;  /* 0x000000061806d210 */ /* 0x001fca0007fde0ff */
[----:B------:R-:W-:-:S05]  /*206c0*/  @!P5 IMAD.X R7, R30, 0x1, R7, P6 ;  /* 0x000000011e07d824 */ /* 0x000fca00030e0607 */
[----:B------:R2:W-:Y:S01]  /*206d0*/  @!P5 STG.E.U8 desc[UR20][R6.64+0x61], R5 ;  /* 0x000061050600d986 */ /* 0x0005e2000c101114 */
[----:B------:R-:W-:-:S04]  /*206e0*/  LOP3.LUT R4, R4, 0xffefffff, RZ, 0xc0, !PT ;  /* 0xffefffff04047812 */ /* 0x000fc800078ec0ff */
[----:B------:R-:W-:Y:S02]  /*206f0*/  @P2 LOP3.LUT R4, R4, 0x100000, RZ, 0xfc, !PT ;  /* 0x0010000004042812 */ /* 0x000fe400078efcff */
[C---:B------:R-:W-:Y:S01]  /*20700*/  LOP3.LUT P2, RZ, R0.reuse, 0x20000000, RZ, 0xc0, !PT ;  /* 0x2000000000ff7812 */ /* 0x040fe2000784c0ff */
[----:B--2---:R-:W-:Y:S02]  /*20710*/  FMUL R5, R57, UR22 ;  /* 0x0000001639057c20 */ /* 0x004fe40008400000 */
[----:B------:R-:W2:Y:S03]  /*20720*/  LDL.LU R57, [R1+0x130] ;  /* 0x0001300001397983 */ /* 0x000ea60000300800 */
[----:B------:R-:W-:Y:S02]  /*20730*/  F2FP.SATFINITE.E4M3.F32.PACK_AB_MERGE_C R5, RZ, R5, RZ ;  /* 0x00000005ff05723e */ /* 0x000fe400048070ff */
[----:B------:R-:W-:-:S05]  /*20740*/  LOP3.LUT P4, RZ, R0, 0x40000000, RZ, 0xc0, !PT ;  /* 0x4000000000ff7812 */ /* 0x000fca000788c0ff */
[----:B------:R4:W-:Y:S01]  /*20750*/  @!P2 STG.E.U8 desc[UR20][R40.64+0x60], R5 ;  /* 0x000060052800a986 */ /* 0x0009e2000c101114 */
[----:B------:R-:W-:-:S04]  /*20760*/  LOP3.LUT R4, R4, 0xffdfffff, RZ, 0xc0, !PT ;  /* 0xffdfffff04047812 */ /* 0x000fc800078ec0ff */
[----:B------:R-:W-:Y:S02]  /*20770*/  @P1 LOP3.LUT R4, R4, 0x200000, RZ, 0xfc, !PT ;  /* 0x0020000004041812 */ /* 0x000fe400078efcff */
[----:B------:R-:W-:-:S13]  /*20780*/  ISETP.LT.OR P1, PT, R28, 0x3a, !P3 ;  /* 0x0000003a1c00780c */ /* 0x000fda0005f21670 */
[----:B------:R-:W0:Y:S01]  /*20790*/  @!P1 LDC.64 R6, c[0x0][0x5c0] ;  /* 0x00017000ff069b82 */ /* 0x000e220000000a00 */
[----:B----4-:R-:W-:Y:S02]  /*207a0*/  FMUL R5, R58, UR22 ;  /* 0x000000163a057c20 */ /* 0x010fe40008400000 */
[----:B------:R-:W4:Y:S03]  /*207b0*/  LDL.LU R58, [R1+0x134] ;  /* 0x00013400013a7983 */ /* 0x000f260000300800 */
[----:B------:R-:W-:-:S05]  /*207c0*/  F2FP.SATFINITE.E4M3.F32.PACK_AB_MERGE_C R5, RZ, R5, RZ ;  /* 0x00000005ff05723e */ /* 0x000fca00048070ff */
[----:B------:R3:W-:Y:S02]  /*207d0*/  @!P4 STG.E.U8 desc[UR20][R48.64+0x61], R5 ;  /* 0x000061053000c986 */ /* 0x0007e4000c101114 */
[----:B---3--:R-:W-:Y:S02]  /*207e0*/  FMUL R5, R56, UR22 ;  /* 0x0000001638057c20 */ /* 0x008fe40008400000 */
[----:B------:R-:W3:Y:S01]  /*207f0*/  LDL.LU R56, [R1+0x138] ;  /* 0x0001380001387983 */ /* 0x000ee20000300800 */
[----:B------:R-:W-:Y:S02]  /*20800*/  LOP3.LUT R4, R4, 0xfffffffb, RZ, 0xc0, !PT ;  /* 0xfffffffb04047812 */ /* 0x000fe400078ec0ff */
[----:B0-----:R-:W-:Y:S02]  /*20810*/  @!P1 IADD3 R12, P5, P6, R24, UR25, R6 ;  /* 0x00000019180c9c10 */ /* 0x001fe4000febe006 */
[----:B------:R-:W-:Y:S02]  /*20820*/  @P1 LOP3.LUT R4, R4, 0x4, RZ, 0xfc, !PT ;  /* 0x0000000404041812 */ /* 0x000fe400078efcff */
[----:B------:R-:W-:-:S02]  /*20830*/  @!P1 IADD3.X R13, R30, UR24, R7, P5, P6 ;  /* 0x000000181e0d9c10 */ /* 0x000fc4000afec407 */
[----:B------:R-:W-:-:S13]  /*20840*/  ISETP.LT.OR P1, PT, R28, 0x41, !P3 ;  /* 0x000000411c00780c */ /* 0x000fda0005f21670 */
[----:B------:R-:W0:Y:S02]  /*20850*/  @!P1 LDC.64 R6, c[0x0][0x5c0] ;  /* 0x00017000ff069b82 */ /* 0x000e240000000a00 */
[----:B0-----:R-:W-:-:S04]  /*20860*/  @!P1 IADD3 R86, P2, P5, R24, UR25, R6 ;  /* 0x0000001918569c10 */ /* 0x001fc8000fd5e006 */
[----:B------:R-:W-:Y:S02]  /*20870*/  @!P1 IADD3.X R87, R30, UR24, R7, P2, P5 ;  /* 0x000000181e579c10 */ /* 0x000fe400097ea407 */
[----:B------:R-:W-:-:S13]  /*20880*/  ISETP.LT.OR P2, PT, R28, 0x42, !P3 ;  /* 0x000000421c00780c */ /* 0x000fda0005f41670 */
[----:B------:R-:W0:Y:S01]  /*20890*/  @!P2 LDC.64 R6, c[0x0][0x5c0] ;  /* 0x00017000ff06ab82 */ /* 0x000e220000000a00 */
[----:B------:R-:W-:Y:S02]  /*208a0*/  ISETP.LT.OR P4, PT, R28, 0x69, !P0 ;  /* 0x000000691c00780c */ /* 0x000fe40004781670 */
[----:B0-----:R-:W-:-:S04]  /*208b0*/  @!P2 IADD3 R88, P5, P6, R24, UR25, R6 ;  /* 0x000000191858ac10 */ /* 0x001fc8000febe006 */
[----:B------:R-:W-:-:S07]  /*208c0*/  @!P2 IADD3.X R89, R30, UR24, R7, P5, P6 ;  /* 0x000000181e59ac10 */ /* 0x000fce000afec407 */
[----:B------:R-:W0:Y:S01]  /*208d0*/  @!P4 LDC.64 R6, c[0x0][0x5c0] ;  /* 0x00017000ff06cb82 */ /* 0x000e220000000a00 */
[----:B------:R-:W-:-:S04]  /*208e0*/  LOP3.LUT R0, R0, 0xffefffff, RZ, 0xc0, !PT ;  /* 0xffefffff00007812 */ /* 0x000fc800078ec0ff */
[----:B------:R-:W-:Y:S02]  /*208f0*/  @P2 LOP3.LUT R0, R0, 0x100000, RZ, 0xfc, !PT ;  /* 0x0010000000002812 */ /* 0x000fe400078efcff */
[----:B------:R-:W-:Y:S02]  /*20900*/  ISETP.LT.OR P2, PT, R28, 0x49, !P3 ;  /* 0x000000491c00780c */ /* 0x000fe40005f41670 */
[----:B------:R-:W-:Y:S02]  /*20910*/  F2FP.SATFINITE.E4M3.F32.PACK_AB_MERGE_C R5, RZ, R5, RZ ;  /* 0x00000005ff05723e */ /* 0x000fe400048070ff */
[----:B0-----:R-:W-:-:S05]  /*20920*/  @!P4 IADD3 R6, P5, R24, R6, RZ ;  /* 0x000000061806c210 */ /* 0x001fca0007fbe0ff */
[----:B------:R-:W-:-:S05]  /*20930*/  @!P4 IMAD.X R7, R30, 0x1, R7, P5 ;  /* 0x000000011e07c824 */ /* 0x000fca00028e0607 */
[----:B------:R0:W-:Y:S02]  /*20940*/  @!P4 STG.E.U8 desc[UR20][R6.64+0x68], R5 ;  /* 0x000068050600c986 */ /* 0x0001e4000c101114 */
[----:B0-----:R-:W0:Y:S01]  /*20950*/  @!P2 LDC.64 R6, c[0x0][0x5c0] ;  /* 0x00017000ff06ab82 */ /* 0x001e220000000a00 */
[----:B--2---:R-:W-:Y:S02]  /*20960*/  FMUL R5, R57, UR22 ;  /* 0x0000001639057c20 */ /* 0x004fe40008400000 */
[----:B------:R-:W2:Y:S01]  /*20970*/  LDL.LU R57, [R1+0x13c] ;  /* 0x00013c0001397983 */ /* 0x000ea20000300800 */
[----:B0-----:R-:W-:-:S04]  /*20980*/  @!P2 IADD3 R92, P4, P5, R24, UR25, R6 ;  /* 0x00000019185cac10 */ /* 0x001fc8000fd9e006 */
[----:B------:R-:W-:Y:S02]  /*20990*/  @!P2 IADD3.X R93, R30, UR24, R7, P4, P5 ;  /* 0x000000181e5dac10 */ /* 0x000fe4000a7ea407 */
[----:B------:R-:W-:-:S13]  /*209a0*/  ISETP.LT.OR P4, PT, R28, 0x6a, !P0 ;  /* 0x0000006a1c00780c */ /* 0x000fda0004781670 */
[----:B------:R-:W0:Y:S01]  /*209b0*/  @!P4 LDC.64 R6, c[0x0][0x5c0] ;  /* 0x00017000ff06cb82 */ /* 0x000e220000000a00 */
[----:B------:R-:W-:Y:S02]  /*209c0*/  LOP3.LUT R4, R4, 0xfffffffe, RZ, 0xc0, !PT ;  /* 0xfffffffe04047812 */ /* 0x000fe400078ec0ff */
[----:B------:R-:W-:Y:S02]  /*209d0*/  F2FP.SATFINITE.E4M3.F32.PACK_AB_MERGE_C R5, RZ, R5, RZ ;  /* 0x00000005ff05723e */ /* 0x000fe400048070ff */
[----:B------:R-:W-:-:S04]  /*209e0*/  @P1 LOP3.LUT R4, R4, 0x1, RZ, 0xfc, !PT ;  /* 0x0000000104041812 */ /* 0x000fc800078efcff */
[----:B------:R-:W-:Y:S02]  /*209f0*/  LOP3.LUT P6, RZ, R4, 0x800, RZ, 0xc0, !PT ;  /* 0x0000080004ff7812 */ /* 0x000fe400078cc0ff */
[----:B0-----:R-:W-:-:S05]  /*20a00*/  @!P4 IADD3 R6, P5, R24, R6, RZ ;  /* 0x000000061806c210 */ /* 0x001fca0007fbe0ff */
[----:B------:R-:W-:-:S05]  /*20a10*/  @!P4 IMAD.X R7, R30, 0x1, R7, P5 ;  /* 0x000000011e07c824 */ /* 0x000fca00028e0607 */
[----:B------:R4:W-:Y:S01]  /*20a20*/  @!P4 STG.E.U8 desc[UR20][R6.64+0x69], R5 ;  /* 0x000069050600c986 */ /* 0x0009e2000c101114 */
[C---:B------:R-:W-:Y:S02]  /*20a30*/  LOP3.LUT P1, RZ, R4.reuse, 0x400, RZ, 0xc0, !PT ;  /* 0x0000040004ff7812 */ /* 0x040fe4000782c0ff */
[----:B------:R-:W-:Y:S01]  /*20a40*/  LOP3.LUT R4, R4, 0xffbfffff, RZ, 0xc0, !PT ;  /* 0xffbfffff04047812 */ /* 0x000fe200078ec0ff */
[----:B----4-:R-:W-:Y:S02]  /*20a50*/  FMUL R5, R58, UR22 ;  /* 0x000000163a057c20 */ /* 0x010fe40008400000 */
[----:B------:R-:W4:Y:S03]  /*20a60*/  LDL.LU R58, [R1+0x140] ;  /* 0x00014000013a7983 */ /* 0x000f260000300800 */
[----:B------:R-:W-:-:S05]  /*20a70*/  F2FP.SATFINITE.E4M3.F32.PACK_AB_MERGE_C R5, RZ, R5, RZ ;  /* 0x00000005ff05723e */ /* 0x000fca00048070ff */
[----:B------:R3:W-:Y:S02]  /*20a80*/  @!P6 STG.E.U8 desc[UR20][R46.64+0x68], R5 ;  /* 0x000068052e00e986 */ /* 0x0007e4000c101114 */
[----:B---3--:R-:W-:Y:S02]  /*20a90*/  FMUL R5, R56, UR22 ;  /* 0x0000001638057c20 */ /* 0x008fe40008400000 */
[----:B------:R-:W3:Y:S01]  /*20aa0*/  LDL.LU R56, [R1+0x144] ;  /* 0x0001440001387983 */ /* 0x000ee20000300800 */
[----:B------:R-:W-:Y:S02]  /*20ab0*/  @P2 LOP3.LUT R4, R4, 0x400000, RZ, 0xfc, !PT ;  /* 0x0040000004042812 */ /* 0x000fe400078efcff */
        /* <DEDUP_REMOVED lines=18> */
[C---:B------:R-:W-:Y:S02]  /*20be0*/  LOP3.LUT P6, RZ, R4.reuse, 0x20, RZ, 0xc0, !PT ;  /* 0x0000002004ff7812 */ /* 0x040fe400078cc0ff */
[----:B------:R-:W-:Y:S02]  /*20bf0*/  LOP3.LUT R4, R4, 0xfeffffff, RZ, 0xc0, !PT ;  /* 0xfeffffff04047812 */ /* 0x000fe400078ec0ff */
[----:B------:R-:W-:Y:S02]  /*20c00*/  F2FP.SATFINITE.E4M3.F32.PACK_AB_MERGE_C R5, RZ, R5, RZ ;  /* 0x00000005ff05723e */ /* 0x000fe400048070ff */
[----:B------:R-:W-:Y:S02]  /*20c10*/  @P2 LOP3.LUT R4, R4, 0x1000000, RZ, 0xfc, !PT ;  /* 0x0100000004042812 */ /* 0x000fe400078efcff */
[----:B------:R-:W-:Y:S01]  /*20c20*/  ISETP.LT.OR P2, PT, R28, 0x59, !P3 ;  /* 0x000000591c00780c */ /* 0x000fe20005f41670 */
[----:B------:R2:W-:Y:S02]  /*20c30*/  @!P1 STG.E.U8 desc[UR20][R32.64+0x69], R5 ;  /* 0x0000690520009986 */ /* 0x0005e4000c101114 */
[----:B--2---:R-:W-:Y:S01]  /*20c40*/  FMUL R5, R57, UR22 ;  /* 0x0000001639057c20 */ /* 0x004fe20008400000 */
[----:B0-----:R-:W-:Y:S01]  /*20c50*/  @!P4 IADD3 R6, P5, R24, R6, RZ ;  /* 0x000000061806c210 */ /* 0x001fe20007fbe0ff */
[----:B------:R-:W2:Y:S03]  /*20c60*/  LDL.LU R57, [R1+0x148] ;  /* 0x0001480001397983 */ /* 0x000ea60000300800 */
[----:B------:R-:W-:Y:S01]  /*20c70*/  F2FP.SATFINITE.E4M3.F32.PACK_AB_MERGE_C R5, RZ, R5, RZ ;  /* 0x00000005ff05723e */ /* 0x000fe200048070ff */
        /* <DEDUP_REMOVED lines=17> */
[----:B------:R-:W-:Y:S02]  /*20d90*/  @P2 LOP3.LUT R4, R4, 0x400, RZ, 0xfc, !PT ;  /* 0x0000040004042812 */ /* 0x000fe400078efcff */
[----:B------:R-:W-:-:S13]  /*20da0*/  ISETP.LT.OR P2, PT, R28, 0x5a, !P3 ;  /* 0x0000005a1c00780c */ /* 0x000fda0005f41670 */
[----:B------:R-:W0:Y:S01]  /*20db0*/  @!P2 LDC.64 R6, c[0x0][0x5c0] ;  /* 0x00017000ff06ab82 */ /* 0x000e220000000a00 */
[----:B------:R-:W-:-:S04]  /*20dc0*/  LOP3.LUT R4, R4, 0xfdffffff, RZ, 0xc0, !PT ;  /* 0xfdffffff04047812 */ /* 0x000fc800078ec0ff */
[----:B------:R-:W-:Y:S02]  /*20dd0*/  @P2 LOP3.LUT R4, R4, 0x2000000, RZ, 0xfc, !PT ;  /* 0x0200000004042812 */ /* 0x000fe400078efcff */
[----:B0-----:R-:W-:-:S04]  /*20de0*/  @!P2 IADD3 R114, P4, P5, R24, UR25, R6 ;  /* 0x000000191872ac10 */ /* 0x001fc8000fd9e006 */
[----:B------:R-:W-:Y:S02]  /*20df0*/  @!P2 IADD3.X R115, R30, UR24, R7, P4, P5 ;  /* 0x000000181e73ac10 */ /* 0x000fe4000a7ea407 */
[----:B------:R-:W-:Y:S02]  /*20e00*/  ISETP.LT.OR P2, PT, R28, 0x61, !P3 ;  /* 0x000000611c00780c */ /* 0x000fe40005f41670 */
[----:B------:R-:W-:-:S11]  /*20e10*/  F2FP.SATFINITE.E4M3.F32.PACK_AB_MERGE_C R5, RZ, R5, RZ ;  /* 0x00000005ff05723e */ /* 0x000fd600048070ff */
[----:B------:R-:W0:Y:S01]  /*20e20*/  @!P2 LDC.64 R6, c[0x0][0x5c0] ;  /* 0x00017000ff06ab82 */ /* 0x000e220000000a00 */
[----:B------:R2:W-:Y:S01]  /*20e30*/  @!P6 STG.E.U8 desc[UR20][R50.64+0x70], R5 ;  /* 0x000070053200e986 */ /* 0x0005e2000c101114 */
[----:B------:R-:W-:Y:S02]  /*20e40*/  ISETP.LT.OR P6, PT, R28, 0x62, !P3 ;  /* 0x000000621c00780c */ /* 0x000fe40005fc1670 */
[----:B0-----:R-:W-:-:S04]  /*20e50*/  @!P2 IADD3 R122, P4, P5, R24, UR25, R6 ;  /* 0x00000019187aac10 */ /* 0x001fc8000fd9e006 */
[----:B------:R-:W-:-:S07]  /*20e60*/  @!P2 IADD3.X R123, R30, UR24, R7, P4, P5 ;  /* 0x000000181e7bac10 */ /* 0x000fce000a7ea407 */
[----:B------:R-:W0:Y:S02]  /*20e70*/  @!P6 LDC.64 R6, c[0x0][0x5c0] ;  /* 0x00017000ff06eb82 */ /* 0x000e240000000a00 */
[----:B0-----:R-:W-:-:S04]  /*20e80*/  @!P6 IADD3 R120, P4, P5, R24, UR25, R6 ;  /* 0x000000191878ec10 */ /* 0x001fc8000fd9e006 */
[----:B------:R-:W-:Y:S02]  /*20e90*/  @!P6 IADD3.X R121, R30, UR24, R7, P4, P5 ;  /* 0x000000181e79ec10 */ /* 0x000fe4000a7ea407 */
[----:B------:R-:W-:-:S13]  /*20ea0*/  ISETP.LT.OR P4, PT, R28, 0x79, !P0 ;  /* 0x000000791c00780c */ /* 0x000fda0004781670 */
[----:B------:R-:W0:Y:S01]  /*20eb0*/  @!P4 LDC.64 R6, c[0x0][0x5c0] ;  /* 0x00017000ff06cb82 */ /* 0x000e220000000a00 */
[----:B--2---:R-:W-:Y:S02]  /*20ec0*/  FMUL R5, R57, UR22 ;  /* 0x0000001639057c20 */ /* 0x004fe40008400000 */
[----:B------:R-:W2:Y:S03]  /*20ed0*/  LDL.LU R57, [R1+0x154] ;  /* 0x0001540001397983 */ /* 0x000ea60000300800 */
[----:B------:R-:W-:Y:S02]  /*20ee0*/  F2FP.SATFINITE.E4M3.F32.PACK_AB_MERGE_C R5, RZ, R5, RZ ;  /* 0x00000005ff05723e */ /* 0x000fe400048070ff */
[----:B0-----:R-:W-:-:S03]  /*20ef0*/  @!P4 IADD3 R6, P5, R24, R6, RZ ;  /* 0x000000061806c210 */ /* 0x001fc60007fbe0ff */
[----:B------:R4:W-:Y:S02]  /*20f00*/  @!P1 STG.E.U8 desc[UR20][R54.64+0x71], R5 ;  /* 0x0000710536009986 */ /* 0x0009e4000c101114 */
        /* <DEDUP_REMOVED lines=9> */
[----:B------:R-:W-:Y:S02]  /*20fa0*/  ISETP.LT.OR P0, PT, R28, 0x7a, !P0 ;  /* 0x0000007a1c00780c */ /* 0x000fe40004701670 */
[----:B0-----:R-:W-:-:S04]  /*20fb0*/  @!P1 IADD3 R116, P4, P5, R24, UR25, R6 ;  /* 0x0000001918749c10 */ /* 0x001fc8000fd9e006 */
[----:B------:R-:W-:-:S07]  /*20fc0*/  @!P1 IADD3.X R117, R30, UR24, R7, P4, P5 ;  /* 0x000000181e759c10 */ /* 0x000fce000a7ea407 */
[----:B------:R-:W0:Y:S01]  /*20fd0*/  @!P0 LDC.64 R6, c[0x0][0x5c0] ;  /* 0x00017000ff068b82 */ /* 0x000e220000000a00 */
[----:B------:R-:W-:Y:S02]  /*20fe0*/  F2FP.SATFINITE.E4M3.F32.PACK_AB_MERGE_C R5, RZ, R5, RZ ;  /* 0x00000005ff05723e */ /* 0x000fe400048070ff */
[----:B0-----:R-:W-:-:S05]  /*20ff0*/  @!P0 IADD3 R6, P4, R24, R6, RZ ;  /* 0x0000000618068210 */ /* 0x001fca0007f9e0ff */
[----:B------:R-:W-:-:S05]  /*21000*/  @!P0 IMAD.X R7, R30, 0x1, R7, P4 ;  /* 0x000000011e078824 */ /* 0x000fca00020e0607 */
[----:B------:R2:W-:Y:S01]  /*21010*/  @!P0 STG.E.U8 desc[UR20][R6.64+0x79], R5 ;  /* 0x0000790506008986 */ /* 0x0005e2000c101114 */
[----:B------:R-:W-:-:S04]  /*21020*/  LOP3.LUT R8, R8, 0xffffefff, RZ, 0xc0, !PT ;  /* 0xffffefff08087812 */ /* 0x000fc800078ec0ff */
[----:B------:R-:W-:Y:S02]  /*21030*/  @P2 LOP3.LUT R8, R8, 0x1000, RZ, 0xfc, !PT ;  /* 0x0000100008082812 */ /* 0x000fe400078efcff */
[----:B------:R-:W-:Y:S02]  /*21040*/  LOP3.LUT P2, RZ, R4, 0x4000, RZ, 0xc0, !PT ;  /* 0x0000400004ff7812 */ /* 0x000fe4000784c0ff */
[----:B------:R-:W-:-:S04]  /*21050*/  LOP3.LUT R8, R8, 0xffff7fff, RZ, 0xc0, !PT ;  /* 0xffff7fff08087812 */ /* 0x000fc800078ec0ff */
[----:B------:R-:W-:Y:S02]  /*21060*/  @P6 LOP3.LUT R8, R8, 0x8000, RZ, 0xfc, !PT ;  /* 0x0000800008086812 */ /* 0x000fe400078efcff */
[----:B------:R-:W-:Y:S01]  /*21070*/  LOP3.LUT P6, RZ, R4, 0x2000, RZ, 0xc0, !PT ;  /* 0x0000200004ff7812 */ /* 0x000fe200078cc0ff */
[----:B--2---:R-:W-:Y:S02]  /*21080*/  FMUL R5, R57, UR22 ;  /* 0x0000001639057c20 */ /* 0x004fe40008400000 */
[----:B------:R-:W2:Y:S03]  /*21090*/  LDL.LU R57, [R1+0x160] ;  /* 0x0001600001397983 */ /* 0x000ea60000300800 */
[----:B------:R-:W-:-:S05]  /*210a0*/  F2FP.SATFINITE.E4M3.F32.PACK_AB_MERGE_C R5, RZ, R5, RZ ;  /* 0x00000005ff05723e */ /* 0x000fca00048070ff */
[----:B------:R4:W-:Y:S01]  /*210b0*/  @!P2 STG.E.U8 desc[UR20][R52.64+0x78], R5 ;  /* 0x000078053400a986 */ /* 0x0009e2000c101114 */
[----:B------:R-:W-:-:S13]  /*210c0*/  ISETP.LT.OR P5, PT, R28, 0x6a, !P3 ;  /* 0x0000006a1c00780c */ /* 0x000fda0005fa1670 */
[----:B------:R-:W0:Y:S01]  /*210d0*/  @!P5 LDC.64 R6, c[0x0][0x5c0] ;  /* 0x00017000ff06db82 */ /* 0x000e220000000a00 */
[----:B------:R-:W-:Y:S01]  /*210e0*/  ISETP.LT.OR P2, PT, R28, 0x71, !P3 ;  /* 0x000000711c00780c */ /* 0x000fe20005f41670 */
[----:B----4-:R-:W-:-:S05]  /*210f0*/  FMUL R5, R58, UR22 ;  /* 0x000000163a057c20 */ /* 0x010fca0008400000 */
[----:B------:R-:W-:-:S05]  /*21100*/  F2FP.SATFINITE.E4M3.F32.PACK_AB_MERGE_C R5, RZ, R5, RZ ;  /* 0x00000005ff05723e */ /* 0x000fca00048070ff */
[----:B------:R3:W-:Y:S02]  /*21110*/  @!P6 STG.E.U8 desc[UR20][R44.64+0x79], R5 ;  /* 0x000079052c00e986 */ /* 0x0007e4000c101114 */
[----:B---3--:R-:W-:Y:S02]  /*21120*/  FMUL R5, R56, UR22 ;  /* 0x0000001638057c20 */ /* 0x008fe40008400000 */
[----:B------:R-:W3:Y:S01]  /*21130*/  LDL.LU R56, [R1+0x164] ;  /* 0x0001640001387983 */ /* 0x000ee20000300800 */
[----:B0-----:R-:W-:Y:S02]  /*21140*/  @!P5 IADD3 R108, P0, P4, R24, UR25, R6 ;  /* 0x00000019186cdc10 */ /* 0x001fe4000fc1e006 */
[----:B------:R-:W-:Y:S01]  /*21150*/  LOP3.LUT R8, R8, 0xfffbffff, RZ, 0xc0, !PT ;  /* 0xfffbffff08087812 */ /* 0x000fe200078ec0ff */
[----:B------:R-:W4:Y:S01]  /*21160*/  LDL.LU R58, [R1+0x168] ;  /* 0x00016800013a7983 */ /* 0x000f220000300800 */
[----:B------:R-:W-:Y:S02]  /*21170*/  @!P5 IADD3.X R109, R30, UR24, R7, P0, P4 ;  /* 0x000000181e6ddc10 */ /* 0x000fe400087e8407 */
[----:B------:R-:W0:Y:S01]  /*21180*/  @!P2 LDC.64 R6, c[0x0][0x5c0] ;  /* 0x00017000ff06ab82 */ /* 0x000e220000000a00 */
[----:B------:R-:W-:-:S04]  /*21190*/  @P5 LOP3.LUT R8, R8, 0x40000, RZ, 0xfc, !PT ;  /* 0x0004000008085812 */ /* 0x000fc800078efcff */
        /* <DEDUP_REMOVED lines=18> */
[----:B------:R-:W-:Y:S02]  /*212c0*/  ISETP.LT.OR P6, PT, R28, 0x1, !P3 ;  /* 0x000000011c00780c */ /* 0x000fe40005fc1670 */
[----:B------:R-:W-:Y:S02]  /*212d0*/  LOP3.LUT R4, R4, 0xffffefff, RZ, 0xc0, !PT ;  /* 0xffffefff04047812 */ /* 0x000fe400078ec0ff */
[----:B0-----:R-:W-:-:S04]  /*212e0*/  @!P2 IADD3 R98, P0, P3, R24, UR25, R6 ;  /* 0x000000191862ac10 */ /* 0x001fc8000fb1e006 */
[----:B------:R-:W-:Y:S01]  /*212f0*/  @!P2 IADD3.X R99, R30, UR24, R7, P0, P3 ;  /* 0x000000181e63ac10 */ /* 0x000fe200087e6407 */
[----:B--2---:R-:W-:Y:S02]  /*21300*/  FMUL R7, R57, UR22 ;  /* 0x0000001639077c20 */ /* 0x004fe40008400000 */
[----:B------:R-:W2:Y:S01]  /*21310*/  LDL.LU R57, [R1+0x16c] ;  /* 0x00016c0001397983 */ /* 0x000ea20000300800 */
[----:B------:R-:W-:Y:S02]  /*21320*/  ISETP.GE.AND P5, PT, R29, 0x89, PT ;  /* 0x000000891d00780c */ /* 0x000fe40003fa6270 */
[----:B------:R-:W-:Y:S02]  /*21330*/  @P1 LOP3.LUT R4, R4, 0x1000, RZ, 0xfc, !PT ;  /* 0x0000100004041812 */ /* 0x000fe400078efcff */
[----:B------:R-:W-:Y:S02]  /*21340*/  LOP3.LUT P1, RZ, R0, 0x10000000, RZ, 0xc0, !PT ;  /* 0x1000000000ff7812 */ /* 0x000fe4000782c0ff */
[----:B------:R-:W-:-:S02]  /*21350*/  ISETP.LT.OR P0, PT, R28, 0x1, !P5 ;  /* 0x000000011c00780c */ /* 0x000fc40006f01670 */
[----:B------:R-:W-:Y:S02]  /*21360*/  F2FP.SATFINITE.E4M3.F32.PACK_AB_MERGE_C R5, RZ, R5, RZ ;  /* 0x00000005ff05723e */ /* 0x000fe400048070ff */
[----:B------:R-:W-:-:S03]  /*21370*/  F2FP.SATFINITE.E4M3.F32.PACK_AB_MERGE_C R7, RZ, R7, RZ ;  /* 0x00000007ff07723e */ /* 0x000fc600048070ff */
[----:B------:R-:W-:Y:S04]  /*21380*/  @!P6 STG.E.U8 desc[UR20][R18.64], R5 ;  /* 0x000000051200e986 */ /* 0x000fe8000c101114 */
[----:B------:R0:W-:Y:S02]  /*21390*/  @!P1 STG.E.U8 desc[UR20][R10.64+0x1], R7 ;  /* 0x000001070a009986 */ /* 0x0001e4000c101114 */
[----:B0-----:R-:W0:Y:S01]  /*213a0*/  @!P0 LDC.64 R10, c[0x0][0x5c0] ;  /* 0x00017000ff0a8b82 */ /* 0x001e220000000a00 */
[----:B------:R-:W-:Y:S02]  /*213b0*/  IMAD.U32 R6, RZ, RZ, UR14 ;  /* 0x0000000eff067e24 */ /* 0x000fe4000f8e00ff */
[----:B------:R-:W-:-:S03]  /*213c0*/  IMAD.U32 R5, RZ, RZ, UR12 ;  /* 0x0000000cff057e24 */ /* 0x000fc6000f8e00ff */
[----:B------:R-:W-:-:S04]  /*213d0*/  @!P0 IADD3 R6, P3, P4, R6, UR25, R24 ;  /* 0x0000001906068c10 */ /* 0x000fc8000fc7e018 */
[----:B------:R-:W-:Y:S02]  /*213e0*/  @!P0 IADD3.X R5, R5, UR24, R30, P3, P4 ;  /* 0x0000001805058c10 */ /* 0x000fe40009fe841e */
[----:B0-----:R-:W-:-:S05]  /*213f0*/  @!P0 IADD3 R10, P3, R6, R10, RZ ;  /* 0x0000000a060a8210 */ /* 0x001fca0007f7e0ff */
[----:B------:R-:W-:Y:S02]  /*21400*/  @!P0 IMAD.X R11, R5, 0x1, R11, P3 ;  /* 0x00000001050b8824 */ /* 0x000fe400018e060b */
[----:B---3--:R-:W-:Y:S02]  /*21410*/  FMUL R5, R56, UR22 ;  /* 0x0000001638057c20 */ /* 0x008fe40008400000 */
[----:B------:R-:W3:Y:S01]  /*21420*/  LDL.LU R56, [R1+0x170] ;  /* 0x0001700001387983 */ /* 0x000ee20000300800 */
[----:B------:R-:W-:Y:S02]  /*21430*/  LOP3.LUT R8, R8, 0xbfffffff, RZ, 0xc0, !PT ;  /* 0xbfffffff08087812 */ /* 0x000fe400078ec0ff */
[----:B------:R-:W-:Y:S02]  /*21440*/  ISETP.GE.AND P1, PT, R29, 0x101, PT ;  /* 0x000001011d00780c */ /* 0x000fe40003f26270 */
[----:B------:R-:W-:Y:S02]  /*21450*/  @P2 LOP3.LUT R8, R8, 0x40000000, RZ, 0xfc, !PT ;  /* 0x4000000008082812 */ /* 0x000fe400078efcff */
[----:B------:R-:W-:-:S02]  /*21460*/  ISETP.LT.OR P2, PT, R28, 0x1, !P1 ;  /* 0x000000011c00780c */ /* 0x000fc40004f41670 */
[----:B------:R-:W-:-:S11]  /*21470*/  F2FP.SATFINITE.E4M3.F32.PACK_AB_MERGE_C R5, RZ, R5, RZ ;  /* 0x00000005ff05723e */ /* 0x000fd600048070ff */
[----:B------:R-:W0:Y:S01]  /*21480*/  @!P2 LDC.64 R6, c[0x0][0x5c0] ;  /* 0x00017000ff06ab82 */ /* 0x000e220000000a00 */
[----:B------:R1:W-:Y:S01]  /*21490*/  @!P0 STG.E.U8 desc[UR20][R10.64], R5 ;  /* 0x000000050a008986 */ /* 0x0003e2000c101114 */
[----:B------:R-:W-:Y:S01]  /*214a0*/  ISETP.LT.OR P0, PT, R28, 0x2, !P5 ;  /* 0x000000021c00780c */ /* 0x000fe20006f01670 */
[----:B------:R-:W-:Y:S02]  /*214b0*/  USHF.L.U32 UR8, UR6, 0x8, URZ ;  /* 0x0000000806087899 */ /* 0x000fe4000800063f */
[----:B------:R-:W-:Y:S01]  /*214c0*/  USHF.L.U64.HI UR7, UR6, 0x8, UR7 ;  /* 0x0000000806077899 */ /* 0x000fe20008010207 */
[----:B------:R-:W-:-:S04]  /*214d0*/  LOP3.LUT R0, R0, 0xfffffff7, RZ, 0xc0, !PT ;  /* 0xfffffff700007812 */ /* 0x000fc800078ec0ff */
[----:B------:R-:W-:Y:S02]  /*214e0*/  @P2 LOP3.LUT R0, R0, 0x8, RZ, 0xfc, !PT ;  /* 0x0000000800002812 */ /* 0x000fe400078efcff */
[----:B0-----:R-:W-:-:S04]  /*214f0*/  @!P2 IADD3 R112, P4, P6, R24, UR8, R6 ;  /* 0x000000081870ac10 */ /* 0x001fc8000fe9e006 */
[----:B------:R-:W-:Y:S02]  /*21500*/  @!P2 IADD3.X R113, R30, UR7, R7, P4, P6 ;  /* 0x000000071e71ac10 */ /* 0x000fe4000a7ec407 */
[----:B------:R-:W0:Y:S01]  /*21510*/  @!P0 LDC.64 R6, c[0x0][0x5c0] ;  /* 0x00017000ff068b82 */ /* 0x000e220000000a00 */
[----:B------:R-:W-:Y:S02]  /*21520*/  LOP3.LUT P6, RZ, R4, 0x8000, RZ, 0xc0, !PT ;  /* 0x0000800004ff7812 */ /* 0x000fe400078cc0ff */
[----:B------:R-:W-:Y:S01]  /*21530*/  LOP3.LUT R0, R0, 0xf7ffffff, RZ, 0xc0, !PT ;  /* 0xf7ffffff00007812 */ /* 0x000fe200078ec0ff */
[----:B-1----:R-:W-:Y:S02]  /*21540*/  IMAD.U32 R10, RZ, RZ, UR14 ;  /* 0x0000000eff0a7e24 */ /* 0x002fe4000f8e00ff */
[----:B------:R-:W-:-:S03]  /*21550*/  IMAD.U32 R5, RZ, RZ, UR12 ;  /* 0x0000000cff057e24 */ /* 0x000fc6000f8e00ff */
[----:B------:R-:W-:-:S05]  /*21560*/  @!P0 IADD3 R10, P3, P4, R10, UR25, R24 ;  /* 0x000000190a0a8c10 */ /* 0x000fca000fc7e018 */
[----:B------:R-:W-:Y:S02]  /*21570*/  @P6 LOP3.LUT R0, R0, 0x8000000, RZ, 0xfc, !PT ;  /* 0x0800000000006812 */ /* 0x000fe400078efcff */
[----:B------:R-:W-:Y:S02]  /*21580*/  ISETP.LT.OR P6, PT, R28, 0x2, !P1 ;  /* 0x000000021c00780c */ /* 0x000fe40004fc1670 */
[----:B------:R-:W-:Y:S02]  /*21590*/  @!P0 IADD3.X R5, R5, UR24, R30, P3, P4 ;  /* 0x0000001805058c10 */ /* 0x000fe40009fe841e */
[----:B0-----:R-:W-:-:S05]  /*215a0*/  @!P0 IADD3 R10, P3, R10, R6, RZ ;  /* 0x000000060a0a8210 */ /* 0x001fca0007f7e0ff */
[----:B------:R-:W-:-:S04]  /*215b0*/  @!P0 IMAD.X R11, R5, 0x1, R7, P3 ;  /* 0x00000001050b8824 */ /* 0x000fc800018e0607 */
[----:B------:R-:W0:Y:S01]  /*215c0*/  @!P6 LDC.64 R6, c[0x0][0x5c0] ;  /* 0x00017000ff06eb82 */ /* 0x000e220000000a00 */
[----:B----4-:R-:W-:-:S05]  /*215d0*/  FMUL R5, R58, UR22 ;  /* 0x000000163a057c20 */ /* 0x010fca0008400000 */
[----:B------:R-:W-:Y:S02]  /*215e0*/  F2FP.SATFINITE.E4M3.F32.PACK_AB_MERGE_C R5, RZ, R5, RZ ;  /* 0x00000005ff05723e */ /* 0x000fe400048070ff */
[----:B0-----:R-:W-:-:S04]  /*215f0*/  @!P6 IADD3 R96, P3, P4, R24, UR8, R6 ;  /* 0x000000081860ec10 */ /* 0x001fc8000fc7e006 */
[----:B------:R-:W-:Y:S02]  /*21600*/  @!P6 IADD3.X R97, R30, UR7, R7, P3, P4 ;  /* 0x000000071e61ec10 */ /* 0x000fe40009fe8407 */
[----:B------:R-:W-:Y:S01]  /*21610*/  ISETP.LT.OR P4, PT, R28, 0x9, !P1 ;  /* 0x000000091c00780c */ /* 0x000fe20004f81670 */
[----:B------:R2:W-:-:S12]  /*21620*/  @!P0 STG.E.U8 desc[UR20][R10.64+0x1], R5 ;  /* 0x000001050a008986 */ /* 0x0005d8000c101114 */
[----:B------:R-:W0:Y:S01]  /*21630*/  @!P4 LDC.64 R6, c[0x0][0x5c0] ;  /* 0x00017000ff06cb82 */ /* 0x000e220000000a00 */
[----:B------:R-:W-:-:S04]  /*21640*/  LOP3.LUT R0, R0, 0xfffffffb, RZ, 0xc0, !PT ;  /* 0xfffffffb00007812 */ /* 0x000fc800078ec0ff */
[----:B------:R-:W-:-:S04]  /*21650*/  @P6 LOP3.LUT R0, R0, 0x4, RZ, 0xfc, !PT ;  /* 0x0000000400006812 */ /* 0x000fc800078efcff */
[C---:B------:R-:W-:Y:S02]  /*21660*/  LOP3.LUT P6, RZ, R0.reuse, 0x8000000, RZ, 0xc0, !PT ;  /* 0x0800000000ff7812 */ /* 0x040fe400078cc0ff */
[----:B------:R-:W-:-:S04]  /*21670*/  LOP3.LUT R0, R0, 0xfffffffd, RZ, 0xc0, !PT ;  /* 0xfffffffd00007812 */ /* 0x000fc800078ec0ff */
[----:B------:R-:W-:Y:S02]  /*21680*/  @P4 LOP3.LUT R0, R0, 0x2, RZ, 0xfc, !PT ;  /* 0x0000000200004812 */ /* 0x000fe400078efcff */
[----:B0-----:R-:W-:Y:S01]  /*21690*/  @!P4 IADD3 R94, P0, P3, R24, UR8, R6 ;  /* 0x00000008185ecc10 */ /* 0x001fe2000fb1e006 */
[----:B--2---:R-:W-:Y:S02]  /*216a0*/  FMUL R5, R57, UR22 ;  /* 0x0000001639057c20 */ /* 0x004fe40008400000 */
[----:B------:R-:W2:Y:S01]  /*216b0*/  LDL.LU R57, [R1+0x174] ;  /* 0x0001740001397983 */ /* 0x000ea20000300800 */
[----:B------:R-:W-:Y:S02]  /*216c0*/  @!P4 IADD3.X R95, R30, UR7, R7, P0, P3 ;  /* 0x000000071e5fcc10 */ /* 0x000fe400087e6407 */
[----:B------:R-:W-:Y:S01]  /*216d0*/  ISETP.LT.OR P4, PT, R28, 0xa, !P1 ;  /* 0x0000000a1c00780c */ /* 0x000fe20004f81670 */
[----:B------:R-:W4:-:S12]  /*216e0*/  LDL.LU R58, [R1+0x178] ;  /* 0x00017800013a7983 */ /* 0x000f180000300800 */
[----:B------:R-:W0:Y:S02]  /*216f0*/  @!P4 LDC.64 R6, c[0x0][0x5c0] ;  /* 0x00017000ff06cb82 */ /* 0x000e240000000a00 */
[----:B0-----:R-:W-:-:S04]  /*21700*/  @!P4 IADD3 R70, P0, P3, R24, UR8, R6 ;  /* 0x000000081846cc10 */ /* 0x001fc8000fb1e006 */
[----:B------:R-:W-:Y:S01]  /*21710*/  @!P4 IADD3.X R71, R30, UR7, R7, P0, P3 ;  /* 0x000000071e47cc10 */ /* 0x000fe200087e6407 */
[----:B---3--:R-:W-:Y:S02]  /*21720*/  FMUL R7, R56, UR22 ;  /* 0x0000001638077c20 */ /* 0x008fe40008400000 */
[----:B------:R-:W3:Y:S01]  /*21730*/  LDL.LU R56, [R1+0x17c] ;  /* 0x00017c0001387983 */ /* 0x000ee20000300800 */
[----:B------:R-:W-:Y:S02]  /*21740*/  ISETP.LT.OR P0, PT, R28, 0x9, !P5 ;  /* 0x000000091c00780c */ /* 0x000fe40006f01670 */
[----:B------:R-:W-:Y:S02]  /*21750*/  LOP3.LUT P2, RZ, R4, 0x40, RZ, 0xc0, !PT ;  /* 0x0000004004ff7812 */ /* 0x000fe4000784c0ff */
[----:B------:R-:W-:Y:S02]  /*21760*/  F2FP.SATFINITE.E4M3.F32.PACK_AB_MERGE_C R5, RZ, R5, RZ ;  /* 0x00000005ff05723e */ /* 0x000fe400048070ff */
[----:B------:R-:W-:-:S07]  /*21770*/  F2FP.SATFINITE.E4M3.F32.PACK_AB_MERGE_C R7, RZ, R7, RZ ;  /* 0x00000007ff07723e */ /* 0x000fce00048070ff */
[----:B------:R-:W0:Y:S01]  /*21780*/  @!P0 LDC.64 R10, c[0x0][0x5c0] ;  /* 0x00017000ff0a8b82 */ /* 0x000e220000000a00 */
[----:B------:R1:W-:Y:S01]  /*21790*/  @!P6 STG.E.U8 desc[UR20][R20.64+0x8], R5 ;  /* 0x000008051400e986 */ /* 0x0003e2000c101114 */
[----:B------:R-:W-:-:S03]  /*217a0*/  LOP3.LUT R0, R0, 0xfffffffe, RZ, 0xc0, !PT ;  /* 0xfffffffe00007812 */ /* 0x000fc600078ec0ff */
[----:B------:R0:W-:Y:S01]  /*217b0*/  @!P2 STG.E.U8 desc[UR20][R16.64+0x9], R7 ;  /* 0x000009071000a986 */ /* 0x0001e2000c101114 */
[----:B------:R-:W-:Y:S01]  /*217c0*/  ISETP.LT.OR P2, PT, R28, 0x11, !P1 ;  /* 0x000000111c00780c */ /* 0x000fe20004f41670 */
[----:B------:R-:W-:Y:S01]  /*217d0*/  IMAD.U32 R6, RZ, RZ, UR14 ;  /* 0x0000000eff067e24 */ /* 0x000fe2000f8e00ff */
[----:B------:R-:W-:-:S04]  /*217e0*/  @P4 LOP3.LUT R0, R0, 0x1, RZ, 0xfc, !PT ;  /* 0x0000000100004812 */ /* 0x000fc800078efcff */
[----:B------:R-:W-:Y:S01]  /*217f0*/  @!P0 IADD3 R6, P3, P4, R6, UR25, R24 ;  /* 0x0000001906068c10 */ /* 0x000fe2000fc7e018 */
[----:B-1----:R-:W-:-:S05]  /*21800*/  IMAD.U32 R5, RZ, RZ, UR12 ;  /* 0x0000000cff057e24 */ /* 0x002fca000f8e00ff */
[----:B------:R-:W-:Y:S02]  /*21810*/  @!P0 IADD3.X R5, R5, UR24, R30, P3, P4 ;  /* 0x0000001805058c10 */ /* 0x000fe40009fe841e */
[----:B0-----:R-:W-:Y:S02]  /*21820*/  @!P0 IADD3 R10, P3, R6, R10, RZ ;  /* 0x0000000a060a8210 */ /* 0x001fe40007f7e0ff */
[----:B------:R-:W0:Y:S03]  /*21830*/  @!P2 LDC.64 R6, c[0x0][0x5c0] ;  /* 0x00017000ff06ab82 */ /* 0x000e260000000a00 */
[----:B------:R-:W-:Y:S01]  /*21840*/  @!P0 IMAD.X R11, R5, 0x1, R11, P3 ;  /* 0x00000001050b8824 */ /* 0x000fe200018e060b */
[----:B0-----:R-:W-:-:S04]  /*21850*/  @!P2 IADD3 R72, P4, P6, R24, UR8, R6 ;  /* 0x000000081848ac10 */ /* 0x001fc8000fe9e006 */
[----:B------:R-:W-:Y:S01]  /*21860*/  @!P2 IADD3.X R73, R30, UR7, R7, P4, P6 ;  /* 0x000000071e49ac10 */ /* 0x000fe2000a7ec407 */
[----:B--2---:R-:W-:Y:S02]  /*21870*/  FMUL R5, R57, UR22 ;  /* 0x0000001639057c20 */ /* 0x004fe40008400000 */
[----:B------:R-:W2:Y:S03]  /*21880*/  LDL.LU R57, [R1+0x180] ;  /* 0x0001800001397983 */ /* 0x000ea60000300800 */
[----:B------:R-:W-:-:S05]  /*21890*/  F2FP.SATFINITE.E4M3.F32.PACK_AB_MERGE_C R5, RZ, R5, RZ ;  /* 0x00000005ff05723e */ /* 0x000fca00048070ff */
[----:B------:R0:W-:Y:S01]  /*218a0*/  @!P0 STG.E.U8 desc[UR20][R10.64+0x8], R5 ;  /* 0x000008050a008986 */ /* 0x0001e2000c101114 */
[----:B------:R-:W-:-:S13]  /*218b0*/  ISETP.LT.OR P0, PT, R28, 0xa, !P5 ;  /* 0x0000000a1c00780c */ /* 0x000fda0006f01670 */
[----:B------:R-:W1:Y:S01]  /*218c0*/  @!P0 LDC.64 R6, c[0x0][0x5c0] ;  /* 0x00017000ff068b82 */ /* 0x000e620000000a00 */
[----:B0-----:R-:W-:Y:S02]  /*218d0*/  IMAD.U32 R10, RZ, RZ, UR14 ;  /* 0x0000000eff0a7e24 */ /* 0x001fe4000f8e00ff */
[----:B------:R-:W-:-:S03]  /*218e0*/  IMAD.U32 R5, RZ, RZ, UR12 ;  /* 0x0000000cff057e24 */ /* 0x000fc6000f8e00ff */
[----:B------:R-:W-:-:S04]  /*218f0*/  @!P0 IADD3 R10, P3, P4, R10, UR25, R24 ;  /* 0x000000190a0a8c10 */ /* 0x000fc8000fc7e018 */
[----:B------:R-:W-:Y:S02]  /*21900*/  @!P0 IADD3.X R5, R5, UR24, R30, P3, P4 ;  /* 0x0000001805058c10 */ /* 0x000fe40009fe841e */
[----:B-1----:R-:W-:-:S05]  /*21910*/  @!P0 IADD3 R10, P3, R10, R6, RZ ;  /* 0x000000060a0a8210 */ /* 0x002fca0007f7e0ff */
[----:B------:R-:W-:Y:S02]  /*21920*/  @!P0 IMAD.X R11, R5, 0x1, R7, P3 ;  /* 0x00000001050b8824 */ /* 0x000fe400018e0607 */
[----:B----4-:R-:W-:-:S05]  /*21930*/  FMUL R5, R58, UR22 ;  /* 0x000000163a057c20 */ /* 0x010fca0008400000 */
[----:B------:R-:W-:-:S05]  /*21940*/  F2FP.SATFINITE.E4M3.F32.PACK_AB_MERGE_C R5, RZ, R5, RZ ;  /* 0x00000005ff05723e */ /* 0x000fca00048070ff */
[----:B------:R3:W-:Y:S02]  /*21950*/  @!P0 STG.E.U8 desc[UR20][R10.64+0x9], R5 ;  /* 0x000009050a008986 */ /* 0x0007e4000c101114 */
[----:B---3--:R-:W-:Y:S02]  /*21960*/  FMUL R5, R56, UR22 ;  /* 0x0000001638057c20 */ /* 0x008fe40008400000 */
[----:B------:R-:W3:Y:S04]  /*21970*/  LDL.LU R56, [R1+0x184] ;  /* 0x0001840001387983 */ /* 0x000ee80000300800 */
[----:B------:R-:W4:Y:S01]  /*21980*/  LDL.LU R60, [R1+0x188] ;  /* 0x00018800013c7983 */ /* 0x000f220000300800 */
[----:B------:R-:W-:Y:S02]  /*21990*/  LOP3.LUT P6, RZ, R4, 0x80, RZ, 0xc0, !PT ;  /* 0x0000008004ff7812 */ /* 0x000fe400078cc0ff */
[----:B------:R-:W-:Y:S01]  /*219a0*/  LOP3.LUT R0, R0, 0xfbffffff, RZ, 0xc0, !PT ;  /* 0xfbffffff00007812 */ /* 0x000fe200078ec0ff */
[----:B------:R-:W4:Y:S01]  /*219b0*/  LDL.LU R59, [R1+0x18c] ;  /* 0x00018c00013b7983 */ /* 0x000f220000300800 */
[----:B------:R-:W-:-:S03]  /*219c0*/  LOP3.LUT R8, R8, 0x7fffffff, RZ, 0xc0, !PT ;  /* 0x7fffffff08087812 */ /* 0x000fc600078ec0ff */
[----:B------:R-:W4:Y:S06]  /*219d0*/  LDL.LU R58, [R1+0x190] ;  /* 0x00019000013a7983 */ /* 0x000f2c0000300800 */
[----:B------:R-:W-:Y:S01]  /*219e0*/  @P6 LOP3.LUT R0, R0, 0x4000000, RZ, 0xfc, !PT ;  /* 0x0400000000006812 */ /* 0x000fe200078efcff */
[----:B------:R-:W4:Y:S01]  /*219f0*/  LDL.LU R124, [R1+0x194] ;  /* 0x00019400017c7983 */ /* 0x000f220000300800 */
[----:B------:R-:W-:Y:S02]  /*21a00*/  ISETP.LT.OR P6, PT, R28, 0x12, !P1 ;  /* 0x000000121c00780c */ /* 0x000fe40004fc1670 */
[----:B------:R-:W-:Y:S01]  /*21a10*/  @P2 LOP3.LUT R8, R8, 0x80000000, RZ, 0xfc, !PT ;  /* 0x8000000008082812 */ /* 0x000fe200078efcff */
[----:B------:R-:W4:Y:S10]  /*21a20*/  LDL.LU R126, [R1+0x198] ;  /* 0x00019800017e7983 */ /* 0x000f340000300800 */
[----:B------:R-:W0:Y:S01]  /*21a30*/  @!P6 LDC.64 R6, c[0x0][0x5c0] ;  /* 0x00017000ff06eb82 */ /* 0x000e220000000a00 */
[----:B------:R-:W-:Y:S01]  /*21a40*/  LOP3.LUT R8, R8, 0xefffffff, RZ, 0xc0, !PT ;  /* 0xefffffff08087812 */ /* 0x000fe200078ec0ff */
[----:B------:R-:W4:Y:S01]  /*21a50*/  LDL.LU R125, [R1+0x19c] ;  /* 0x00019c00017d7983 */ /* 0x000f220000300800 */
[----:B0-----:R-:W-:-:S04]  /*21a60*/  @!P6 IADD3 R66, P3, P4, R24, UR8, R6 ;  /* 0x000000081842ec10 */ /* 0x001fc8000fc7e006 */
[----:B------:R-:W-:Y:S02]  /*21a70*/  @!P6 IADD3.X R67, R30, UR7, R7, P3, P4 ;  /* 0x000000071e43ec10 */ /* 0x000fe40009fe8407 */
[----:B------:R-:W-:-:S13]  /*21a80*/  ISETP.LT.OR P4, PT, R28, 0x19, !P1 ;  /* 0x000000191c00780c */ /* 0x000fda0004f81670 */
        /* <DEDUP_REMOVED lines=8> */
[----:B------:R-:W-:Y:S02]  /*21b10*/  LOP3.LUT P6, RZ, R0, 0x4000000, RZ, 0xc0, !PT ;  /* 0x0400000000ff7812 */ /* 0x000fe400078cc0ff */
[----:B------:R-:W-:Y:S02]  /*21b20*/  LOP3.LUT P2, RZ, R4, 0x10000, RZ, 0xc0, !PT ;  /* 0x0001000004ff7812 */ /* 0x000fe4000784c0ff */
[----:B0-----:R-:W-:-:S04]  /*21b30*/  @!P4 IADD3 R62, P0, P3, R24, UR8, R6 ;  /* 0x00000008183ecc10 */ /* 0x001fc8000fb1e006 */
[----:B------:R-:W-:Y:S02]  /*21b40*/  @!P4 IADD3.X R63, R30, UR7, R7, P0, P3 ;  /* 0x000000071e3fcc10 */ /* 0x000fe400087e6407 */
[----:B------:R-:W-:Y:S02]  /*21b50*/  ISETP.LT.OR P0, PT, R28, 0x11, !P5 ;  /* 0x000000111c00780c */ /* 0x000fe40006f01670 */
[----:B------:R-:W-:-:S11]  /*21b60*/  F2FP.SATFINITE.E4M3.F32.PACK_AB_MERGE_C R5, RZ, R5, RZ ;  /* 0x00000005ff05723e */ /* 0x000fd600048070ff */
[----:B------:R-:W0:Y:S01]  /*21b70*/  @!P0 LDC.64 R10, c[0x0][0x5c0] ;  /* 0x00017000ff0a8b82 */ /* 0x000e220000000a00 */
[----:B--2---:R-:W-:Y:S01]  /*21b80*/  FMUL R7, R57, UR22 ;  /* 0x0000001639077c20 */ /* 0x004fe20008400000 */
[----:B------:R1:W-:Y:S04]  /*21b90*/  @!P6 STG.E.U8 desc[UR20][R26.64+0x10], R5 ;  /* 0x000010051a00e986 */ /* 0x0003e8000c101114 */
[----:B------:R-:W-:Y:S01]  /*21ba0*/  F2FP.SATFINITE.E4M3.F32.PACK_AB_MERGE_C R7, RZ, R7, RZ ;  /* 0x00000007ff07723e */ /* 0x000fe200048070ff */
[----:B------:R-:W-:Y:S01]  /*21bb0*/  IMAD.U32 R6, RZ, RZ, UR14 ;  /* 0x0000000eff067e24 */ /* 0x000fe2000f8e00ff */
[----:B------:R-:W-:-:S03]  /*21bc0*/  LOP3.LUT R8, R8, 0xfbffffff, RZ, 0xc0, !PT ;  /* 0xfbffffff08087812 */ /* 0x000fc600078ec0ff */
[----:B------:R2:W-:Y:S01]  /*21bd0*/  @!P2 STG.E.U8 desc[UR20][R22.64+0x11], R7 ;  /* 0x000011071600a986 */ /* 0x0005e2000c101114 */
[----:B------:R-:W-:Y:S02]  /*21be0*/  ISETP.LT.OR P2, PT, R28, 0x21, !P1 ;  /* 0x000000211c00780c */ /* 0x000fe40004f41670 */
[----:B------:R-:W-:Y:S01]  /*21bf0*/  @P4 LOP3.LUT R8, R8, 0x4000000, RZ, 0xfc, !PT ;  /* 0x0400000008084812 */ /* 0x000fe200078efcff */
[----:B-1----:R-:W-:Y:S01]  /*21c00*/  IMAD.U32 R5, RZ, RZ, UR12 ;  /* 0x0000000cff057e24 */ /* 0x002fe2000f8e00ff */
[----:B------:R-:W-:-:S04]  /*21c10*/  @!P0 IADD3 R6, P3, P4, R6, UR25, R24 ;  /* 0x0000001906068c10 */ /* 0x000fc8000fc7e018 */
[----:B------:R-:W-:Y:S02]  /*21c20*/  @!P0 IADD3.X R5, R5, UR24, R30, P3, P4 ;  /* 0x0000001805058c10 */ /* 0x000fe40009fe841e */
[----:B0-----:R-:W-:-:S03]  /*21c30*/  @!P0 IADD3 R10, P3, R6, R10, RZ ;  /* 0x0000000a060a8210 */ /* 0x001fc60007f7e0ff */
[----:B--2---:R-:W0:Y:S02]  /*21c40*/  @!P2 LDC.64 R6, c[0x0][0x5c0] ;  /* 0x00017000ff06ab82 */ /* 0x004e240000000a00 */
[----:B------:R-:W-:Y:S01]  /*21c50*/  @!P0 IMAD.X R11, R5, 0x1, R11, P3 ;  /* 0x00000001050b8824 */ /* 0x000fe200018e060b */
[----:B------:R-:W-:Y:S02]  /*21c60*/  LOP3.LUT R0, R0, 0xfdffffff, RZ, 0xc0, !PT ;  /* 0xfdffffff00007812 */ /* 0x000fe400078ec0ff */
[----:B0-----:R-:W-:-:S04]  /*21c70*/  @!P2 IADD3 R64, P4, P6, R24, UR8, R6 ;  /* 0x000000081840ac10 */ /* 0x001fc8000fe9e006 */
[----:B------:R-:W-:Y:S02]  /*21c80*/  @!P2 IADD3.X R65, R30, UR7, R7, P4, P6 ;  /* 0x000000071e41ac10 */ /* 0x000fe4000a7ec407 */
[----:B------:R-:W-:-:S13]  /*21c90*/  LOP3.LUT P6, RZ, R4, 0x20000, RZ, 0xc0, !PT ;  /* 0x0002000004ff7812 */ /* 0x000fda00078cc0ff */
[----:B------:R-:W-:Y:S02]  /*21ca0*/  @P6 LOP3.LUT R0, R0, 0x2000000, RZ, 0xfc, !PT ;  /* 0x0200000000006812 */ /* 0x000fe400078efcff */
[----:B------:R-:W-:Y:S01]  /*21cb0*/  ISETP.LT.OR P6, PT, R28, 0x22, !P1 ;  /* 0x000000221c00780c */ /* 0x000fe20004fc1670 */
[----:B---3--:R-:W-:-:S05]  /*21cc0*/  FMUL R5, R56, UR22 ;  /* 0x0000001638057c20 */ /* 0x008fca0008400000 */
        /* <DEDUP_REMOVED lines=10> */
[----:B------:R-:W0:Y:S02]  /*21d70*/  @!P6 LDC.64 R6, c[0x0][0x5c0] ;  /* 0x00017000ff06eb82 */ /* 0x000e240000000a00 */
[----:B0-----:R-:W-:-:S04]  /*21d80*/  @!P6 IADD3 R56, P3, P4, R24, UR8, R6 ;  /* 0x000000081838ec10 */ /* 0x001fc8000fc7e006 */
[----:B------:R-:W-:Y:S02]  /*21d90*/  @!P6 IADD3.X R57, R30, UR7, R7, P3, P4 ;  /* 0x000000071e39ec10 */ /* 0x000fe40009fe8407 */
[----:B------:R-:W-:Y:S02]  /*21da0*/  ISETP.LT.OR P4, PT, R28, 0x29, !P1 ;  /* 0x000000291c00780c */ /* 0x000fe40004f81670 */
[----:B------:R-:W-:-:S11]  /*21db0*/  LOP3.LUT R8, R8, 0xfeffffff, RZ, 0xc0, !PT ;  /* 0xfeffffff08087812 */ /* 0x000fd600078ec0ff */
[----:B------:R-:W0:Y:S01]  /*21dc0*/  @!P4 LDC.64 R6, c[0x0][0x5c0] ;  /* 0x00017000ff06cb82 */ /* 0x000e220000000a00 */
[----:B------:R-:W-:Y:S01]  /*21dd0*/  @P2 LOP3.LUT R8, R8, 0x1000000, RZ, 0xfc, !PT ;  /* 0x0100000008082812 */ /* 0x000fe200078efcff */
[----:B----4-:R-:W-:-:S03]  /*21de0*/  FMUL R5, R60, UR22 ;  /* 0x000000163c057c20 */ /* 0x010fc60008400000 */
[----:B------:R-:W-:Y:S02]  /*21df0*/  LOP3.LUT R8, R8, 0xffbfffff, RZ, 0xc0, !PT ;  /* 0xffbfffff08087812 */ /* 0x000fe400078ec0ff */
[----:B------:R-:W-:Y:S02]  /*21e00*/  F2FP.SATFINITE.E4M3.F32.PACK_AB_MERGE_C R5, RZ, R5, RZ ;  /* 0x00000005ff05723e */ /* 0x000fe400048070ff */
[----:B------:R-:W-:-:S03]  /*21e10*/  @P6 LOP3.LUT R8, R8, 0x400000, RZ, 0xfc, !PT ;  /* 0x0040000008086812 */ /* 0x000fc600078efcff */
[----:B------:R1:W-:Y:S01]  /*21e20*/  @!P0 STG.E.U8 desc[UR20][R10.64+0x11], R5 ;  /* 0x000011050a008986 */ /* 0x0003e2000c101114 */
[----:B------:R-:W-:-:S04]  /*21e30*/  LOP3.LUT R8, R8, 0xffdfffff, RZ, 0xc0, !PT ;  /* 0xffdfffff08087812 */ /* 0x000fc800078ec0ff */
[----:B------:R-:W-:Y:S02]  /*21e40*/  @P4 LOP3.LUT R8, R8, 0x200000, RZ, 0xfc, !PT ;  /* 0x0020000008084812 */ /* 0x000fe400078efcff */
[----:B0-----:R-:W-:-:S04]  /*21e50*/  @!P4 IADD3 R60, P0, P3, R24, UR8, R6 ;  /* 0x00000008183ccc10 */ /* 0x001fc8000fb1e006 */
[----:B------:R-:W-:Y:S02]  /*21e60*/  @!P4 IADD3.X R61, R30, UR7, R7, P0, P3 ;  /* 0x000000071e3dcc10 */ /* 0x000fe400087e6407 */
[----:B------:R-:W-:-:S13]  /*21e70*/  ISETP.LT.OR P4, PT, R28, 0x2a, !P1 ;  /* 0x0000002a1c00780c */ /* 0x000fda0004f81670 */
[----:B------:R-:W0:Y:S01]  /*21e80*/  @!P4 LDC.64 R6, c[0x0][0x5c0] ;  /* 0x00017000ff06cb82 */ /* 0x000e220000000a00 */
[----:B------:R-:W-:Y:S02]  /*21e90*/  LOP3.LUT P6, RZ, R0, 0x2000000, RZ, 0xc0, !PT ;  /* 0x0200000000ff7812 */ /* 0x000fe400078cc0ff */
[----:B0-----:R-:W-:-:S04]  /*21ea0*/  @!P4 IADD3 R54, P0, P3, R24, UR8, R6 ;  /* 0x000000081836cc10 */ /* 0x001fc8000fb1e006 */
[----:B------:R-:W-:Y:S02]  /*21eb0*/  @!P4 IADD3.X R55, R30, UR7, R7, P0, P3 ;  /* 0x000000071e37cc10 */ /* 0x000fe400087e6407 */
[----:B------:R-:W-:Y:S01]  /*21ec0*/  ISETP.LT.OR P0, PT, R28, 0x19, !P5 ;  /* 0x000000191c00780c */ /* 0x000fe20006f01670 */
[----:B-1----:R-:W-:-:S12]  /*21ed0*/  FMUL R5, R59, UR22 ;  /* 0x000000163b057c20 */ /* 0x002fd80008400000 */
[----:B------:R-:W0:Y:S01]  /*21ee0*/  @!P0 LDC.64 R10, c[0x0][0x5c0] ;  /* 0x00017000ff0a8b82 */ /* 0x000e220000000a00 */
[----:B------:R-:W-:Y:S01]  /*21ef0*/  F2FP.SATFINITE.E4M3.F32.PACK_AB_MERGE_C R5, RZ, R5, RZ ;  /* 0x00000005ff05723e */ /* 0x000fe200048070ff */
[----:B------:R-:W-:Y:S01]  /*21f00*/  IMAD.U32 R6, RZ, RZ, UR14 ;  /* 0x0000000eff067e24 */ /* 0x000fe2000f8e00ff */
[----:B------:R-:W-:-:S03]  /*21f10*/  LOP3.LUT R8, R8, 0xffefffff, RZ, 0xc0, !PT ;  /* 0xffefffff08087812 */ /* 0x000fc600078ec0ff */
[----:B------:R1:W-:Y:S01]  /*21f20*/  @!P6 STG.E.U8 desc[UR20][R34.64+0x18], R5 ;  /* 0x000018052200e986 */ /* 0x0003e2000c101114 */
[----:B------:R-:W-:Y:S02]  /*21f30*/  @P4 LOP3.LUT R8, R8, 0x100000, RZ, 0xfc, !PT ;  /* 0x0010000008084812 */ /* 0x000fe400078efcff */
[----:B------:R-:W-:Y:S01]  /*21f40*/  @!P0 IADD3 R6, P3, P4, R6, UR25, R24 ;  /* 0x0000001906068c10 */ /* 0x000fe2000fc7e018 */
[----:B-1----:R-:W-:-:S05]  /*21f50*/  IMAD.U32 R5, RZ, RZ, UR12 ;  /* 0x0000000cff057e24 */ /* 0x002fca000f8e00ff */
[----:B------:R-:W-:Y:S02]  /*21f60*/  @!P0 IADD3.X R5, R5, UR24, R30, P3, P4 ;  /* 0x0000001805058c10 */ /* 0x000fe40009fe841e */
[----:B0-----:R-:W-:-:S05]  /*21f70*/  @!P0 IADD3 R10, P3, R6, R10, RZ ;  /* 0x0000000a060a8210 */ /* 0x001fca0007f7e0ff */
[----:B------:R-:W-:Y:S02]  /*21f80*/  @!P0 IMAD.X R11, R5, 0x1, R11, P3 ;  /* 0x00000001050b8824 */ /* 0x000fe400018e060b */
[----:B------:R-:W-:Y:S02]  /*21f90*/  FMUL R5, R124, UR22 ;  /* 0x000000167c057c20 */ /* 0x000fe40008400000 */
[----:B------:R-:W2:Y:S01]  /*21fa0*/  LDL.LU R124, [R1+0x1a0] ;  /* 0x0001a000017c7983 */ /* 0x000ea20000300800 */
[----:B------:R-:W-:Y:S01]  /*21fb0*/  LOP3.LUT P2, RZ, R4, 0x2, RZ, 0xc0, !PT ;  /* 0x0000000204ff7812 */ /* 0x000fe2000784c0ff */
[----:B------:R-:W-:-:S05]  /*21fc0*/  FMUL R7, R58, UR22 ;  /* 0x000000163a077c20 */ /* 0x000fca0008400000 */
[----:B------:R-:W-:-:S07]  /*21fd0*/  F2FP.SATFINITE.E4M3.F32.PACK_AB_MERGE_C R7, RZ, R7, RZ ;  /* 0x00000007ff07723e */ /* 0x000fce00048070ff */
[----:B------:R0:W-:Y:S01]  /*21fe0*/  @!P2 STG.E.U8 desc[UR20][R14.64+0x19], R7 ;  /* 0x000019070e00a986 */ /* 0x0001e2000c101114 */
[----:B------:R-:W-:Y:S02]  /*21ff0*/  ISETP.LT.OR P2, PT, R28, 0x31, !P1 ;  /* 0x000000311c00780c */ /* 0x000fe40004f41670 */
[----:B------:R-:W-:-:S11]  /*22000*/  F2FP.SATFINITE.E4M3.F32.PACK_AB_MERGE_C R5, RZ, R5, RZ ;  /* 0x00000005ff05723e */ /* 0x000fd600048070ff */
[----:B0-----:R-:W0:Y:S01]  /*22010*/  @!P2 LDC.64 R6, c[0x0][0x5c0] ;  /* 0x00017000ff06ab82 */ /* 0x001e220000000a00 */
[----:B------:R1:W-:Y:S01]  /*22020*/  @!P0 STG.E.U8 desc[UR20][R10.64+0x18], R5 ;  /* 0x000018050a008986 */ /* 0x0003e2000c101114 */
[----:B------:R-:W-:Y:S02]  /*22030*/  ISETP.LT.OR P0, PT, R28, 0x1a, !P5 ;  /* 0x0000001a1c00780c */ /* 0x000fe40006f01670 */
[----:B------:R-:W-:Y:S02]  /*22040*/  LOP3.LUT R0, R0, 0xfeffffff, RZ, 0xc0, !PT ;  /* 0xfeffffff00007812 */ /* 0x000fe400078ec0ff */
[----:B0-----:R-:W-:-:S04]  /*22050*/  @!P2 IADD3 R58, P4, P6, R24, UR8, R6 ;  /* 0x00000008183aac10 */ /* 0x001fc8000fe9e006 */
[----:B------:R-:W-:-:S05]  /*22060*/  @!P2 IADD3.X R59, R30, UR7, R7, P4, P6 ;  /* 0x000000071e3bac10 */ /* 0x000fca000a7ec407 */
[----:B------:R-:W0:Y:S01]  /*22070*/  @!P0 LDC.64 R6, c[0x0][0x5c0] ;  /* 0x00017000ff068b82 */ /* 0x000e220000000a00 */
[----:B------:R-:W-:Y:S01]  /*22080*/  LOP3.LUT P6, RZ, R4, 0x8, RZ, 0xc0, !PT ;  /* 0x0000000804ff7812 */ /* 0x000fe200078cc0ff */
[----:B-1----:R-:W-:Y:S02]  /*22090*/  IMAD.U32 R10, RZ, RZ, UR14 ;  /* 0x0000000eff0a7e24 */ /* 0x002fe4000f8e00ff */
[----:B------:R-:W-:-:S03]  /*220a0*/  IMAD.U32 R5, RZ, RZ, UR12 ;  /* 0x0000000cff057e24 */ /* 0x000fc6000f8e00ff */
[----:B------:R-:W-:-:S07]  /*220b0*/  @!P0 IADD3 R10, P3, P4, R10, UR25, R24 ;  /* 0x000000190a0a8c10 */ /* 0x000fce000fc7e018 */
[----:B------:R-:W-:Y:S02]  /*220c0*/  @P6 LOP3.LUT R0, R0, 0x1000000, RZ, 0xfc, !PT ;  /* 0x0100000000006812 */ /* 0x000fe400078efcff */
[----:B------:R-:W-:Y:S02]  /*220d0*/  ISETP.LT.OR P6, PT, R28, 0x32, !P1 ;  /* 0x000000321c00780c */ /* 0x000fe40004fc1670 */
[----:B------:R-:W-:Y:S02]  /*220e0*/  @!P0 IADD3.X R5, R5, UR24, R30, P3, P4 ;  /* 0x0000001805058c10 */ /* 0x000fe40009fe841e */
[----:B0-----:R-:W-:-:S05]  /*220f0*/  @!P0 IADD3 R10, P3, R10, R6, RZ ;  /* 0x000000060a0a8210 */ /* 0x001fca0007f7e0ff */
[----:B------:R-:W-:-:S04]  /*22100*/  @!P0 IMAD.X R11, R5, 0x1, R7, P3 ;  /* 0x00000001050b8824 */ /* 0x000fc800018e0607 */
[----:B------:R-:W0:Y:S01]  /*22110*/  @!P6 LDC.64 R6, c[0x0][0x5c0] ;  /* 0x00017000ff06eb82 */ /* 0x000e220000000a00 */
[----:B------:R-:W-:-:S05]  /*22120*/  FMUL R5, R126, UR22 ;  /* 0x000000167e057c20 */ /* 0x000fca0008400000 */
[----:B------:R-:W-:Y:S02]  /*22130*/  F2FP.SATFINITE.E4M3.F32.PACK_AB_MERGE_C R5, RZ, R5, RZ ;  /* 0x00000005ff05723e */ /* 0x000fe400048070ff */
[----:B0-----:R-:W-:-:S04]  /*22140*/  @!P6 IADD3 R48, P3, P4, R24, UR8, R6 ;  /* 0x000000081830ec10 */ /* 0x001fc8000fc7e006 */
[----:B------:R-:W-:Y:S02]  /*22150*/  @!P6 IADD3.X R49, R30, UR7, R7, P3, P4 ;  /* 0x000000071e31ec10 */ /* 0x000fe40009fe8407 */
[----:B------:R-:W-:Y:S01]  /*22160*/  ISETP.LT.OR P4, PT, R28, 0x39, !P1 ;  /* 0x000000391c00780c */ /* 0x000fe20004f81670 */
[----:B------:R0:W-:Y:S01]  /*22170*/  @!P0 STG.E.U8 desc[UR20][R10.64+0x19], R5 ;  /* 0x000019050a008986 */ /* 0x0001e2000c101114 */
[----:B------:R-:W-:-:S11]  /*22180*/  LOP3.LUT R8, R8, 0xfff7ffff, RZ, 0xc0, !PT ;  /* 0xfff7ffff08087812 */ /* 0x000fd600078ec0ff */
[----:B------:R-:W1:Y:S01]  /*22190*/  @!P4 LDC.64 R6, c[0x0][0x5c0] ;  /* 0x00017000ff06cb82 */ /* 0x000e620000000a00 */
[----:B0-----:R-:W-:Y:S02]  /*221a0*/  FMUL R5, R125, UR22 ;  /* 0x000000167d057c20 */ /* 0x001fe40008400000 */
[----:B------:R-:W3:Y:S01]  /*221b0*/  LDL.LU R125, [R1+0x1a4] ;  /* 0x0001a400017d7983 */ /* 0x000ee20000300800 */
[----:B------:R-:W-:-:S03]  /*221c0*/  @P2 LOP3.LUT R8, R8, 0x80000, RZ, 0xfc, !PT ;  /* 0x0008000008082812 */ /* 0x000fc600078efcff */
[----:B------:R-:W4:Y:S01]  /*221d0*/  LDL.LU R126, [R1+0x1a8] ;  /* 0x0001a800017e7983 */ /* 0x000f220000300800 */
[----:B------:R-:W-:-:S04]  /*221e0*/  LOP3.LUT R8, R8, 0xfffdffff, RZ, 0xc0, !PT ;  /* 0xfffdffff08087812 */ /* 0x000fc800078ec0ff */
[----:B------:R-:W-:-:S04]  /*221f0*/  @P6 LOP3.LUT R8, R8, 0x20000, RZ, 0xfc, !PT ;  /* 0x0002000008086812 */ /* 0x000fc800078efcff */
[----:B------:R-:W-:-:S04]  /*22200*/  LOP3.LUT R8, R8, 0xfffeffff, RZ, 0xc0, !PT ;  /* 0xfffeffff08087812 */ /* 0x000fc800078ec0ff */
[----:B------:R-:W-:Y:S02]  /*22210*/  @P4 LOP3.LUT R8, R8, 0x10000, RZ, 0xfc, !PT ;  /* 0x0001000008084812 */ /* 0x000fe400078efcff */
[----:B-1----:R-:W-:-:S04]  /*22220*/  @!P4 IADD3 R52, P0, P3, R24, UR8, R6 ;  /* 0x000000081834cc10 */ /* 0x002fc8000fb1e006 */
[----:B------:R-:W-:Y:S02]  /*22230*/  @!P4 IADD3.X R53, R30, UR7, R7, P0, P3 ;  /* 0x000000071e35cc10 */ /* 0x000fe400087e6407 */
[----:B------:R-:W-:-:S13]  /*22240*/  ISETP.LT.OR P4, PT, R28, 0x3a, !P1 ;  /* 0x0000003a1c00780c */ /* 0x000fda0004f81670 */
[----:B------:R-:W0:Y:S02]  /*22250*/  @!P4 LDC.64 R6, c[0x0][0x5c0] ;  /* 0x00017000ff06cb82 */ /* 0x000e240000000a00 */
[----:B0-----:R-:W-:-:S04]  /*22260*/  @!P4 IADD3 R46, P0, P3, R24, UR8, R6 ;  /* 0x00000008182ecc10 */ /* 0x001fc8000fb1e006 */
[----:B------:R-:W-:Y:S01]  /*22270*/  @!P4 IADD3.X R47, R30, UR7, R7, P0, P3 ;  /* 0x000000071e2fcc10 */ /* 0x000fe200087e6407 */
[----:B--2---:R-:W-:Y:S02]  /*22280*/  FMUL R7, R124, UR22 ;  /* 0x000000167c077c20 */ /* 0x004fe40008400000 */
[----:B------:R-:W2:Y:S01]  /*22290*/  LDL.LU R124, [R1+0x1ac] ;  /* 0x0001ac00017c7983 */ /* 0x000ea20000300800 */
[----:B------:R-:W-:Y:S02]  /*222a0*/  ISETP.LT.OR P0, PT, R28, 0x21, !P5 ;  /* 0x000000211c00780c */ /* 0x000fe40006f01670 */
[----:B------:R-:W-:Y:S02]  /*222b0*/  LOP3.LUT P6, RZ, R0, 0x1000000, RZ, 0xc0, !PT ;  /* 0x0100000000ff7812 */ /* 0x000fe400078cc0ff */
[----:B------:R-:W-:Y:S02]  /*222c0*/  LOP3.LUT P2, RZ, R4, 0x40000, RZ, 0xc0, !PT ;  /* 0x0004000004ff7812 */ /* 0x000fe4000784c0ff */
[----:B------:R-:W-:-:S07]  /*222d0*/  F2FP.SATFINITE.E4M3.F32.PACK_AB_MERGE_C R5, RZ, R5, RZ ;  /* 0x00000005ff05723e */ /* 0x000fce00048070ff */
[----:B------:R-:W0:Y:S01]  /*222e0*/  @!P0 LDC.64 R10, c[0x0][0x5c0] ;  /* 0x00017000ff0a8b82 */ /* 0x000e220000000a00 */
[----:B------:R-:W-:Y:S01]  /*222f0*/  F2FP.SATFINITE.E4M3.F32.PACK_AB_MERGE_C R7, RZ, R7, RZ ;  /* 0x00000007ff07723e */ /* 0x000fe200048070ff */
        /* <DEDUP_REMOVED lines=14> */
[----:B---3--:R-:W-:Y:S02]  /*223e0*/  FMUL R5, R125, UR22 ;  /* 0x000000167d057c20 */ /* 0x008fe40008400000 */
[----:B------:R-:W3:Y:S03]  /*223f0*/  LDL.LU R125, [R1+0x1b0] ;  /* 0x0001b000017d7983 */ /* 0x000ee60000300800 */
        /* <DEDUP_REMOVED lines=13> */
[----:B--2---:R-:W-:Y:S02]  /*224d0*/  FMUL R5, R124, UR22 ;  /* 0x000000167c057c20 */ /* 0x004fe40008400000 */
[----:B------:R-:W2:Y:S01]  /*224e0*/  LDL.LU R124, [R1+0x1b4] ;  /* 0x0001b400017c7983 */ /* 0x000ea20000300800 */
[----:B------:R-:W-:Y:S02]  /*224f0*/  LOP3.LUT P6, RZ, R4, 0x80000, RZ, 0xc0, !PT ;  /* 0x0008000004ff7812 */ /* 0x000fe400078cc0ff */
[----:B------:R-:W-:Y:S01]  /*22500*/  LOP3.LUT R0, R0, 0xff7fffff, RZ, 0xc0, !PT ;  /* 0xff7fffff00007812 */ /* 0x000fe200078ec0ff */
[----:B------:R-:W4:Y:S10]  /*22510*/  LDL.LU R126, [R1+0x1b8] ;  /* 0x0001b800017e7983 */ /* 0x000f340000300800 */
[----:B------:R-:W-:-:S02]  /*22520*/  @P6 LOP3.LUT R0, R0, 0x800000, RZ, 0xfc, !PT ;  /* 0x0080000000006812 */ /* 0x000fc400078efcff */
[----:B------:R-:W-:-:S13]  /*22530*/  ISETP.LT.OR P6, PT, R28, 0x42, !P1 ;  /* 0x000000421c00780c */ /* 0x000fda0004fc1670 */
[----:B------:R-:W0:Y:S02]  /*22540*/  @!P6 LDC.64 R6, c[0x0][0x5c0] ;  /* 0x00017000ff06eb82 */ /* 0x000e240000000a00 */
[----:B0-----:R-:W-:-:S04]  /*22550*/  @!P6 IADD3 R44, P3, P4, R24, UR8, R6 ;  /* 0x00000008182cec10 */ /* 0x001fc8000fc7e006 */
[----:B------:R-:W-:Y:S02]  /*22560*/  @!P6 IADD3.X R45, R30, UR7, R7, P3, P4 ;  /* 0x000000071e2dec10 */ /* 0x000fe40009fe8407 */
[----:B------:R-:W-:Y:S02]  /*22570*/  ISETP.LT.OR P4, PT, R28, 0x49, !P1 ;  /* 0x000000491c00780c */ /* 0x000fe40004f81670 */
[----:B------:R-:W-:-:S11]  /*22580*/  LOP3.LUT R8, R8, 0xffffdfff, RZ, 0xc0, !PT ;  /* 0xffffdfff08087812 */ /* 0x000fd600078ec0ff */
[----:B------:R-:W0:Y:S01]  /*22590*/  @!P4 LDC.64 R6, c[0x0][0x5c0] ;  /* 0x00017000ff06cb82 */ /* 0x000e220000000a00 */
[----:B------:R-:W-:-:S04]  /*225a0*/  @P2 LOP3.LUT R8, R8, 0x2000, RZ, 0xfc, !PT ;  /* 0x0000200008082812 */ /* 0x000fc800078efcff */
[----:B------:R-:W-:-:S04]  /*225b0*/  LOP3.LUT R8, R8, 0xfffff7ff, RZ, 0xc0, !PT ;  /* 0xfffff7ff08087812 */ /* 0x000fc800078ec0ff */
[----:B------:R-:W-:-:S04]  /*225c0*/  @P6 LOP3.LUT R8, R8, 0x800, RZ, 0xfc, !PT ;  /* 0x0000080008086812 */ /* 0x000fc800078efcff */
[----:B------:R-:W-:-:S04]  /*225d0*/  LOP3.LUT R8, R8, 0xfffffbff, RZ, 0xc0, !PT ;  /* 0xfffffbff08087812 */ /* 0x000fc800078ec0ff */
[----:B------:R-:W-:Y:S02]  /*225e0*/  @P4 LOP3.LUT R8, R8, 0x400, RZ, 0xfc, !PT ;  /* 0x0000040008084812 */ /* 0x000fe400078efcff */
[----:B0-----:R-:W-:-:S04]  /*225f0*/  @!P4 IADD3 R42, P0, P3, R24, UR8, R6 ;  /* 0x00000008182acc10 */ /* 0x001fc8000fb1e006 */
[----:B------:R-:W-:Y:S02]  /*22600*/  @!P4 IADD3.X R43, R30, UR7, R7, P0, P3 ;  /* 0x000000071e2bcc10 */ /* 0x000fe400087e6407 */
[----:B------:R-:W-:-:S13]  /*22610*/  ISETP.LT.OR P4, PT, R28, 0x4a, !P1 ;  /* 0x0000004a1c00780c */ /* 0x000fda0004f81670 */
[----:B------:R-:W0:Y:S02]  /*22620*/  @!P4 LDC.64 R6, c[0x0][0x5c0] ;  /* 0x00017000ff06cb82 */ /* 0x000e240000000a00 */
[----:B0-----:R-:W-:-:S04]  /*22630*/  @!P4 IADD3 R40, P0, P3, R24, UR8, R6 ;  /* 0x000000081828cc10 */ /* 0x001fc8000fb1e006 */
[----:B------:R-:W-:Y:S01]  /*22640*/  @!P4 IADD3.X R41, R30, UR7, R7, P0, P3 ;  /* 0x000000071e29cc10 */ /* 0x000fe200087e6407 */
[----:B---3--:R-:W-:Y:S02]  /*22650*/  FMUL R7, R125, UR22 ;  /* 0x000000167d077c20 */ /* 0x008fe40008400000 */
[----:B------:R-:W3:Y:S01]  /*22660*/  LDL.LU R125, [R1+0x1bc] ;  /* 0x0001bc00017d7983 */ /* 0x000ee20000300800 */
[----:B------:R-:W-:Y:S02]  /*22670*/  ISETP.LT.OR P0, PT, R28, 0x29, !P5 ;  /* 0x000000291c00780c */ /* 0x000fe40006f01670 */
[----:B------:R-:W-:-:S11]  /*22680*/  LOP3.LUT P6, RZ, R0, 0x800000, RZ, 0xc0, !PT ;  /* 0x0080000000ff7812 */ /* 0x000fd600078cc0ff */
        /* <DEDUP_REMOVED lines=10> */
[----:B------:R-:W-:Y:S01]  /*22730*/  @!P0 IMAD.X R11, R5, 0x1, R11, P3 ;  /* 0x00000001050b8824 */ /* 0x000fe200018e060b */
[----:B------:R-:W-:Y:S01]  /*22740*/  LOP3.LUT P2, RZ, R4, 0x100, RZ, 0xc0, !PT ;  /* 0x0000010004ff7812 */ /* 0x000fe2000784c0ff */
[----:B--2---:R-:W-:Y:S02]  /*22750*/  FMUL R5, R124, UR22 ;  /* 0x000000167c057c20 */ /* 0x004fe40008400000 */
[----:B------:R-:W2:Y:S01]  /*22760*/  LDL.LU R124, [R1+0x1c0] ;  /* 0x0001c000017c7983 */ /* 0x000ea20000300800 */
[----:B------:R-:W-:-:S09]  /*22770*/  F2FP.SATFINITE.E4M3.F32.PACK_AB_MERGE_C R7, RZ, R7, RZ ;  /* 0x00000007ff07723e */ /* 0x000fd200048070ff */
        /* <DEDUP_REMOVED lines=19> */
[----:B------:R-:W0:Y:S02]  /*228b0*/  @!P6 LDC.64 R6, c[0x0][0x5c0] ;  /* 0x00017000ff06eb82 */ /* 0x000e240000000a00 */
[----:B0-----:R-:W-:-:S04]  /*228c0*/  @!P6 IADD3 R36, P3, P4, R24, UR8, R6 ;  /* 0x000000081824ec10 */ /* 0x001fc8000fc7e006 */
[----:B------:R-:W-:Y:S02]  /*228d0*/  @!P6 IADD3.X R37, R30, UR7, R7, P3, P4 ;  /* 0x000000071e25ec10 */ /* 0x000fe40009fe8407 */
[----:B------:R-:W-:Y:S01]  /*228e0*/  ISETP.LT.OR P4, PT, R28, 0x59, !P1 ;  /* 0x000000591c00780c */ /* 0x000fe20004f81670 */
[----:B----4-:R-:W-:Y:S01]  /*228f0*/  FMUL R5, R126, UR22 ;  /* 0x000000167e057c20 */ /* 0x010fe20008400000 */
[----:B------:R-:W-:-:S11]  /*22900*/  LOP3.LUT R8, R8, 0xfffffeff, RZ, 0xc0, !PT ;  /* 0xfffffeff08087812 */ /* 0x000fd600078ec0ff */
[----:B------:R-:W0:Y:S01]  /*22910*/  @!P4 LDC.64 R6, c[0x0][0x5c0] ;  /* 0x00017000ff06cb82 */ /* 0x000e220000000a00 */
[----:B------:R-:W-:Y:S02]  /*22920*/  F2FP.SATFINITE.E4M3.F32.PACK_AB_MERGE_C R5, RZ, R5, RZ ;  /* 0x00000005ff05723e */ /* 0x000fe400048070ff */
[----:B------:R-:W-:-:S03]  /*22930*/  @P2 LOP3.LUT R8, R8, 0x100, RZ, 0xfc, !PT ;  /* 0x0000010008082812 */ /* 0x000fc600078efcff */
[----:B------:R3:W-:Y:S01]  /*22940*/  @!P0 STG.E.U8 desc[UR20][R10.64+0x29], R5 ;  /* 0x000029050a008986 */ /* 0x0007e2000c101114 */
[----:B------:R-:W-:-:S04]  /*22950*/  LOP3.LUT R8, R8, 0xffffff7f, RZ, 0xc0, !PT ;  /* 0xffffff7f08087812 */ /* 0x000fc800078ec0ff */
[----:B------:R-:W-:Y:S01]  /*22960*/  @P6 LOP3.LUT R8, R8, 0x80, RZ, 0xfc, !PT ;  /* 0x0000008008086812 */ /* 0x000fe200078efcff */
        /* <DEDUP_REMOVED lines=15> */
[----:B------:R-:W-:Y:S01]  /*22a60*/  F2FP.SATFINITE.E4M3.F32.PACK_AB_MERGE_C R5, RZ, R5, RZ ;  /* 0x00000005ff05723e */ /* 0x000fe200048070ff */
[----:B------:R-:W-:Y:S01]  /*22a70*/  IMAD.U32 R6, RZ, RZ, UR14 ;  /* 0x0000000eff067e24 */ /* 0x000fe2000f8e00ff */
[----:B------:R-:W-:Y:S01]  /*22a80*/  F2FP.SATFINITE.E4M3.F32.PACK_AB_MERGE_C R7, RZ, R7, RZ ;  /* 0x00000007ff07723e */ /* 0x000fe200048070ff */
[----:B------:R-:W4:Y:S04]  /*22a90*/  LDL.LU R126, [R1+0x1cc] ;  /* 0x0001cc00017e7983 */ /* 0x000f280000300800 */
[----:B------:R-:W0:Y:S02]  /*22aa0*/  @!P0 LDC.64 R10, c[0x0][0x5c0] ;  /* 0x00017000ff0a8b82 */ /* 0x000e240000000a00 */
[----:B------:R1:W-:Y:S01]  /*22ab0*/  @!P6 STG.E.U8 desc[UR20][R80.64+0x30], R5 ;  /* 0x000030055000e986 */ /* 0x0003e2000c101114 */
[----:B------:R-:W-:-:S03]  /*22ac0*/  LOP3.LUT R8, R8, 0xffffffdf, RZ, 0xc0, !PT ;  /* 0xffffffdf08087812 */ /* 0x000fc600078ec0ff */
[----:B------:R0:W-:Y:S01]  /*22ad0*/  @!P2 STG.E.U8 desc[UR20][R82.64+0x31], R7 ;  /* 0x000031075200a986 */ /* 0x0001e2000c101114 */
[----:B------:R-:W-:Y:S02]  /*22ae0*/  ISETP.LT.OR P2, PT, R28, 0x61, !P1 ;  /* 0x000000611c00780c */ /* 0x000fe40004f41670 */
[----:B------:R-:W-:Y:S02]  /*22af0*/  @P4 LOP3.LUT R8, R8, 0x20, RZ, 0xfc, !PT ;  /* 0x0000002008084812 */ /* 0x000fe400078efcff */
        /* <DEDUP_REMOVED lines=20> */
[----:B--2---:R-:W-:Y:S02]  /*22c40*/  FMUL R5, R124, UR22 ;  /* 0x000000167c057c20 */ /* 0x004fe40008400000 */
[----:B------:R-:W2:Y:S01]  /*22c50*/  LDL.LU R124, [R1+0x1d4] ;  /* 0x0001d400017c7983 */ /* 0x000ea20000300800 */
[----:B------:R-:W-:Y:S02]  /*22c60*/  LOP3.LUT P6, RZ, R4, 0x200000, RZ, 0xc0, !PT ;  /* 0x0020000004ff7812 */ /* 0x000fe400078cc0ff */
[----:B------:R-:W-:-:S11]  /*22c70*/  LOP3.LUT R0, R0, 0xffdfffff, RZ, 0xc0, !PT ;  /* 0xffdfffff00007812 */ /* 0x000fd600078ec0ff */
[----:B------:R-:W-:Y:S02]  /*22c80*/  @P6 LOP3.LUT R0, R0, 0x200000, RZ, 0xfc, !PT ;  /* 0x0020000000006812 */ /* 0x000fe400078efcff */
[----:B------:R-:W-:-:S13]  /*22c90*/  ISETP.LT.OR P6, PT, R28, 0x62, !P1 ;  /* 0x000000621c00780c */ /* 0x000fda0004fc1670 */
[----:B------:R-:W0:Y:S02]  /*22ca0*/  @!P6 LDC.64 R6, c[0x0][0x5c0] ;  /* 0x00017000ff06eb82 */ /* 0x000e240000000a00 */
[----:B0-----:R-:W-:-:S04]  /*22cb0*/  @!P6 IADD3 R22, P3, P4, R24, UR8, R6 ;  /* 0x000000081816ec10 */ /* 0x001fc8000fc7e006 */
[----:B------:R-:W-:Y:S02]  /*22cc0*/  @!P6 IADD3.X R23, R30, UR7, R7, P3, P4 ;  /* 0x000000071e17ec10 */ /* 0x000fe40009fe8407 */
[----:B------:R-:W-:Y:S02]  /*22cd0*/  ISETP.LT.OR P4, PT, R28, 0x69, !P1 ;  /* 0x000000691c00780c */ /* 0x000fe40004f81670 */
[----:B------:R-:W-:-:S11]  /*22ce0*/  LOP3.LUT R8, R8, 0xffffffef, RZ, 0xc0, !PT ;  /* 0xffffffef08087812 */ /* 0x000fd600078ec0ff */
[----:B------:R-:W0:Y:S01]  /*22cf0*/  @!P4 LDC.64 R6, c[0x0][0x5c0] ;  /* 0x00017000ff06cb82 */ /* 0x000e220000000a00 */
[----:B------:R-:W-:Y:S02]  /*22d00*/  @P2 LOP3.LUT R8, R8, 0x10, RZ, 0xfc, !PT ;  /* 0x0000001008082812 */ /* 0x000fe400078efcff */
[----:B------:R-:W-:Y:S02]  /*22d10*/  F2FP.SATFINITE.E4M3.F32.PACK_AB_MERGE_C R5, RZ, R5, RZ ;  /* 0x00000005ff05723e */ /* 0x000fe400048070ff */
[----:B------:R-:W-:-:S04]  /*22d20*/  LOP3.LUT R8, R8, 0xfffffff7, RZ, 0xc0, !PT ;  /* 0xfffffff708087812 */ /* 0x000fc800078ec0ff */
[----:B------:R-:W-:Y:S01]  /*22d30*/  @P6 LOP3.LUT R8, R8, 0x8, RZ, 0xfc, !PT ;  /* 0x0000000808086812 */ /* 0x000fe200078efcff */
[----:B------:R4:W-:Y:S03]  /*22d40*/  @!P0 STG.E.U8 desc[UR20][R10.64+0x31], R5 ;  /* 0x000031050a008986 */ /* 0x0009e6000c101114 */
        /* <DEDUP_REMOVED lines=11> */
[----:B------:R-:W-:Y:S01]  /*22e00*/  LOP3.LUT P6, RZ, R0, 0x200000, RZ, 0xc0, !PT ;  /* 0x0020000000ff7812 */ /* 0x000fe200078cc0ff */
[----:B----4-:R-:W-:Y:S01]  /*22e10*/  FMUL R5, R126, UR22 ;  /* 0x000000167e057c20 */ /* 0x010fe20008400000 */
[----:B------:R-:W-:Y:S01]  /*22e20*/  LOP3.LUT R8, R8, 0xfffffffd, RZ, 0xc0, !PT ;  /* 0xfffffffd08087812 */ /* 0x000fe200078ec0ff */
[----:B------:R-:W-:Y:S01]  /*22e30*/  IMAD.U32 R6, RZ, RZ, UR14 ;  /* 0x0000000eff067e24 */ /* 0x000fe2000f8e00ff */
[----:B------:R-:W4:Y:S07]  /*22e40*/  LDL.LU R126, [R1+0x1dc] ;  /* 0x0001dc00017e7983 */ /* 0x000f2e0000300800 */
[----:B------:R-:W0:Y:S01]  /*22e50*/  @!P0 LDC.64 R10, c[0x0][0x5c0] ;  /* 0x00017000ff0a8b82 */ /* 0x000e220000000a00 */
[----:B------:R-:W-:-:S02]  /*22e60*/  F2FP.SATFINITE.E4M3.F32.PACK_AB_MERGE_C R5, RZ, R5, RZ ;  /* 0x00000005ff05723e */ /* 0x000fc400048070ff */
[----:B------:R-:W-:-:S03]  /*22e70*/  @P4 LOP3.LUT R8, R8, 0x2, RZ, 0xfc, !PT ;  /* 0x0000000208084812 */ /* 0x000fc600078efcff */
[----:B------:R1:W-:Y:S01]  /*22e80*/  @!P6 STG.E.U8 desc[UR20][R84.64+0x38], R5 ;  /* 0x000038055400e986 */ /* 0x0003e2000c101114 */
        /* <DEDUP_REMOVED lines=19> */
[----:B-1----:R-:W-:Y:S01]  /*22fc0*/  IMAD.U32 R10, RZ, RZ, UR14 ;  /* 0x0000000eff0a7e24 */ /* 0x002fe2000f8e00ff */
[----:B------:R-:W-:Y:S01]  /*22fd0*/  @P2 LOP3.LUT R8, R8, 0x1, RZ, 0xfc, !PT ;  /* 0x0000000108082812 */ /* 0x000fe200078efcff */
[----:B------:R-:W-:Y:S01]  /*22fe0*/  IMAD.U32 R5, RZ, RZ, UR12 ;  /* 0x0000000cff057e24 */ /* 0x000fe2000f8e00ff */
[----:B------:R-:W-:Y:S02]  /*22ff0*/  ISETP.LT.OR P2, PT, R28, 0x72, !P1 ;  /* 0x000000721c00780c */ /* 0x000fe40004f41670 */
[----:B------:R-:W-:-:S04]  /*23000*/  @!P0 IADD3 R10, P3, P4, R10, UR25, R24 ;  /* 0x000000190a0a8c10 */ /* 0x000fc8000fc7e018 */
[----:B------:R-:W-:Y:S02]  /*23010*/  @!P0 IADD3.X R5, R5, UR24, R30, P3, P4 ;  /* 0x0000001805058c10 */ /* 0x000fe40009fe841e */
[----:B0-----:R-:W-:-:S05]  /*23020*/  @!P0 IADD3 R10, P3, R10, R6, RZ ;  /* 0x000000060a0a8210 */ /* 0x001fca0007f7e0ff */
[----:B------:R-:W-:Y:S02]  /*23030*/  @!P0 IMAD.X R11, R5, 0x1, R7, P3 ;  /* 0x00000001050b8824 */ /* 0x000fe400018e0607 */
[----:B------:R-:W0:Y:S02]  /*23040*/  @!P2 LDC.64 R6, c[0x0][0x5c0] ;  /* 0x00017000ff06ab82 */ /* 0x000e240000000a00 */
[----:B0-----:R-:W-:-:S04]  /*23050*/  @!P2 IADD3 R14, P3, P4, R24, UR8, R6 ;  /* 0x00000008180eac10 */ /* 0x001fc8000fc7e006 */
[----:B------:R-:W-:Y:S02]  /*23060*/  @!P2 IADD3.X R15, R30, UR7, R7, P3, P4 ;  /* 0x000000071e0fac10 */ /* 0x000fe40009fe8407 */
[----:B------:R-:W-:-:S13]  /*23070*/  ISETP.LT.OR P4, PT, R28, 0x79, !P1 ;  /* 0x000000791c00780c */ /* 0x000fda0004f81670 */
[----:B------:R-:W0:Y:S01]  /*23080*/  @!P4 LDC.64 R6, c[0x0][0x5c0] ;  /* 0x00017000ff06cb82 */ /* 0x000e220000000a00 */
[----:B---3--:R-:W-:Y:S02]  /*23090*/  FMUL R5, R125, UR22 ;  /* 0x000000167d057c20 */ /* 0x008fe40008400000 */
[----:B------:R-:W3:Y:S03]  /*230a0*/  LDL.LU R125, [R1+0x1e4] ;  /* 0x0001e400017d7983 */ /* 0x000ee60000300800 */
[----:B------:R-:W-:-:S05]  /*230b0*/  F2FP.SATFINITE.E4M3.F32.PACK_AB_MERGE_C R5, RZ, R5, RZ ;  /* 0x00000005ff05723e */ /* 0x000fca00048070ff */
[----:B------:R4:W-:Y:S01]  /*230c0*/  @!P0 STG.E.U8 desc[UR20][R10.64+0x39], R5 ;  /* 0x000039050a008986 */ /* 0x0009e2000c101114 */
[----:B0-----:R-:W-:-:S04]  /*230d0*/  @!P4 IADD3 R12, P0, P3, R24, UR8, R6 ;  /* 0x00000008180ccc10 */ /* 0x001fc8000fb1e006 */
[----:B------:R-:W-:Y:S02]  /*230e0*/  @!P4 IADD3.X R13, R30, UR7, R7, P0, P3 ;  /* 0x000000071e0dcc10 */ /* 0x000fe400087e6407 */
[----:B------:R-:W-:-:S13]  /*230f0*/  ISETP.LT.OR P3, PT, R28, 0x7a, !P1 ;  /* 0x0000007a1c00780c */ /* 0x000fda0004f61670 */
[----:B------:R-:W0:Y:S01]  /*23100*/  @!P3 LDC.64 R6, c[0x0][0x5c0] ;  /* 0x00017000ff06bb82 */ /* 0x000e220000000a00 */
[----:B----4-:R-:W-:Y:S02]  /*23110*/  FMUL R5, R126, UR22 ;  /* 0x000000167e057c20 */ /* 0x010fe40008400000 */
[----:B------:R-:W4:Y:S01]  /*23120*/  LDL.LU R126, [R1+0x1e8] ;  /* 0x0001e800017e7983 */ /* 0x000f220000300800 */
[----:B0-----:R-:W-:Y:S01]  /*23130*/  @!P3 IADD3 R10, P0, P1, R24, UR8, R6 ;  /* 0x00000008180abc10 */ /* 0x001fe2000f91e006 */
[----:B--2---:R-:W-:Y:S02]  /*23140*/  FMUL R6, R124, UR22 ;  /* 0x000000167c067c20 */ /* 0x004fe40008400000 */
[----:B------:R-:W2:Y:S01]  /*23150*/  LDL.LU R124, [R1+0x1ec] ;  /* 0x0001ec00017c7983 */ /* 0x000ea20000300800 */
[C---:B------:R-:W-:Y:S02]  /*23160*/  LOP3.LUT P6, RZ, R4.reuse, 0x1, RZ, 0xc0, !PT ;  /* 0x0000000104ff7812 */ /* 0x040fe400078cc0ff */
[----:B------:R-:W-:-:S02]  /*23170*/  LOP3.LUT R4, R4, 0x7fffffff, RZ, 0xc0, !PT ;  /* 0x7fffffff04047812 */ /* 0x000fc400078ec0ff */
[----:B------:R-:W-:Y:S02]  /*23180*/  @!P3 IADD3.X R11, R30, UR7, R7, P0, P1 ;  /* 0x000000071e0bbc10 */ /* 0x000fe400087e2407 */
[----:B------:R-:W-:Y:S02]  /*23190*/  @P2 LOP3.LUT R4, R4, 0x80000000, RZ, 0xfc, !PT ;  /* 0x8000000004042812 */ /* 0x000fe400078efcff */
[----:B------:R-:W-:Y:S02]  /*231a0*/  LOP3.LUT P2, RZ, R0, 0x100000, RZ, 0xc0, !PT ;  /* 0x0010000000ff7812 */ /* 0x000fe4000784c0ff */
[----:B------:R-:W-:Y:S02]  /*231b0*/  ISETP.LT.OR P0, PT, R28, 0x41, !P5 ;  /* 0x000000411c00780c */ /* 0x000fe40006f01670 */
[----:B------:R-:W-:Y:S02]  /*231c0*/  F2FP.SATFINITE.E4M3.F32.PACK_AB_MERGE_C R5, RZ, R5, RZ ;  /* 0x00000005ff05723e */ /* 0x000fe400048070ff */
[----:B------:R-:W-:-:S03]  /*231d0*/  F2FP.SATFINITE.E4M3.F32.PACK_AB_MERGE_C R6, RZ, R6, RZ ;  /* 0x00000006ff06723e */ /* 0x000fc600048070ff */
[----:B------:R-:W-:Y:S04]  /*231e0*/  @!P6 STG.E.U8 desc[UR20][R86.64+0x40], R5 ;  /* 0x000040055600e986 */ /* 0x000fe8000c101114 */
[----:B------:R0:W-:Y:S01]  /*231f0*/  @!P2 STG.E.U8 desc[UR20][R88.64+0x41], R6 ;  /* 0x000041065800a986 */ /* 0x0001e2000c101114 */
[----:B------:R-:W-:Y:S01]  /*23200*/  LOP3.LUT R4, R4, 0xbfffffff, RZ, 0xc0, !PT ;  /* 0xbfffffff04047812 */ /* 0x000fe200078ec0ff */
[----:B0-----:R-:W0:Y:S03]  /*23210*/  @!P0 LDC.64 R6, c[0x0][0x5c0] ;  /* 0x00017000ff068b82 */ /* 0x001e260000000a00 */
[----:B------:R-:W-:Y:S01]  /*23220*/  @P4 LOP3.LUT R4, R4, 0x40000000, RZ, 0xfc, !PT ;  /* 0x4000000004044812 */ /* 0x000fe200078efcff */
[----:B------:R-:W-:-:S03]  /*23230*/  IMAD.U32 R5, RZ, RZ, UR14 ;  /* 0x0000000eff057e24 */ /* 0x000fc6000f8e00ff */
[----:B------:R-:W-:Y:S01]  /*23240*/  LOP3.LUT R4, R4, 0xdfffffff, RZ, 0xc0, !PT ;  /* 0xdfffffff04047812 */ /* 0x000fe200078ec0ff */
[----:B------:R-:W-:-:S03]  /*23250*/  IMAD.U32 R31, RZ, RZ, UR12 ;  /* 0x0000000cff1f7e24 */ /* 0x000fc6000f8e00ff */
[----:B------:R-:W-:Y:S02]  /*23260*/  @P3 LOP3.LUT R4, R4, 0x20000000, RZ, 0xfc, !PT ;  /* 0x2000000004043812 */ /* 0x000fe400078efcff */
[----:B------:R-:W-:-:S04]  /*23270*/  @!P0 IADD3 R5, P1, P3, R5, UR25, R24 ;  /* 0x0000001905058c10 */ /* 0x000fc8000fb3e018 */
[----:B------:R-:W-:Y:S02]  /*23280*/  @!P0 IADD3.X R31, R31, UR24, R30, P1, P3 ;  /* 0x000000181f1f8c10 */ /* 0x000fe40008fe641e */
[----:B------:R-:W-:Y:S02]  /*23290*/  ISETP.LT.OR P1, PT, R28, 0x42, !P5 ;  /* 0x000000421c00780c */ /* 0x000fe40006f21670 */
[----:B0-----:R-:W-:-:S05]  /*232a0*/  @!P0 IADD3 R6, P2, R5, R6, RZ ;  /* 0x0000000605068210 */ /* 0x001fca0007f5e0ff */
[----:B------:R-:W-:Y:S01]  /*232b0*/  @!P0 IMAD.X R7, R31, 0x1, R7, P2 ;  /* 0x000000011f078824 */ /* 0x000fe200010e0607 */
[----:B------:R-:W-:Y:S01]  /*232c0*/  ISETP.LT.OR P2, PT, R28, 0x49, !P5 ;  /* 0x000000491c00780c */ /* 0x000fe20006f41670 */
[----:B------:R-:W-:Y:S02]  /*232d0*/  IMAD.U32 R9, RZ, RZ, UR14 ;  /* 0x0000000eff097e24 */ /* 0x000fe4000f8e00ff */
[----:B------:R-:W-:-:S03]  /*232e0*/  IMAD.U32 R5, RZ, RZ, UR12 ;  /* 0x0000000cff057e24 */ /* 0x000fc6000f8e00ff */
[----:B------:R-:W-:Y:S01]  /*232f0*/  @!P1 IADD3 R9, P3, P4, R9, UR25, R24 ;  /* 0x0000001909099c10 */ /* 0x000fe2000fc7e018 */
[----:B------:R-:W-:-:S03]  /*23300*/  IMAD.U32 R74, RZ, RZ, UR12 ;  /* 0x0000000cff4a7e24 */ /* 0x000fc6000f8e00ff */
[----:B------:R-:W-:Y:S01]  /*23310*/  @!P1 IADD3.X R5, R5, UR24, R30, P3, P4 ;  /* 0x0000001805059c10 */ /* 0x000fe20009fe841e */
[----:B---3--:R-:W-:Y:S02]  /*23320*/  FMUL R31, R125, UR22 ;  /* 0x000000167d1f7c20 */ /* 0x008fe40008400000 */
[----:B------:R-:W3:Y:S03]  /*23330*/  LDL.LU R125, [R1+0x1f0] ;  /* 0x0001f000017d7983 */ /* 0x000ee60000300800 */
[----:B------:R-:W-:-:S05]  /*23340*/  F2FP.SATFINITE.E4M3.F32.PACK_AB_MERGE_C R31, RZ, R31, RZ ;  /* 0x0000001fff1f723e */ /* 0x000fca00048070ff */
[----:B------:R0:W-:Y:S02]  /*23350*/  @!P0 STG.E.U8 desc[UR20][R6.64+0x40], R31 ;  /* 0x0000401f06008986 */ /* 0x0001e4000c101114 */
[----:B0-----:R-:W0:Y:S01]  /*23360*/  @!P1 LDC.64 R6, c[0x0][0x5c0] ;  /* 0x00017000ff069b82 */ /* 0x001e220000000a00 */
[----:B------:R-:W-:-:S05]  /*23370*/  IMAD.U32 R31, RZ, RZ, UR14 ;  /* 0x0000000eff1f7e24 */ /* 0x000fca000f8e00ff */
[----:B------:R-:W-:-:S04]  /*23380*/  @!P2 IADD3 R31, P0, P3, R31, UR25, R24 ;  /* 0x000000191f1fac10 */ /* 0x000fc8000fb1e018 */
[----:B------:R-:W-:Y:S02]  /*23390*/  @!P2 IADD3.X R74, R74, UR24, R30, P0, P3 ;  /* 0x000000184a4aac10 */ /* 0x000fe400087e641e */
[----:B0-----:R-:W-:-:S05]  /*233a0*/  @!P1 IADD3 R6, P0, R9, R6, RZ ;  /* 0x0000000609069210 */ /* 0x001fca0007f1e0ff */
[----:B------:R-:W-:Y:S02]  /*233b0*/  @!P1 IMAD.X R7, R5, 0x1, R7, P0 ;  /* 0x0000000105079824 */ /* 0x000fe400000e0607 */
[----:B----4-:R-:W-:-:S05]  /*233c0*/  FMUL R5, R126, UR22 ;  /* 0x000000167e057c20 */ /* 0x010fca0008400000 */
[----:B------:R-:W-:-:S05]  /*233d0*/  F2FP.SATFINITE.E4M3.F32.PACK_AB_MERGE_C R5, RZ, R5, RZ ;  /* 0x00000005ff05723e */ /* 0x000fca00048070ff */
[----:B------:R2:W-:Y:S02]  /*233e0*/  @!P1 STG.E.U8 desc[UR20][R6.64+0x41], R5 ;  /* 0x0000410506009986 */ /* 0x0005e4000c101114 */
[----:B--2---:R-:W-:Y:S02]  /*233f0*/  FMUL R6, R124, UR22 ;  /* 0x000000167c067c20 */ /* 0x004fe40008400000 */
[----:B------:R-:W2:Y:S01]  /*23400*/  LDL.LU R124, [R1+0x1f4] ;  /* 0x0001f400017c7983 */ /* 0x000ea20000300800 */
[C---:B------:R-:W-:Y:S01]  /*23410*/  ISETP.LT.OR P0, PT, R28.reuse, 0x4a, !P5 ;  /* 0x0000004a1c00780c */ /* 0x040fe20006f01670 */
[----:B------:R-:W-:Y:S01]  /*23420*/  IMAD.U32 R9, RZ, RZ, UR14 ;  /* 0x0000000eff097e24 */ /* 0x000fe2000f8e00ff */
[----:B------:R-:W-:Y:S01]  /*23430*/  ISETP.LT.OR P6, PT, R28, 0x51, !P5 ;  /* 0x000000511c00780c */ /* 0x000fe20006fc1670 */
[----:B------:R-:W-:Y:S01]  /*23440*/  IMAD.U32 R75, RZ, RZ, UR12 ;  /* 0x0000000cff4b7e24 */ /* 0x000fe2000f8e00ff */
[----:B------:R-:W4:Y:S01]  /*23450*/  LDL.LU R126, [R1+0x1f8] ;  /* 0x0001f800017e7983 */ /* 0x000f220000300800 */
[----:B------:R-:W-:-:S08]  /*23460*/  IMAD.U32 R5, RZ, RZ, UR14 ;  /* 0x0000000eff057e24 */ /* 0x000fd0000f8e00ff */
[----:B------:R-:W-:-:S04]  /*23470*/  @!P0 IADD3 R9, P3, P4, R9, UR25, R24 ;  /* 0x0000001909098c10 */ /* 0x000fc8000fc7e018 */
[----:B------:R-:W-:Y:S02]  /*23480*/  @!P0 IADD3.X R75, R75, UR24, R30, P3, P4 ;  /* 0x000000184b4b8c10 */ /* 0x000fe40009fe841e */
[----:B------:R-:W-:Y:S01]  /*23490*/  LOP3.LUT P4, RZ, R4, 0x400000, RZ, 0xc0, !PT ;  /* 0x0040000004ff7812 */ /* 0x000fe2000788c0ff */
[----:B------:R-:W-:Y:S01]  /*234a0*/  IMAD.U32 R76, RZ, RZ, UR12 ;  /* 0x0000000cff4c7e24 */ /* 0x000fe2000f8e00ff */
[----:B------:R-:W-:Y:S02]  /*234b0*/  LOP3.LUT R0, R0, 0xfff7ffff, RZ, 0xc0, !PT ;  /* 0xfff7ffff00007812 */ /* 0x000fe400078ec0ff */
[----:B------:R-:W-:Y:S02]  /*234c0*/  @!P6 IADD3 R5, P1, P3, R5, UR25, R24 ;  /* 0x000000190505ec10 */ /* 0x000fe4000fb3e018 */
[----:B------:R-:W-:Y:S02]  /*234d0*/  F2FP.SATFINITE.E4M3.F32.PACK_AB_MERGE_C R6, RZ, R6, RZ ;  /* 0x00000006ff06723e */ /* 0x000fe400048070ff */
[----:B------:R-:W-:-:S02]  /*234e0*/  @P0 LOP3.LUT R0, R0, 0x80000, RZ, 0xfc, !PT ;  /* 0x0008000000000812 */ /* 0x000fc400078efcff */
[----:B------:R-:W-:Y:S02]  /*234f0*/  LOP3.LUT P0, RZ, R4, 0x800000, RZ, 0xc0, !PT ;  /* 0x0080000004ff7812 */ /* 0x000fe4000780c0ff */
[----:B------:R-:W-:Y:S01]  /*23500*/  @!P6 IADD3.X R76, R76, UR24, R30, P1, P3 ;  /* 0x000000184c4cec10 */ /* 0x000fe20008fe641e */
[----:B------:R3:W-:Y:S01]  /*23510*/  @!P4 STG.E.U8 desc[UR20][R92.64+0x48], R6 ;  /* 0x000048065c00c986 */ /* 0x0007e2000c101114 */
[----:B------:R-:W-:Y:S01]  /*23520*/  ISETP.LT.OR P1, PT, R28, 0x52, !P5 ;  /* 0x000000521c00780c */ /* 0x000fe20006f21670 */
[----:B------:R-:W-:Y:S01]  /*23530*/  IMAD.U32 R77, RZ, RZ, UR14 ;  /* 0x0000000eff4d7e24 */ /* 0x000fe2000f8e00ff */
[----:B------:R-:W-:Y:S01]  /*23540*/  LOP3.LUT R0, R0, 0xfffbffff, RZ, 0xc0, !PT ;  /* 0xfffbffff00007812 */ /* 0x000fe200078ec0ff */
[----:B------:R-:W-:-:S10]  /*23550*/  IMAD.U32 R78, RZ, RZ, UR12 ;  /* 0x0000000cff4e7e24 */ /* 0x000fd4000f8e00ff */
[----:B------:R-:W-:Y:S02]  /*23560*/  @!P1 IADD3 R77, P3, P4, R77, UR25, R24 ;  /* 0x000000194d4d9c10 */ /* 0x000fe4000fc7e018 */
[----:B------:R-:W-:Y:S02]  /*23570*/  @P1 LOP3.LUT R0, R0, 0x40000, RZ, 0xfc, !PT ;  /* 0x0004000000001812 */ /* 0x000fe400078efcff */
[----:B------:R-:W-:Y:S02]  /*23580*/  @!P1 IADD3.X R78, R78, UR24, R30, P3, P4 ;  /* 0x000000184e4e9c10 */ /* 0x000fe40009fe841e */
[----:B------:R-:W-:Y:S01]  /*23590*/  ISETP.LT.OR P1, PT, R28, 0x59, !P5 ;  /* 0x000000591c00780c */ /* 0x000fe20006f21670 */
[----:B------:R-:W-:Y:S01]  /*235a0*/  IMAD.U32 R82, RZ, RZ, UR14 ;  /* 0x0000000eff527e24 */ /* 0x000fe2000f8e00ff */
[----:B------:R-:W-:Y:S01]  /*235b0*/  LOP3.LUT R4, R4, 0xfffffff7, RZ, 0xc0, !PT ;  /* 0xfffffff704047812 */ /* 0x000fe200078ec0ff */
[----:B------:R-:W-:-:S10]  /*235c0*/  IMAD.U32 R86, RZ, RZ, UR12 ;  /* 0x0000000cff567e24 */ /* 0x000fd4000f8e00ff */
[----:B------:R-:W-:Y:S02]  /*235d0*/  @!P1 IADD3 R82, P3, P4, R82, UR25, R24 ;  /* 0x0000001952529c10 */ /* 0x000fe4000fc7e018 */
[----:B------:R-:W-:Y:S02]  /*235e0*/  @P1 LOP3.LUT R4, R4, 0x8, RZ, 0xfc, !PT ;  /* 0x0000000804041812 */ /* 0x000fe400078efcff */
[----:B------:R-:W-:Y:S01]  /*235f0*/  @!P1 IADD3.X R86, R86, UR24, R30, P3, P4 ;  /* 0x0000001856569c10 */ /* 0x000fe20009fe841e */
[----:B---3--:R-:W-:Y:S02]  /*23600*/  FMUL R6, R125, UR22 ;  /* 0x000000167d067c20 */ /* 0x008fe40008400000 */
[----:B------:R-:W3:Y:S03]  /*23610*/  LDL.LU R125, [R1+0x1fc] ;  /* 0x0001fc00017d7983 */ /* 0x000ee60000300800 */
[----:B------:R-:W-:-:S05]  /*23620*/  F2FP.SATFINITE.E4M3.F32.PACK_AB_MERGE_C R6, RZ, R6, RZ ;  /* 0x00000006ff06723e */ /* 0x000fca00048070ff */
[----:B------:R0:W-:Y:S02]  /*23630*/  @!P0 STG.E.U8 desc[UR20][R90.64+0x49], R6 ;  /* 0x000049065a008986 */ /* 0x0001e4000c101114 */
[----:B0-----:R-:W0:Y:S02]  /*23640*/  @!P2 LDC.64 R6, c[0x0][0x5c0] ;  /* 0x00017000ff06ab82 */ /* 0x001e240000000a00 */
[----:B0-----:R-:W-:Y:S01]  /*23650*/  @!P2 IADD3 R6, P1, R31, R6, RZ ;  /* 0x000000061f06a210 */ /* 0x001fe20007f3e0ff */
[----:B--2---:R-:W-:Y:S02]  /*23660*/  FMUL R31, R124, UR22 ;  /* 0x000000167c1f7c20 */ /* 0x004fe40008400000 */
[----:B------:R-:W2:Y:S01]  /*23670*/  LDL.LU R124, [R1+0x200] ;  /* 0x00020000017c7983 */ /* 0x000ea20000300800 */
[----:B------:R-:W-:Y:S01]  /*23680*/  ISETP.LT.OR P0, PT, R28, 0x5a, !P5 ;  /* 0x0000005a1c00780c */ /* 0x000fe20006f01670 */
[----:B------:R-:W-:Y:S01]  /*23690*/  IMAD.U32 R79, RZ, RZ, UR14 ;  /* 0x0000000eff4f7e24 */ /* 0x000fe2000f8e00ff */
[----:B------:R-:W-:Y:S01]  /*236a0*/  LOP3.LUT R4, R4, 0xffffffef, RZ, 0xc0, !PT ;  /* 0xffffffef04047812 */ /* 0x000fe200078ec0ff */
[----:B------:R-:W-:-:S10]  /*236b0*/  IMAD.U32 R84, RZ, RZ, UR12 ;  /* 0x0000000cff547e24 */ /* 0x000fd4000f8e00ff */
[----:B------:R-:W-:Y:S02]  /*236c0*/  @!P0 IADD3 R79, P3, P4, R79, UR25, R24 ;  /* 0x000000194f4f8c10 */ /* 0x000fe4000fc7e018 */
[----:B------:R-:W-:Y:S02]  /*236d0*/  @P0 LOP3.LUT R4, R4, 0x10, RZ, 0xfc, !PT ;  /* 0x0000001004040812 */ /* 0x000fe400078efcff */
[----:B------:R-:W-:Y:S02]  /*236e0*/  @!P0 IADD3.X R84, R84, UR24, R30, P3, P4 ;  /* 0x0000001854548c10 */ /* 0x000fe40009fe841e */
[----:B------:R-:W-:Y:S01]  /*236f0*/  LOP3.LUT P0, RZ, R0, 0x80000, RZ, 0xc0, !PT ;  /* 0x0008000000ff7812 */ /* 0x000fe2000780c0ff */
[----:B------:R-:W-:Y:S01]  /*23700*/  @!P2 IMAD.X R7, R74, 0x1, R7, P1 ;  /* 0x000000014a07a824 */ /* 0x000fe200008e0607 */
[----:B------:R-:W-:-:S05]  /*23710*/  F2FP.SATFINITE.E4M3.F32.PACK_AB_MERGE_C R31, RZ, R31, RZ ;  /* 0x0000001fff1f723e */ /* 0x000fca00048070ff */
[----:B------:R0:W-:Y:S01]  /*23720*/  @!P2 STG.E.U8 desc[UR20][R6.64+0x48], R31 ;  /* 0x0000481f0600a986 */ /* 0x0001e2000c101114 */
[----:B------:R-:W-:-:S05]  /*23730*/  ISETP.LT.OR P1, PT, R28, 0x61, !P5 ;  /* 0x000000611c00780c */ /* 0x000fca0006f21670 */
[----:B0-----:R-:W0:Y:S01]  /*23740*/  @!P0 LDC.64 R6, c[0x0][0x5c0] ;  /* 0x00017000ff068b82 */ /* 0x001e220000000a00 */
[----:B------:R-:W-:Y:S02]  /*23750*/  IMAD.U32 R74, RZ, RZ, UR14 ;  /* 0x0000000eff4a7e24 */ /* 0x000fe4000f8e00ff */
[----:B------:R-:W-:-:S05]  /*23760*/  IMAD.U32 R81, RZ, RZ, UR12 ;  /* 0x0000000cff517e24 */ /* 0x000fca000f8e00ff */
[----:B------:R-:W-:-:S04]  /*23770*/  @!P1 IADD3 R74, P2, P3, R74, UR25, R24 ;  /* 0x000000194a4a9c10 */ /* 0x000fc8000fb5e018 */
[----:B------:R-:W-:Y:S02]  /*23780*/  @!P1 IADD3.X R81, R81, UR24, R30, P2, P3 ;  /* 0x0000001851519c10 */ /* 0x000fe400097e641e */
[----:B0-----:R-:W-:Y:S01]  /*23790*/  @!P0 IADD3 R6, P2, R9, R6, RZ ;  /* 0x0000000609068210 */ /* 0x001fe20007f5e0ff */
[----:B----4-:R-:W-:Y:S02]  /*237a0*/  FMUL R9, R126, UR22 ;  /* 0x000000167e097c20 */ /* 0x010fe40008400000 */
[----:B------:R-:W4:Y:S01]  /*237b0*/  LDL.LU R126, [R1+0x204] ;  /* 0x00020400017e7983 */ /* 0x000f220000300800 */
[----:B------:R-:W-:Y:S01]  /*237c0*/  ISETP.LT.OR P4, PT, R28, 0x62, !P5 ;  /* 0x000000621c00780c */ /* 0x000fe20006f81670 */
[----:B------:R-:W-:Y:S01]  /*237d0*/  IMAD.U32 R31, RZ, RZ, UR14 ;  /* 0x0000000eff1f7e24 */ /* 0x000fe2000f8e00ff */
[----:B------:R-:W-:Y:S01]  /*237e0*/  LOP3.LUT R4, R4, 0xffffffdf, RZ, 0xc0, !PT ;  /* 0xffffffdf04047812 */ /* 0x000fe200078ec0ff */
[----:B------:R-:W-:Y:S01]  /*237f0*/  @!P0 IMAD.X R7, R75, 0x1, R7, P2 ;  /* 0x000000014b078824 */ /* 0x000fe200010e0607 */
[----:B------:R-:W-:Y:S01]  /*23800*/  LOP3.LUT R0, R0, 0xfffeffff, RZ, 0xc0, !PT ;  /* 0xfffeffff00007812 */ /* 0x000fe200078ec0ff */
[----:B------:R-:W-:Y:S01]  /*23810*/  IMAD.U32 R80, RZ, RZ, UR12 ;  /* 0x0000000cff507e24 */ /* 0x000fe2000f8e00ff */
[----:B------:R-:W-:-:S02]  /*23820*/  @P1 LOP3.LUT R4, R4, 0x20, RZ, 0xfc, !PT ;  /* 0x0000002004041812 */ /* 0x000fc400078efcff */
[----:B------:R-:W-:-:S05]  /*23830*/  F2FP.SATFINITE.E4M3.F32.PACK_AB_MERGE_C R9, RZ, R9, RZ ;  /* 0x00000009ff09723e */ /* 0x000fca00048070ff */
[----:B------:R-:W-:Y:S02]  /*23840*/  @!P4 IADD3 R31, P2, P3, R31, UR25, R24 ;  /* 0x000000191f1fcc10 */ /* 0x000fe4000fb5e018 */
[----:B------:R-:W-:Y:S02]  /*23850*/  @P4 LOP3.LUT R0, R0, 0x10000, RZ, 0xfc, !PT ;  /* 0x0001000000004812 */ /* 0x000fe400078efcff */
[----:B------:R-:W-:Y:S02]  /*23860*/  @!P4 IADD3.X R80, R80, UR24, R30, P2, P3 ;  /* 0x000000185050cc10 */ /* 0x000fe400097e641e */
[----:B------:R-:W-:Y:S01]  /*23870*/  LOP3.LUT P4, RZ, R4, 0x800, RZ, 0xc0, !PT ;  /* 0x0000080004ff7812 */ /* 0x000fe2000788c0ff */
[----:B------:R3:W-:Y:S02]  /*23880*/  @!P0 STG.E.U8 desc[UR20][R6.64+0x49], R9 ;  /* 0x0000490906008986 */ /* 0x0007e4000c101114 */
[----:B---3--:R-:W-:Y:S02]  /*23890*/  FMUL R6, R125, UR22 ;  /* 0x000000167d067c20 */ /* 0x008fe40008400000 */
[----:B------:R-:W3:Y:S03]  /*238a0*/  LDL.LU R125, [R1+0x208] ;  /* 0x00020800017d7983 */ /* 0x000ee60000300800 */
[----:B------:R-:W-:-:S05]  /*238b0*/  F2FP.SATFINITE.E4M3.F32.PACK_AB_MERGE_C R6, RZ, R6, RZ ;  /* 0x00000006ff06723e */ /* 0x000fca00048070ff */
[----:B------:R2:W-:Y:S02]  /*238c0*/  @!P4 STG.E.U8 desc[UR20][R104.64+0x50], R6 ;  /* 0x000050066800c986 */ /* 0x0005e4000c101114 */
[----:B--2---:R-:W-:Y:S02]  /*238d0*/  FMUL R6, R124, UR22 ;  /* 0x000000167c067c20 */ /* 0x004fe40008400000 */
[----:B------:R-:W2:Y:S04]  /*238e0*/  LDL.LU R124, [R1+0x20c] ;  /* 0x00020c00017c7983 */ /* 0x000ea80000300800 */
[----:B------:R-:W2:Y:S01]  /*238f0*/  LDL.LU R127, [R1+0x210] ;  /* 0x00021000017f7983 */ /* 0x000ea20000300800 */
[----:B------:R-:W-:Y:S01]  /*23900*/  ISETP.LT.OR P3, PT, R28, 0x69, !P5 ;  /* 0x000000691c00780c */ /* 0x000fe20006f61670 */
[----:B------:R-:W-:-:S02]  /*23910*/  IMAD.U32 R75, RZ, RZ, UR14 ;  /* 0x0000000eff4b7e24 */ /* 0x000fc4000f8e00ff */
[----:B------:R-:W-:-:S10]  /*23920*/  IMAD.U32 R83, RZ, RZ, UR12 ;  /* 0x0000000cff537e24 */ /* 0x000fd4000f8e00ff */
[----:B------:R-:W-:-:S04]  /*23930*/  @!P3 IADD3 R75, P0, P2, R75, UR25, R24 ;  /* 0x000000194b4bbc10 */ /* 0x000fc8000fa1e018 */
[----:B------:R-:W-:Y:S02]  /*23940*/  @!P3 IADD3.X R83, R83, UR24, R30, P0, P2 ;  /* 0x000000185353bc10 */ /* 0x000fe400087e441e */
[----:B------:R-:W-:Y:S01]  /*23950*/  ISETP.LT.OR P2, PT, R28, 0x6a, !P5 ;  /* 0x0000006a1c00780c */ /* 0x000fe20006f41670 */
[----:B------:R-:W-:Y:S01]  /*23960*/  IMAD.U32 R85, RZ, RZ, UR14 ;  /* 0x0000000eff557e24 */ /* 0x000fe2000f8e00ff */
[----:B------:R-:W-:Y:S01]  /*23970*/  LOP3.LUT R0, R0, 0xffffbfff, RZ, 0xc0, !PT ;  /* 0xffffbfff00007812 */ /* 0x000fe200078ec0ff */
[----:B------:R-:W-:-:S03]  /*23980*/  IMAD.U32 R87, RZ, RZ, UR12 ;  /* 0x0000000cff577e24 */ /* 0x000fc6000f8e00ff */
[----:B------:R-:W-:Y:S02]  /*23990*/  @P3 LOP3.LUT R0, R0, 0x4000, RZ, 0xfc, !PT ;  /* 0x0000400000003812 */ /* 0x000fe400078efcff */
[----:B------:R-:W-:-:S05]  /*239a0*/  LOP3.LUT P1, RZ, R4, 0x1000000, RZ, 0xc0, !PT ;  /* 0x0100000004ff7812 */ /* 0x000fca000782c0ff */
[----:B------:R-:W-:-:S04]  /*239b0*/  @!P2 IADD3 R85, P3, P0, R85, UR25, R24 ;  /* 0x000000195555ac10 */ /* 0x000fc8000f87e018 */
[----:B------:R-:W-:Y:S02]  /*239c0*/  @!P2 IADD3.X R87, R87, UR24, R30, P3, P0 ;  /* 0x000000185757ac10 */ /* 0x000fe40009fe041e */
[----:B------:R-:W-:Y:S01]  /*239d0*/  ISETP.LT.OR P3, PT, R28, 0x71, !P5 ;  /* 0x000000711c00780c */ /* 0x000fe20006f61670 */
[----:B------:R-:W-:Y:S01]  /*239e0*/  IMAD.U32 R91, RZ, RZ, UR14 ;  /* 0x0000000eff5b7e24 */ /* 0x000fe2000f8e00ff */
[----:B------:R-:W-:Y:S02]  /*239f0*/  F2FP.SATFINITE.E4M3.F32.PACK_AB_MERGE_C R6, RZ, R6, RZ ;  /* 0x00000006ff06723e */ /* 0x000fe400048070ff */
[----:B------:R-:W-:Y:S01]  /*23a00*/  LOP3.LUT R0, R0, 0xffff7fff, RZ, 0xc0, !PT ;  /* 0xffff7fff00007812 */ /* 0x000fe200078ec0ff */
[----:B------:R-:W-:Y:S02]  /*23a10*/  IMAD.U32 R93, RZ, RZ, UR12 ;  /* 0x0000000cff5d7e24 */ /* 0x000fe4000f8e00ff */
[----:B------:R0:W-:Y:S01]  /*23a20*/  @!P1 STG.E.U8 desc[UR20][R110.64+0x51], R6 ;  /* 0x000051066e009986 */ /* 0x0001e2000c101114 */
[----:B------:R-:W-:-:S05]  /*23a30*/  @P2 LOP3.LUT R0, R0, 0x8000, RZ, 0xfc, !PT ;  /* 0x0000800000002812 */ /* 0x000fca00078efcff */
[----:B------:R-:W-:Y:S01]  /*23a40*/  @!P3 IADD3 R91, P2, P0, R91, UR25, R24 ;  /* 0x000000195b5bbc10 */ /* 0x000fe2000f85e018 */
[----:B0-----:R-:W0:Y:S03]  /*23a50*/  @!P6 LDC.64 R6, c[0x0][0x5c0] ;  /* 0x00017000ff06eb82 */ /* 0x001e260000000a00 */
[----:B------:R-:W-:Y:S02]  /*23a60*/  @!P3 IADD3.X R93, R93, UR24, R30, P2, P0 ;  /* 0x000000185d5dbc10 */ /* 0x000fe400097e041e */
[----:B------:R-:W-:Y:S01]  /*23a70*/  ISETP.LT.OR P0, PT, R28, 0x72, !P5 ;  /* 0x000000721c00780c */ /* 0x000fe20006f01670 */
[----:B------:R-:W-:Y:S02]  /*23a80*/  IMAD.U32 R89, RZ, RZ, UR14 ;  /* 0x0000000eff597e24 */ /* 0x000fe4000f8e00ff */
[----:B------:R-:W-:Y:S01]  /*23a90*/  IMAD.U32 R92, RZ, RZ, UR12 ;  /* 0x0000000cff5c7e24 */ /* 0x000fe2000f8e00ff */
[----:B------:R-:W-:-:S04]  /*23aa0*/  LOP3.LUT R4, R4, 0xffffffbf, RZ, 0xc0, !PT ;  /* 0xffffffbf04047812 */ /* 0x000fc800078ec0ff */
[----:B------:R-:W-:-:S05]  /*23ab0*/  @P3 LOP3.LUT R4, R4, 0x40, RZ, 0xfc, !PT ;  /* 0x0000004004043812 */ /* 0x000fca00078efcff */
[----:B------:R-:W-:-:S04]  /*23ac0*/  @!P0 IADD3 R89, P4, P1, R89, UR25, R24 ;  /* 0x0000001959598c10 */ /* 0x000fc8000f99e018 */
[----:B------:R-:W-:Y:S02]  /*23ad0*/  @!P0 IADD3.X R92, R92, UR24, R30, P4, P1 ;  /* 0x000000185c5c8c10 */ /* 0x000fe4000a7e241e */
[----:B------:R-:W-:Y:S02]  /*23ae0*/  LOP3.LUT P1, RZ, R0, 0x40000, RZ, 0xc0, !PT ;  /* 0x0004000000ff7812 */ /* 0x000fe4000782c0ff */
[----:B0-----:R-:W-:Y:S01]  /*23af0*/  @!P6 IADD3 R6, P3, R5, R6, RZ ;  /* 0x000000060506e210 */ /* 0x001fe20007f7e0ff */
[----:B----4-:R-:W-:-:S04]  /*23b00*/  FMUL R5, R126, UR22 ;  /* 0x000000167e057c20 */ /* 0x010fc80008400000 */
[----:B------:R-:W-:Y:S01]  /*23b10*/  @!P6 IMAD.X R7, R76, 0x1, R7, P3 ;  /* 0x000000014c07e824 */ /* 0x000fe200018e0607 */
[----:B------:R-:W-:-:S05]  /*23b20*/  F2FP.SATFINITE.E4M3.F32.PACK_AB_MERGE_C R5, RZ, R5, RZ ;  /* 0x00000005ff05723e */ /* 0x000fca00048070ff */
[----:B------:R0:W-:Y:S01]  /*23b30*/  @!P6 STG.E.U8 desc[UR20][R6.64+0x50], R5 ;  /* 0x000050050600e986 */ /* 0x0001e2000c101114 */
[----:B------:R-:W-:Y:S01]  /*23b40*/  ISETP.LT.OR P3, PT, R28, 0x79, !P5 ;  /* 0x000000791c00780c */ /* 0x000fe20006f61670 */
[----:B0-----:R-:W0:Y:S01]  /*23b50*/  @!P1 LDC.64 R6, c[0x0][0x5c0] ;  /* 0x00017000ff069b82 */ /* 0x001e220000000a00 */
[----:B------:R-:W-:Y:S01]  /*23b60*/  LOP3.LUT R0, R0, 0xffffdfff, RZ, 0xc0, !PT ;  /* 0xffffdfff00007812 */ /* 0x000fe200078ec0ff */
[----:B------:R-:W-:Y:S02]  /*23b70*/  IMAD.U32 R88, RZ, RZ, UR14 ;  /* 0x0000000eff587e24 */ /* 0x000fe4000f8e00ff */
[----:B------:R-:W-:Y:S01]  /*23b80*/  IMAD.U32 R90, RZ, RZ, UR12 ;  /* 0x0000000cff5a7e24 */ /* 0x000fe2000f8e00ff */
[----:B------:R-:W-:-:S07]  /*23b90*/  @P0 LOP3.LUT R0, R0, 0x2000, RZ, 0xfc, !PT ;  /* 0x0000200000000812 */ /* 0x000fce00078efcff */
[----:B------:R-:W-:-:S04]  /*23ba0*/  @!P3 IADD3 R88, P0, P6, R88, UR25, R24 ;  /* 0x000000195858bc10 */ /* 0x000fc8000fe1e018 */
[----:B------:R-:W-:Y:S02]  /*23bb0*/  @!P3 IADD3.X R90, R90, UR24, R30, P0, P6 ;  /* 0x000000185a5abc10 */ /* 0x000fe400087ec41e */
[----:B0-----:R-:W-:-:S05]  /*23bc0*/  @!P1 IADD3 R6, P6, R77, R6, RZ ;  /* 0x000000064d069210 */ /* 0x001fca0007fde0ff */
[----:B------:R-:W-:Y:S02]  /*23bd0*/  @!P1 IMAD.X R7, R78, 0x1, R7, P6 ;  /* 0x000000014e079824 */ /* 0x000fe400030e0607 */
[----:B---3--:R-:W-:-:S05]  /*23be0*/  FMUL R5, R125, UR22 ;  /* 0x000000167d057c20 */ /* 0x008fca0008400000 */
[----:B------:R-:W-:-:S05]  /*23bf0*/  F2FP.SATFINITE.E4M3.F32.PACK_AB_MERGE_C R5, RZ, R5, RZ ;  /* 0x00000005ff05723e */ /* 0x000fca00048070ff */
[----:B------:R2:W-:Y:S02]  /*23c00*/  @!P1 STG.E.U8 desc[UR20][R6.64+0x51], R5 ;  /* 0x0000510506009986 */ /* 0x0005e4000c101114 */
[----:B--2---:R-:W-:Y:S02]  /*23c10*/  FMUL R5, R124, UR22 ;  /* 0x000000167c057c20 */ /* 0x004fe40008400000 */
[----:B------:R-:W2:Y:S01]  /*23c20*/  LDL.LU R124, [R1+0x214] ;  /* 0x00021400017c7983 */ /* 0x000ea20000300800 */
[----:B------:R-:W-:-:S03]  /*23c30*/  FMUL R6, R127, UR22 ;  /* 0x000000167f067c20 */ /* 0x000fc60008400000 */
[----:B------:R-:W3:Y:S01]  /*23c40*/  LDL.LU R127, [R1+0x218] ;  /* 0x00021800017f7983 */ /* 0x000ee20000300800 */
[----:B------:R-:W-:Y:S02]  /*23c50*/  ISETP.LT.OR P0, PT, R28, 0x7a, !P5 ;  /* 0x0000007a1c00780c */ /* 0x000fe40006f01670 */
[C---:B------:R-:W-:Y:S01]  /*23c60*/  LOP3.LUT P2, RZ, R4.reuse, 0x400, RZ, 0xc0, !PT ;  /* 0x0000040004ff7812 */ /* 0x040fe2000784c0ff */
[----:B------:R-:W-:Y:S01]  /*23c70*/  IMAD.U32 R76, RZ, RZ, UR14 ;  /* 0x0000000eff4c7e24 */ /* 0x000fe2000f8e00ff */
[----:B------:R-:W-:Y:S01]  /*23c80*/  LOP3.LUT R4, R4, 0xffdfffff, RZ, 0xc0, !PT ;  /* 0xffdfffff04047812 */ /* 0x000fe200078ec0ff */
[----:B------:R-:W-:Y:S01]  /*23c90*/  IMAD.U32 R78, RZ, RZ, UR12 ;  /* 0x0000000cff4e7e24 */ /* 0x000fe2000f8e00ff */
[----:B------:R-:W-:Y:S01]  /*23ca0*/  ISETP.GE.AND P1, PT, R29, 0x109, PT ;  /* 0x000001091d00780c */ /* 0x000fe20003f26270 */
[----:B------:R-:W-:Y:S01]  /*23cb0*/  IMAD.U32 R9, RZ, RZ, UR7 ;  /* 0x00000007ff097e24 */ /* 0x000fe2000f8e00ff */
[----:B------:R-:W-:Y:S01]  /*23cc0*/  @P3 LOP3.LUT R4, R4, 0x200000, RZ, 0xfc, !PT ;  /* 0x0020000004043812 */ /* 0x000fe200078efcff */
[----:B------:R-:W4:Y:S03]  /*23cd0*/  LDL.LU R130, [R1+0x21c] ;  /* 0x00021c0001827983 */ /* 0x000f260000300800 */
[C---:B------:R-:W-:Y:S01]  /*23ce0*/  LOP3.LUT P3, RZ, R4.reuse, 0x2000000, RZ, 0xc0, !PT ;  /* 0x0200000004ff7812 */ /* 0x040fe2000786c0ff */
[----:B------:R-:W4:Y:S01]  /*23cf0*/  LDL.LU R128, [R1+0x220] ;  /* 0x0002200001807983 */ /* 0x000f220000300800 */
[----:B------:R-:W-:-:S02]  /*23d00*/  LOP3.LUT R4, R4, 0xfeffffff, RZ, 0xc0, !PT ;  /* 0xfeffffff04047812 */ /* 0x000fc400078ec0ff */
[----:B------:R-:W-:Y:S02]  /*23d10*/  @!P0 IADD3 R76, P5, P6, R76, UR25, R24 ;  /* 0x000000194c4c8c10 */ /* 0x000fe4000febe018 */
[----:B------:R-:W-:Y:S02]  /*23d20*/  @P0 LOP3.LUT R4, R4, 0x1000000, RZ, 0xfc, !PT ;  /* 0x0100000004040812 */ /* 0x000fe400078efcff */
[----:B------:R-:W-:Y:S02]  /*23d30*/  @!P0 IADD3.X R78, R78, UR24, R30, P5, P6 ;  /* 0x000000184e4e8c10 */ /* 0x000fe4000afec41e */
[----:B------:R-:W-:Y:S02]  /*23d40*/  ISETP.LT.OR P0, PT, R28, 0x1, !P1 ;  /* 0x000000011c00780c */ /* 0x000fe40004f01670 */
[----:B------:R-:W-:-:S05]  /*23d50*/  F2FP.SATFINITE.E4M3.F32.PACK_AB_MERGE_C R5, RZ, R5, RZ ;  /* 0x00000005ff05723e */ /* 0x000fca00048070ff */
[----:B------:R0:W-:Y:S01]  /*23d60*/  @!P2 STG.E.U8 desc[UR20][R118.64+0x58], R5 ;  /* 0x000058057600a986 */ /* 0x0001e2000c101114 */
[C---:B------:R-:W-:Y:S02]  /*23d70*/  LOP3.LUT P4, RZ, R4.reuse, 0x10, RZ, 0xc0, !PT ;  /* 0x0000001004ff7812 */ /* 0x040fe4000788c0ff */
[----:B------:R-:W-:Y:S01]  /*23d80*/  LOP3.LUT R4, R4, 0xefffffff, RZ, 0xc0, !PT ;  /* 0xefffffff04047812 */ /* 0x000fe200078ec0ff */
[----:B0-----:R-:W-:-:S03]  /*23d90*/  IMAD.U32 R5, RZ, RZ, UR8 ;  /* 0x00000008ff057e24 */ /* 0x001fc6000f8e00ff */
[----:B------:R-:W-:Y:S02]  /*23da0*/  @P0 LOP3.LUT R4, R4, 0x10000000, RZ, 0xfc, !PT ;  /* 0x1000000004040812 */ /* 0x000fe400078efcff */
[----:B------:R-:W-:-:S04]  /*23db0*/  @!P0 IADD3 R125, P5, P6, R24, UR14, R5 ;  /* 0x0000000e187d8c10 */ /* 0x000fc8000febe005 */
[----:B------:R-:W-:Y:S02]  /*23dc0*/  @!P0 IADD3.X R126, R30, UR12, R9, P5, P6 ;  /* 0x0000000c1e7e8c10 */ /* 0x000fe4000afec409 */
[----:B------:R-:W-:Y:S02]  /*23dd0*/  ISETP.LT.OR P0, PT, R28, 0x2, !P1 ;  /* 0x000000021c00780c */ /* 0x000fe40004f01670 */
[----:B------:R-:W-:-:S11]  /*23de0*/  LOP3.LUT R4, R4, 0xf7ffffff, RZ, 0xc0, !PT ;  /* 0xf7ffffff04047812 */ /* 0x000fd600078ec0ff */
[----:B------:R-:W-:Y:S02]  /*23df0*/  @!P0 IADD3 R129, P5, P6, R24, UR14, R5 ;  /* 0x0000000e18818c10 */ /* 0x000fe4000febe005 */
[----:B------:R-:W-:Y:S02]  /*23e00*/  @P0 LOP3.LUT R4, R4, 0x8000000, RZ, 0xfc, !PT ;  /* 0x0800000004040812 */ /* 0x000fe400078efcff */
[----:B------:R-:W-:Y:S02]  /*23e10*/  @!P0 IADD3.X R135, R30, UR12, R9, P5, P6 ;  /* 0x0000000c1e878c10 */ /* 0x000fe4000afec409 */
[----:B------:R-:W-:Y:S02]  /*23e20*/  LOP3.LUT P0, RZ, R8, 0x1000, RZ, 0xc0, !PT ;  /* 0x0000100008ff7812 */ /* 0x000fe4000780c0ff */
[----:B------:R-:W-:Y:S02]  /*23e30*/  LOP3.LUT R0, R0, 0xfffdffff, RZ, 0xc0, !PT ;  /* 0xfffdffff00007812 */ /* 0x000fe400078ec0ff */
[----:B------:R-:W-:-:S09]  /*23e40*/  F2FP.SATFINITE.E4M3.F32.PACK_AB_MERGE_C R6, RZ, R6, RZ ;  /* 0x00000006ff06723e */ /* 0x000fd200048070ff */
[----:B------:R-:W-:Y:S02]  /*23e50*/  @P0 LOP3.LUT R0, R0, 0x20000, RZ, 0xfc, !PT ;  /* 0x0002000000000812 */ /* 0x000fe400078efcff */
[----:B------:R-:W-:Y:S01]  /*23e60*/  LOP3.LUT P0, RZ, R4, 0x8, RZ, 0xc0, !PT ;  /* 0x0000000804ff7812 */ /* 0x000fe2000780c0ff */
[----:B------:R0:W-:-:S12]  /*23e70*/  @!P3 STG.E.U8 desc[UR20][R114.64+0x59], R6 ;  /* 0x000059067200b986 */ /* 0x0001d8000c101114 */
[----:B0-----:R-:W0:Y:S02]  /*23e80*/  @!P0 LDC.64 R6, c[0x0][0x5c0] ;  /* 0x00017000ff068b82 */ /* 0x001e240000000a00 */
[----:B0-----:R-:W-:-:S05]  /*23e90*/  @!P0 IADD3 R6, P2, R82, R6, RZ ;  /* 0x0000000652068210 */ /* 0x001fca0007f5e0ff */
[----:B------:R-:W-:Y:S02]  /*23ea0*/  @!P0 IMAD.X R7, R86, 0x1, R7, P2 ;  /* 0x0000000156078824 */ /* 0x000fe400010e0607 */
[----:B--2---:R-:W-:-:S05]  /*23eb0*/  FMUL R77, R124, UR22 ;  /* 0x000000167c4d7c20 */ /* 0x004fca0008400000 */
[----:B------:R-:W-:-:S05]  /*23ec0*/  F2FP.SATFINITE.E4M3.F32.PACK_AB_MERGE_C R77, RZ, R77, RZ ;  /* 0x0000004dff4d723e */ /* 0x000fca00048070ff */
[----:B------:R3:W-:Y:S02]  /*23ed0*/  @!P0 STG.E.U8 desc[UR20][R6.64+0x58], R77 ;  /* 0x0000584d06008986 */ /* 0x0007e4000c101114 */
[----:B---3--:R-:W-:Y:S01]  /*23ee0*/  FMUL R77, R127, UR22 ;  /* 0x000000167f4d7c20 */ /* 0x008fe20008400000 */
[C---:B------:R-:W-:Y:S01]  /*23ef0*/  ISETP.LT.OR P3, PT, R28.reuse, 0x9, !P1 ;  /* 0x000000091c00780c */ /* 0x040fe20004f61670 */
[----:B------:R-:W2:Y:S01]  /*23f00*/  LDL.LU R127, [R1+0x224] ;  /* 0x00022400017f7983 */ /* 0x000ea20000300800 */
[----:B------:R-:W0:Y:S03]  /*23f10*/  @!P4 LDC.64 R6, c[0x0][0x5c0] ;  /* 0x00017000ff06cb82 */ /* 0x000e260000000a00 */
[----:B------:R-:W3:Y:S01]  /*23f20*/  LDL.LU R138, [R1+0x228] ;  /* 0x00022800018a7983 */ /* 0x000ee20000300800 */
[----:B------:R-:W-:Y:S02]  /*23f30*/  ISETP.LT.OR P0, PT, R28, 0xa, !P1 ;  /* 0x0000000a1c00780c */ /* 0x000fe40004f01670 */
[----:B------:R-:W-:Y:S01]  /*23f40*/  LOP3.LUT R4, R4, 0xfbffffff, RZ, 0xc0, !PT ;  /* 0xfbffffff04047812 */ /* 0x000fe200078ec0ff */
[----:B------:R-:W3:Y:S04]  /*23f50*/  LDL.LU R140, [R1+0x22c] ;  /* 0x00022c00018c7983 */ /* 0x000ee80000300800 */
[----:B------:R-:W-:Y:S01]  /*23f60*/  @!P3 IADD3 R131, P5, P6, R24, UR14, R5 ;  /* 0x0000000e1883bc10 */ /* 0x000fe2000febe005 */
[----:B------:R-:W3:Y:S01]  /*23f70*/  LDL.LU R139, [R1+0x230] ;  /* 0x00023000018b7983 */ /* 0x000ee20000300800 */
[----:B------:R-:W-:-:S02]  /*23f80*/  @P3 LOP3.LUT R4, R4, 0x4000000, RZ, 0xfc, !PT ;  /* 0x0400000004043812 */ /* 0x000fc400078efcff */
[----:B------:R-:W-:Y:S02]  /*23f90*/  @!P3 IADD3.X R137, R30, UR12, R9, P5, P6 ;  /* 0x0000000c1e89bc10 */ /* 0x000fe4000afec409 */
[C---:B------:R-:W-:Y:S02]  /*23fa0*/  LOP3.LUT P3, RZ, R4.reuse, 0x20, RZ, 0xc0, !PT ;  /* 0x0000002004ff7812 */ /* 0x040fe4000786c0ff */
[----:B------:R-:W-:Y:S02]  /*23fb0*/  LOP3.LUT R4, R4, 0xfdffffff, RZ, 0xc0, !PT ;  /* 0xfdffffff04047812 */ /* 0x000fe400078ec0ff */
[----:B------:R-:W-:Y:S02]  /*23fc0*/  @!P0 IADD3 R124, P5, P6, R24, UR14, R5 ;  /* 0x0000000e187c8c10 */ /* 0x000fe4000febe005 */
[----:B------:R-:W-:Y:S02]  /*23fd0*/  @P0 LOP3.LUT R4, R4, 0x2000000, RZ, 0xfc, !PT ;  /* 0x0200000004040812 */ /* 0x000fe400078efcff */
[----:B------:R-:W-:-:S02]  /*23fe0*/  @!P0 IADD3.X R134, R30, UR12, R9, P5, P6 ;  /* 0x0000000c1e868c10 */ /* 0x000fc4000afec409 */
[----:B------:R-:W-:Y:S02]  /*23ff0*/  ISETP.LT.OR P0, PT, R28, 0x11, !P1 ;  /* 0x000000111c00780c */ /* 0x000fe40004f01670 */
[----:B0-----:R-:W-:Y:S02]  /*24000*/  @!P4 IADD3 R6, P5, R79, R6, RZ ;  /* 0x000000064f06c210 */ /* 0x001fe40007fbe0ff */
[----:B------:R-:W-:-:S03]  /*24010*/  LOP3.LUT R4, R4, 0xff7fffff, RZ, 0xc0, !PT ;  /* 0xff7fffff04047812 */ /* 0x000fc600078ec0ff */
[----:B------:R-:W-:Y:S01]  /*24020*/  @!P4 IMAD.X R7, R84, 0x1, R7, P5 ;  /* 0x000000015407c824 */ /* 0x000fe200028e0607 */
[----:B------:R-:W-:-:S05]  /*24030*/  F2FP.SATFINITE.E4M3.F32.PACK_AB_MERGE_C R77, RZ, R77, RZ ;  /* 0x0000004dff4d723e */ /* 0x000fca00048070ff */
[----:B------:R-:W-:Y:S02]  /*24040*/  @!P0 IADD3 R119, P5, P6, R24, UR14, R5 ;  /* 0x0000000e18778c10 */ /* 0x000fe4000febe005 */
[----:B------:R-:W-:Y:S02]  /*24050*/  @P0 LOP3.LUT R4, R4, 0x800000, RZ, 0xfc, !PT ;  /* 0x0080000004040812 */ /* 0x000fe400078efcff */
[----:B------:R-:W-:Y:S02]  /*24060*/  @!P0 IADD3.X R136, R30, UR12, R9, P5, P6 ;  /* 0x0000000c1e888c10 */ /* 0x000fe4000afec409 */
[----:B------:R-:W-:Y:S01]  /*24070*/  LOP3.LUT P0, RZ, R0, 0x20000, RZ, 0xc0, !PT ;  /* 0x0002000000ff7812 */ /* 0x000fe2000780c0ff */
[----:B------:R4:W-:Y:S01]  /*24080*/  @!P4 STG.E.U8 desc[UR20][R6.64+0x59], R77 ;  /* 0x0000594d0600c986 */ /* 0x0009e2000c101114 */
[----:B------:R-:W-:Y:S01]  /*24090*/  LOP3.LUT P2, RZ, R8, 0x8000, RZ, 0xc0, !PT ;  /* 0x0000800008ff7812 */ /* 0x000fe2000784c0ff */
[----:B----4-:R-:W-:-:S05]  /*240a0*/  FMUL R6, R130, UR22 ;  /* 0x0000001682067c20 */ /* 0x010fca0008400000 */
[----:B------:R-:W-:-:S05]  /*240b0*/  F2FP.SATFINITE.E4M3.F32.PACK_AB_MERGE_C R6, RZ, R6, RZ ;  /* 0x00000006ff06723e */ /* 0x000fca00048070ff */
[----:B------:R0:W-:Y:S01]  /*240c0*/  @!P0 STG.E.U8 desc[UR20][R122.64+0x60], R6 ;  /* 0x000060067a008986 */ /* 0x0001e2000c101114 */
[----:B------:R-:W-:Y:S01]  /*240d0*/  ISETP.LT.OR P4, PT, R28, 0x12, !P1 ;  /* 0x000000121c00780c */ /* 0x000fe20004f81670 */
[----:B0-----:R-:W-:-:S05]  /*240e0*/  FMUL R6, R128, UR22 ;  /* 0x0000001680067c20 */ /* 0x001fca0008400000 */
[----:B------:R-:W-:Y:S02]  /*240f0*/  F2FP.SATFINITE.E4M3.F32.PACK_AB_MERGE_C R6, RZ, R6, RZ ;  /* 0x00000006ff06723e */ /* 0x000fe400048070ff */
[----:B------:R-:W-:-:S03]  /*24100*/  ISETP.LT.OR P0, PT, R28, 0x19, !P1 ;  /* 0x000000191c00780c */ /* 0x000fc60004f01670 */
[----:B------:R0:W-:Y:S01]  /*24110*/  @!P2 STG.E.U8 desc[UR20][R120.64+0x61], R6 ;  /* 0x000061067800a986 */ /* 0x0001e2000c101114 */
[----:B------:R-:W-:Y:S02]  /*24120*/  LOP3.LUT R4, R4, 0xffbfffff, RZ, 0xc0, !PT ;  /* 0xffbfffff04047812 */ /* 0x000fe400078ec0ff */
[----:B------:R-:W-:Y:S01]  /*24130*/  @!P4 IADD3 R118, P5, P6, R24, UR14, R5 ;  /* 0x0000000e1876cc10 */ /* 0x000fe2000febe005 */
[----:B0-----:R-:W0:Y:S01]  /*24140*/  @!P3 LDC.64 R6, c[0x0][0x5c0] ;  /* 0x00017000ff06bb82 */ /* 0x001e220000000a00 */
[----:B------:R-:W-:Y:S02]  /*24150*/  @P4 LOP3.LUT R4, R4, 0x400000, RZ, 0xfc, !PT ;  /* 0x0040000004044812 */ /* 0x000fe400078efcff */
[----:B------:R-:W-:Y:S02]  /*24160*/  @!P4 IADD3.X R133, R30, UR12, R9, P5, P6 ;  /* 0x0000000c1e85cc10 */ /* 0x000fe4000afec409 */
[----:B------:R-:W-:Y:S02]  /*24170*/  LOP3.LUT R4, R4, 0xffefffff, RZ, 0xc0, !PT ;  /* 0xffefffff04047812 */ /* 0x000fe400078ec0ff */
[----:B------:R-:W-:-:S02]  /*24180*/  @!P0 IADD3 R115, P5, P6, R24, UR14, R5 ;  /* 0x0000000e18738c10 */ /* 0x000fc4000febe005 */
[----:B------:R-:W-:Y:S02]  /*24190*/  @P0 LOP3.LUT R4, R4, 0x100000, RZ, 0xfc, !PT ;  /* 0x0010000004040812 */ /* 0x000fe400078efcff */
[----:B------:R-:W-:Y:S02]  /*241a0*/  @!P0 IADD3.X R132, R30, UR12, R9, P5, P6 ;  /* 0x0000000c1e848c10 */ /* 0x000fe4000afec409 */
[----:B------:R-:W-:Y:S02]  /*241b0*/  ISETP.LT.OR P0, PT, R28, 0x1a, !P1 ;  /* 0x0000001a1c00780c */ /* 0x000fe40004f01670 */
[----:B------:R-:W-:Y:S02]  /*241c0*/  LOP3.LUT P4, RZ, R0, 0x10000, RZ, 0xc0, !PT ;  /* 0x0001000000ff7812 */ /* 0x000fe4000788c0ff */
[----:B0-----:R-:W-:Y:S02]  /*241d0*/  @!P3 IADD3 R6, P2, R74, R6, RZ ;  /* 0x000000064a06b210 */ /* 0x001fe40007f5e0ff */
[----:B------:R-:W-:-:S03]  /*241e0*/  LOP3.LUT R4, R4, 0xfff7ffff, RZ, 0xc0, !PT ;  /* 0xfff7ffff04047812 */ /* 0x000fc600078ec0ff */
[----:B------:R-:W-:-:S04]  /*241f0*/  @!P3 IMAD.X R7, R81, 0x1, R7, P2 ;  /* 0x000000015107b824 */ /* 0x000fc800010e0607 */
[----:B------:R-:W-:Y:S02]  /*24200*/  @!P0 IADD3 R143, P5, P6, R24, UR14, R5 ;  /* 0x0000000e188f8c10 */ /* 0x000fe4000febe005 */
[----:B------:R-:W-:Y:S02]  /*24210*/  @P0 LOP3.LUT R4, R4, 0x80000, RZ, 0xfc, !PT ;  /* 0x0008000004040812 */ /* 0x000fe400078efcff */
[----:B------:R-:W-:Y:S02]  /*24220*/  @!P0 IADD3.X R146, R30, UR12, R9, P5, P6 ;  /* 0x0000000c1e928c10 */ /* 0x000fe4000afec409 */
[----:B------:R-:W-:-:S13]  /*24230*/  ISETP.LT.OR P0, PT, R28, 0x21, !P1 ;  /* 0x000000211c00780c */ /* 0x000fda0004f01670 */
[----:B------:R-:W-:-:S04]  /*24240*/  @!P0 IADD3 R130, P5, P6, R24, UR14, R5 ;  /* 0x0000000e18828c10 */ /* 0x000fc8000febe005 */
[----:B------:R-:W-:Y:S01]  /*24250*/  @!P0 IADD3.X R142, R30, UR12, R9, P5, P6 ;  /* 0x0000000c1e8e8c10 */ /* 0x000fe2000afec409 */
[----:B--2---:R-:W-:-:S05]  /*24260*/  FMUL R74, R127, UR22 ;  /* 0x000000167f4a7c20 */ /* 0x004fca0008400000 */
[----:B------:R-:W-:-:S05]  /*24270*/  F2FP.SATFINITE.E4M3.F32.PACK_AB_MERGE_C R74, RZ, R74, RZ ;  /* 0x0000004aff4a723e */ /* 0x000fca00048070ff */
[----:B------:R0:W-:Y:S01]  /*24280*/  @!P3 STG.E.U8 desc[UR20][R6.64+0x60], R74 ;  /* 0x0000604a0600b986 */ /* 0x0001e2000c101114 */
[----:B------:R-:W-:Y:S01]  /*24290*/  ISETP.LT.OR P3, PT, R28, 0x22, !P1 ;  /* 0x000000221c00780c */ /* 0x000fe20004f61670 */
[----:B0-----:R-:W0:-:S12]  /*242a0*/  @!P4 LDC.64 R6, c[0x0][0x5c0] ;  /* 0x00017000ff06cb82 */ /* 0x001e180000000a00 */
[----:B------:R-:W-:-:S04]  /*242b0*/  @!P3 IADD3 R114, P5, P6, R24, UR14, R5 ;  /* 0x0000000e1872bc10 */ /* 0x000fc8000febe005 */
[----:B------:R-:W-:Y:S02]  /*242c0*/  @!P3 IADD3.X R128, R30, UR12, R9, P5, P6 ;  /* 0x0000000c1e80bc10 */ /* 0x000fe4000afec409 */
[----:B0-----:R-:W-:Y:S01]  /*242d0*/  @!P4 IADD3 R6, P5, R31, R6, RZ ;  /* 0x000000061f06c210 */ /* 0x001fe20007fbe0ff */
[----:B---3--:R-:W-:Y:S02]  /*242e0*/  FMUL R31, R138, UR22 ;  /* 0x000000168a1f7c20 */ /* 0x008fe40008400000 */
[----:B------:R-:W2:Y:S01]  /*242f0*/  LDL.LU R138, [R1+0x234] ;  /* 0x00023400018a7983 */ /* 0x000ea20000300800 */
[----:B------:R-:W-:Y:S01]  /*24300*/  LOP3.LUT R4, R4, 0xfffbffff, RZ, 0xc0, !PT ;  /* 0xfffbffff04047812 */ /* 0x000fe200078ec0ff */
[----:B------:R-:W-:Y:S01]  /*24310*/  @!P4 IMAD.X R7, R80, 0x1, R7, P5 ;  /* 0x000000015007c824 */ /* 0x000fe200028e0607 */
[----:B------:R-:W-:Y:S01]  /*24320*/  F2FP.SATFINITE.E4M3.F32.PACK_AB_MERGE_C R31, RZ, R31, RZ ;  /* 0x0000001fff1f723e */ /* 0x000fe200048070ff */
[----:B------:R-:W3:Y:S01]  /*24330*/  LDL.LU R144, [R1+0x238] ;  /* 0x0002380001907983 */ /* 0x000ee20000300800 */
[----:B------:R-:W-:-:S04]  /*24340*/  @P0 LOP3.LUT R4, R4, 0x40000, RZ, 0xfc, !PT ;  /* 0x0004000004040812 */ /* 0x000fc800078efcff */
[----:B------:R-:W-:-:S04]  /*24350*/  LOP3.LUT R4, R4, 0xfffdffff, RZ, 0xc0, !PT ;  /* 0xfffdffff04047812 */ /* 0x000fc800078ec0ff */
[----:B------:R-:W-:Y:S02]  /*24360*/  @P3 LOP3.LUT R4, R4, 0x20000, RZ, 0xfc, !PT ;  /* 0x0002000004043812 */ /* 0x000fe400078efcff */
[----:B------:R-:W-:Y:S02]  /*24370*/  ISETP.LT.OR P3, PT, R28, 0x29, !P1 ;  /* 0x000000291c00780c */ /* 0x000fe40004f61670 */
[----:B------:R-:W-:Y:S01]  /*24380*/  LOP3.LUT R4, R4, 0xfffeffff, RZ, 0xc0, !PT ;  /* 0xfffeffff04047812 */ /* 0x000fe200078ec0ff */
[----:B------:R0:W-:Y:S10]  /*24390*/  @!P4 STG.E.U8 desc[UR20][R6.64+0x61], R31 ;  /* 0x0000611f0600c986 */ /* 0x0001f4000c101114 */
[----:B------:R-:W-:-:S02]  /*243a0*/  @!P3 IADD3 R111, P5, P6, R24, UR14, R5 ;  /* 0x0000000e186fbc10 */ /* 0x000fc4000febe005 */
[----:B------:R-:W-:Y:S02]  /*243b0*/  @P3 LOP3.LUT R4, R4, 0x10000, RZ, 0xfc, !PT ;  /* 0x0001000004043812 */ /* 0x000fe400078efcff */
[----:B------:R-:W-:Y:S02]  /*243c0*/  @!P3 IADD3.X R127, R30, UR12, R9, P5, P6 ;  /* 0x0000000c1e7fbc10 */ /* 0x000fe4000afec409 */
[----:B------:R-:W-:Y:S01]  /*243d0*/  LOP3.LUT P6, RZ, R4, 0x1000, RZ, 0xc0, !PT ;  /* 0x0000100004ff7812 */ /* 0x000fe200078cc0ff */
[----:B0-----:R-:W-:-:S05]  /*243e0*/  FMUL R6, R140, UR22 ;  /* 0x000000168c067c20 */ /* 0x001fca0008400000 */
[----:B------:R-:W-:-:S07]  /*243f0*/  F2FP.SATFINITE.E4M3.F32.PACK_AB_MERGE_C R6, RZ, R6, RZ ;  /* 0x00000006ff06723e */ /* 0x000fce00048070ff */
[----:B------:R0:W-:Y:S02]  /*24400*/  @!P6 STG.E.U8 desc[UR20][R116.64+0x68], R6 ;  /* 0x000068067400e986 */ /* 0x0001e4000c101114 */
[----:B0-----:R-:W-:Y:S02]  /*24410*/  FMUL R6, R139, UR22 ;  /* 0x000000168b067c20 */ /* 0x001fe40008400000 */
[----:B------:R-:W4:Y:S01]  /*24420*/  LDL.LU R139, [R1+0x23c] ;  /* 0x00023c00018b7983 */ /* 0x000f220000300800 */
[----:B------:R-:W-:Y:S02]  /*24430*/  ISETP.LT.OR P3, PT, R28, 0x2a, !P1 ;  /* 0x0000002a1c00780c */ /* 0x000fe40004f61670 */
[----:B------:R-:W-:Y:S02]  /*24440*/  LOP3.LUT R4, R4, 0xffff7fff, RZ, 0xc0, !PT ;  /* 0xffff7fff04047812 */ /* 0x000fe400078ec0ff */
[----:B------:R-:W-:Y:S02]  /*24450*/  LOP3.LUT P0, RZ, R8, 0x40000, RZ, 0xc0, !PT ;  /* 0x0004000008ff7812 */ /* 0x000fe4000780c0ff */
[----:B------:R-:W-:-:S07]  /*24460*/  ISETP.LT.OR P6, PT, R28, 0x31, !P1 ;  /* 0x000000311c00780c */ /* 0x000fce0004fc1670 */
[----:B------:R-:W-:Y:S02]  /*24470*/  @!P3 IADD3 R110, P4, P5, R24, UR14, R5 ;  /* 0x0000000e186ebc10 */ /* 0x000fe4000fd9e005 */
[----:B------:R-:W-:Y:S02]  /*24480*/  @P3 LOP3.LUT R4, R4, 0x8000, RZ, 0xfc, !PT ;  /* 0x0000800004043812 */ /* 0x000fe400078efcff */
[----:B------:R-:W-:Y:S02]  /*24490*/  @!P3 IADD3.X R123, R30, UR12, R9, P4, P5 ;  /* 0x0000000c1e7bbc10 */ /* 0x000fe4000a7ea409 */
[----:B------:R-:W-:Y:S01]  /*244a0*/  LOP3.LUT P3, RZ, R0, 0x4000, RZ, 0xc0, !PT ;  /* 0x0000400000ff7812 */ /* 0x000fe2000786c0ff */
[----:B--2---:R-:W-:Y:S02]  /*244b0*/  FMUL R31, R138, UR22 ;  /* 0x000000168a1f7c20 */ /* 0x004fe40008400000 */
[----:B------:R-:W2:Y:S04]  /*244c0*/  LDL.LU R138, [R1+0x240] ;  /* 0x00024000018a7983 */ /* 0x000ea80000300800 */
[----:B------:R-:W2:Y:S04]  /*244d0*/  LDL.LU R148, [R1+0x244] ;  /* 0x0002440001947983 */ /* 0x000ea80000300800 */
[----:B------:R-:W2:Y:S01]  /*244e0*/  LDL.LU R149, [R1+0x248] ;  /* 0x0002480001957983 */ /* 0x000ea20000300800 */
[----:B------:R-:W-:-:S02]  /*244f0*/  F2FP.SATFINITE.E4M3.F32.PACK_AB_MERGE_C R6, RZ, R6, RZ ;  /* 0x00000006ff06723e */ /* 0x000fc400048070ff */
[----:B------:R-:W-:Y:S01]  /*24500*/  LOP3.LUT R4, R4, 0xffffbfff, RZ, 0xc0, !PT ;  /* 0xffffbfff04047812 */ /* 0x000fe200078ec0ff */
[----:B------:R-:W2:Y:S01]  /*24510*/  LDL.LU R150, [R1+0x24c] ;  /* 0x00024c0001967983 */ /* 0x000ea20000300800 */
[----:B------:R-:W-:-:S03]  /*24520*/  @!P6 IADD3 R104, P4, P5, R24, UR14, R5 ;  /* 0x0000000e1868ec10 */ /* 0x000fc6000fd9e005 */
[----:B------:R0:W-:Y:S01]  /*24530*/  @!P0 STG.E.U8 desc[UR20][R108.64+0x69], R6 ;  /* 0x000069066c008986 */ /* 0x0001e2000c101114 */
[----:B------:R-:W-:Y:S02]  /*24540*/  @P6 LOP3.LUT R4, R4, 0x4000, RZ, 0xfc, !PT ;  /* 0x0000400004046812 */ /* 0x000fe400078efcff */
[----:B------:R-:W-:Y:S02]  /*24550*/  @!P6 IADD3.X R122, R30, UR12, R9, P4, P5 ;  /* 0x0000000c1e7aec10 */ /* 0x000fe4000a7ea409 */
[----:B------:R-:W-:Y:S01]  /*24560*/  ISETP.LT.OR P6, PT, R28, 0x32, !P1 ;  /* 0x000000321c00780c */ /* 0x000fe20004fc1670 */
[----:B0-----:R-:W0:Y:S01]  /*24570*/  @!P3 LDC.64 R6, c[0x0][0x5c0] ;  /* 0x00017000ff06bb82 */ /* 0x001e220000000a00 */
[----:B------:R-:W-:-:S11]  /*24580*/  LOP3.LUT P2, RZ, R0, 0x8000, RZ, 0xc0, !PT ;  /* 0x0000800000ff7812 */ /* 0x000fd6000784c0ff */
[----:B------:R-:W-:Y:S02]  /*24590*/  @!P6 IADD3 R141, P4, P5, R24, UR14, R5 ;  /* 0x0000000e188dec10 */ /* 0x000fe4000fd9e005 */
[----:B------:R-:W-:Y:S02]  /*245a0*/  ISETP.LT.OR P0, PT, R28, 0x39, !P1 ;  /* 0x000000391c00780c */ /* 0x000fe40004f01670 */
[----:B------:R-:W-:Y:S02]  /*245b0*/  @!P6 IADD3.X R145, R30, UR12, R9, P4, P5 ;  /* 0x0000000c1e91ec10 */ /* 0x000fe4000a7ea409 */
[----:B------:R-:W-:Y:S02]  /*245c0*/  LOP3.LUT R4, R4, 0xffffdfff, RZ, 0xc0, !PT ;  /* 0xffffdfff04047812 */ /* 0x000fe400078ec0ff */
[----:B------:R-:W-:Y:S02]  /*245d0*/  F2FP.SATFINITE.E4M3.F32.PACK_AB_MERGE_C R31, RZ, R31, RZ ;  /* 0x0000001fff1f723e */ /* 0x000fe400048070ff */
[----:B------:R-:W-:-:S02]  /*245e0*/  @P6 LOP3.LUT R4, R4, 0x2000, RZ, 0xfc, !PT ;  /* 0x0000200004046812 */ /* 0x000fc400078efcff */
[----:B0-----:R-:W-:-:S05]  /*245f0*/  @!P3 IADD3 R6, P4, R75, R6, RZ ;  /* 0x000000064b06b210 */ /* 0x001fca0007f9e0ff */
[----:B------:R-:W-:Y:S01]  /*24600*/  @!P3 IMAD.X R7, R83, 0x1, R7, P4 ;  /* 0x000000015307b824 */ /* 0x000fe200020e0607 */
[----:B------:R-:W-:Y:S02]  /*24610*/  LOP3.LUT R4, R4, 0xffffefff, RZ, 0xc0, !PT ;  /* 0xffffefff04047812 */ /* 0x000fe400078ec0ff */
[----:B------:R-:W-:Y:S02]  /*24620*/  @!P0 IADD3 R121, P5, P6, R24, UR14, R5 ;  /* 0x0000000e18798c10 */ /* 0x000fe4000febe005 */
[----:B------:R0:W-:Y:S01]  /*24630*/  @!P3 STG.E.U8 desc[UR20][R6.64+0x68], R31 ;  /* 0x0000681f0600b986 */ /* 0x0001e2000c101114 */
[----:B------:R-:W-:Y:S02]  /*24640*/  @P0 LOP3.LUT R4, R4, 0x1000, RZ, 0xfc, !PT ;  /* 0x0000100004040812 */ /* 0x000fe400078efcff */
[----:B------:R-:W-:Y:S02]  /*24650*/  @!P0 IADD3.X R140, R30, UR12, R9, P5, P6 ;  /* 0x0000000c1e8c8c10 */ /* 0x000fe4000afec409 */
[----:B------:R-:W-:Y:S01]  /*24660*/  ISETP.LT.OR P0, PT, R28, 0x3a, !P1 ;  /* 0x0000003a1c00780c */ /* 0x000fe20004f01670 */
[----:B0-----:R-:W0:Y:S01]  /*24670*/  @!P2 LDC.64 R6, c[0x0][0x5c0] ;  /* 0x00017000ff06ab82 */ /* 0x001e220000000a00 */
[----:B---3--:R-:W-:-:S11]  /*24680*/  FMUL R31, R144, UR22 ;  /* 0x00000016901f7c20 */ /* 0x008fd60008400000 */
[----:B------:R-:W-:-:S04]  /*24690*/  @!P0 IADD3 R105, P3, P4, R24, UR14, R5 ;  /* 0x0000000e18698c10 */ /* 0x000fc8000fc7e005 */
[----:B------:R-:W-:Y:S02]  /*246a0*/  @!P0 IADD3.X R120, R30, UR12, R9, P3, P4 ;  /* 0x0000000c1e788c10 */ /* 0x000fe40009fe8409 */
[----:B------:R-:W-:Y:S02]  /*246b0*/  F2FP.SATFINITE.E4M3.F32.PACK_AB_MERGE_C R31, RZ, R31, RZ ;  /* 0x0000001fff1f723e */ /* 0x000fe400048070ff */
[----:B0-----:R-:W-:-:S05]  /*246c0*/  @!P2 IADD3 R6, P3, R85, R6, RZ ;  /* 0x000000065506a210 */ /* 0x001fca0007f7e0ff */
[----:B------:R-:W-:-:S05]  /*246d0*/  @!P2 IMAD.X R7, R87, 0x1, R7, P3 ;  /* 0x000000015707a824 */ /* 0x000fca00018e0607 */
[----:B------:R4:W-:Y:S01]  /*246e0*/  @!P2 STG.E.U8 desc[UR20][R6.64+0x69], R31 ;  /* 0x0000691f0600a986 */ /* 0x0009e2000c101114 */
[C---:B------:R-:W-:Y:S02]  /*246f0*/  LOP3.LUT P6, RZ, R4.reuse, 0x40, RZ, 0xc0, !PT ;  /* 0x0000004004ff7812 */ /* 0x040fe400078cc0ff */
[----:B------:R-:W-:-:S04]  /*24700*/  LOP3.LUT R4, R4, 0xfffffffd, RZ, 0xc0, !PT ;  /* 0xfffffffd04047812 */ /* 0x000fc800078ec0ff */
[----:B------:R-:W-:Y:S02]  /*24710*/  @P0 LOP3.LUT R4, R4, 0x2, RZ, 0xfc, !PT ;  /* 0x0000000204040812 */ /* 0x000fe400078efcff */
[----:B------:R-:W-:Y:S02]  /*24720*/  ISETP.LT.OR P0, PT, R28, 0x41, !P1 ;  /* 0x000000411c00780c */ /* 0x000fe40004f01670 */
[----:B------:R-:W-:Y:S01]  /*24730*/  LOP3.LUT R4, R4, 0xfffff7ff, RZ, 0xc0, !PT ;  /* 0xfffff7ff04047812 */ /* 0x000fe200078ec0ff */
[----:B----4-:R-:W-:-:S10]  /*24740*/  FMUL R6, R139, UR22 ;  /* 0x000000168b067c20 */ /* 0x010fd40008400000 */
[----:B------:R-:W-:-:S04]  /*24750*/  @!P0 IADD3 R87, P3, P4, R24, UR14, R5 ;  /* 0x0000000e18578c10 */ /* 0x000fc8000fc7e005 */
[----:B------:R-:W-:Y:S02]  /*24760*/  @!P0 IADD3.X R117, R30, UR12, R9, P3, P4 ;  /* 0x0000000c1e758c10 */ /* 0x000fe40009fe8409 */
[----:B------:R-:W-:Y:S02]  /*24770*/  LOP3.LUT P4, RZ, R8, 0x800000, RZ, 0xc0, !PT ;  /* 0x0080000008ff7812 */ /* 0x000fe4000788c0ff */
[----:B------:R-:W-:Y:S02]  /*24780*/  @P0 LOP3.LUT R4, R4, 0x800, RZ, 0xfc, !PT ;  /* 0x0000080004040812 */ /* 0x000fe400078efcff */
[----:B------:R-:W-:Y:S02]  /*24790*/  F2FP.SATFINITE.E4M3.F32.PACK_AB_MERGE_C R6, RZ, R6, RZ ;  /* 0x00000006ff06723e */ /* 0x000fe400048070ff */
[----:B------:R-:W-:Y:S02]  /*247a0*/  ISETP.LT.OR P0, PT, R28, 0x42, !P1 ;  /* 0x000000421c00780c */ /* 0x000fe40004f01670 */
[----:B------:R-:W-:Y:S01]  /*247b0*/  LOP3.LUT P5, RZ, R8, 0x2000000, RZ, 0xc0, !PT ;  /* 0x0200000008ff7812 */ /* 0x000fe200078ac0ff */
[----:B--2---:R-:W-:-:S02]  /*247c0*/  FMUL R31, R148, UR22 ;  /* 0x00000016941f7c20 */ /* 0x004fc40008400000 */
[----:B------:R-:W2:Y:S04]  /*247d0*/  LDL.LU R148, [R1+0x250] ;  /* 0x0002500001947983 */ /* 0x000ea80000300800 */
[----:B------:R0:W-:Y:S01]  /*247e0*/  @!P4 STG.E.U8 desc[UR20][R106.64+0x70], R6 ;  /* 0x000070066a00c986 */ /* 0x0001e2000c101114 */
[----:B------:R-:W-:Y:S02]  /*247f0*/  ISETP.LT.OR P4, PT, R28, 0x49, !P1 ;  /* 0x000000491c00780c */ /* 0x000fe40004f81670 */
[----:B------:R-:W-:Y:S02]  /*24800*/  LOP3.LUT R4, R4, 0xfffffffb, RZ, 0xc0, !PT ;  /* 0xfffffffb04047812 */ /* 0x000fe400078ec0ff */
[----:B------:R-:W-:Y:S01]  /*24810*/  @!P0 IADD3 R108, P2, P3, R24, UR14, R5 ;  /* 0x0000000e186c8c10 */ /* 0x000fe2000fb5e005 */
[----:B0-----:R-:W-:Y:S01]  /*24820*/  FMUL R6, R138, UR22 ;  /* 0x000000168a067c20 */ /* 0x001fe20008400000 */
[----:B------:R-:W-:-:S04]  /*24830*/  @P0 LOP3.LUT R4, R4, 0x4, RZ, 0xfc, !PT ;  /* 0x0000000404040812 */ /* 0x000fc800078efcff */
[----:B------:R-:W-:Y:S02]  /*24840*/  F2FP.SATFINITE.E4M3.F32.PACK_AB_MERGE_C R6, RZ, R6, RZ ;  /* 0x00000006ff06723e */ /* 0x000fe400048070ff */
[----:B------:R-:W-:-:S03]  /*24850*/  @!P0 IADD3.X R116, R30, UR12, R9, P2, P3 ;  /* 0x0000000c1e748c10 */ /* 0x000fc600097e6409 */
[----:B------:R0:W-:Y:S01]  /*24860*/  @!P5 STG.E.U8 desc[UR20][R102.64+0x71], R6 ;  /* 0x000071066600d986 */ /* 0x0001e2000c101114 */
[----:B------:R-:W-:Y:S02]  /*24870*/  LOP3.LUT R4, R4, 0xfffffbff, RZ, 0xc0, !PT ;  /* 0xfffffbff04047812 */ /* 0x000fe400078ec0ff */
[----:B------:R-:W-:Y:S02]  /*24880*/  @!P4 IADD3 R106, P2, P3, R24, UR14, R5 ;  /* 0x0000000e186acc10 */ /* 0x000fe4000fb5e005 */
[----:B------:R-:W-:Y:S02]  /*24890*/  @P4 LOP3.LUT R4, R4, 0x400, RZ, 0xfc, !PT ;  /* 0x0000040004044812 */ /* 0x000fe400078efcff */
[----:B------:R-:W-:Y:S01]  /*248a0*/  @!P4 IADD3.X R109, R30, UR12, R9, P2, P3 ;  /* 0x0000000c1e6dcc10 */ /* 0x000fe200097e6409 */
[----:B0-----:R-:W0:Y:S01]  /*248b0*/  @!P6 LDC.64 R6, c[0x0][0x5c0] ;  /* 0x00017000ff06eb82 */ /* 0x001e220000000a00 */
[----:B------:R-:W-:Y:S02]  /*248c0*/  ISETP.LT.OR P4, PT, R28, 0x4a, !P1 ;  /* 0x0000004a1c00780c */ /* 0x000fe40004f81670 */
[----:B------:R-:W-:-:S11]  /*248d0*/  F2FP.SATFINITE.E4M3.F32.PACK_AB_MERGE_C R31, RZ, R31, RZ ;  /* 0x0000001fff1f723e */ /* 0x000fd600048070ff */
[----:B------:R-:W-:-:S04]  /*248e0*/  @!P4 IADD3 R139, P2, P3, R24, UR14, R5 ;  /* 0x0000000e188bcc10 */ /* 0x000fc8000fb5e005 */
[----:B------:R-:W-:Y:S02]  /*248f0*/  @!P4 IADD3.X R144, R30, UR12, R9, P2, P3 ;  /* 0x0000000c1e90cc10 */ /* 0x000fe400097e6409 */
[----:B0-----:R-:W-:-:S05]  /*24900*/  @!P6 IADD3 R6, P2, R91, R6, RZ ;  /* 0x000000065b06e210 */ /* 0x001fca0007f5e0ff */
[----:B------:R-:W-:-:S05]  /*24910*/  @!P6 IMAD.X R7, R93, 0x1, R7, P2 ;  /* 0x000000015d07e824 */ /* 0x000fca00010e0607 */
[----:B------:R0:W-:Y:S01]  /*24920*/  @!P6 STG.E.U8 desc[UR20][R6.64+0x70], R31 ;  /* 0x0000701f0600e986 */ /* 0x0001e2000c101114 */
[----:B------:R-:W-:Y:S01]  /*24930*/  ISETP.LT.OR P5, PT, R28, 0x51, !P1 ;  /* 0x000000511c00780c */ /* 0x000fe20004fa1670 */
[----:B0-----:R-:W-:Y:S02]  /*24940*/  FMUL R31, R149, UR22 ;  /* 0x00000016951f7c20 */ /* 0x001fe40008400000 */
[----:B------:R-:W3:Y:S01]  /*24950*/  LDL.LU R149, [R1+0x254] ;  /* 0x0002540001957983 */ /* 0x000ee20000300800 */
[----:B------:R-:W-:-:S04]  /*24960*/  LOP3.LUT R4, R4, 0xfffffdff, RZ, 0xc0, !PT ;  /* 0xfffffdff04047812 */ /* 0x000fc800078ec0ff */
[----:B------:R-:W-:Y:S02]  /*24970*/  @P4 LOP3.LUT R4, R4, 0x200, RZ, 0xfc, !PT ;  /* 0x0000020004044812 */ /* 0x000fe400078efcff */
[----:B------:R-:W-:Y:S02]  /*24980*/  LOP3.LUT P0, RZ, R0, 0x2000, RZ, 0xc0, !PT ;  /* 0x0000200000ff7812 */ /* 0x000fe4000780c0ff */
[----:B------:R-:W-:Y:S02]  /*24990*/  LOP3.LUT R4, R4, 0xfffffeff, RZ, 0xc0, !PT ;  /* 0xfffffeff04047812 */ /* 0x000fe400078ec0ff */
[----:B------:R-:W-:Y:S02]  /*249a0*/  @!P5 IADD3 R107, P3, P4, R24, UR14, R5 ;  /* 0x0000000e186bdc10 */ /* 0x000fe4000fc7e005 */
[----:B------:R-:W-:Y:S02]  /*249b0*/  @P5 LOP3.LUT R4, R4, 0x100, RZ, 0xfc, !PT ;  /* 0x0000010004045812 */ /* 0x000fe400078efcff */
[----:B------:R-:W-:-:S02]  /*249c0*/  @!P5 IADD3.X R138, R30, UR12, R9, P3, P4 ;  /* 0x0000000c1e8adc10 */ /* 0x000fc40009fe8409 */
[----:B------:R-:W-:Y:S02]  /*249d0*/  LOP3.LUT P5, RZ, R8, 0x40000000, RZ, 0xc0, !PT ;  /* 0x4000000008ff7812 */ /* 0x000fe400078ac0ff */
[----:B------:R-:W-:Y:S01]  /*249e0*/  LOP3.LUT R0, R0, 0xffffefff, RZ, 0xc0, !PT ;  /* 0xffffefff00007812 */ /* 0x000fe200078ec0ff */
[----:B------:R-:W0:Y:S10]  /*249f0*/  @!P0 LDC.64 R6, c[0x0][0x5c0] ;  /* 0x00017000ff068b82 */ /* 0x000e340000000a00 */
[----:B------:R-:W-:-:S02]  /*24a00*/  @P5 LOP3.LUT R0, R0, 0x1000, RZ, 0xfc, !PT ;  /* 0x0000100000005812 */ /* 0x000fc400078efcff */
[----:B------:R-:W-:Y:S02]  /*24a10*/  ISETP.LT.OR P5, PT, R28, 0x52, !P1 ;  /* 0x000000521c00780c */ /* 0x000fe40004fa1670 */
[C---:B------:R-:W-:Y:S02]  /*24a20*/  LOP3.LUT P4, RZ, R4.reuse, 0x200000, RZ, 0xc0, !PT ;  /* 0x0020000004ff7812 */ /* 0x040fe4000788c0ff */
[----:B------:R-:W-:-:S09]  /*24a30*/  LOP3.LUT R4, R4, 0xfffffff7, RZ, 0xc0, !PT ;  /* 0xfffffff704047812 */ /* 0x000fd200078ec0ff */
[----:B------:R-:W-:Y:S02]  /*24a40*/  @!P5 IADD3 R93, P2, P3, R24, UR14, R5 ;  /* 0x0000000e185ddc10 */ /* 0x000fe4000fb5e005 */
[----:B------:R-:W-:Y:S02]  /*24a50*/  @P5 LOP3.LUT R4, R4, 0x8, RZ, 0xfc, !PT ;  /* 0x0000000804045812 */ /* 0x000fe400078efcff */
[----:B------:R-:W-:Y:S02]  /*24a60*/  @!P5 IADD3.X R103, R30, UR12, R9, P2, P3 ;  /* 0x0000000c1e67dc10 */ /* 0x000fe400097e6409 */
[----:B0-----:R-:W-:Y:S02]  /*24a70*/  @!P0 IADD3 R6, P2, R89, R6, RZ ;  /* 0x0000000659068210 */ /* 0x001fe40007f5e0ff */
[----:B------:R-:W-:Y:S02]  /*24a80*/  ISETP.LT.OR P5, PT, R28, 0x59, !P1 ;  /* 0x000000591c00780c */ /* 0x000fe40004fa1670 */
[----:B------:R-:W-:Y:S01]  /*24a90*/  F2FP.SATFINITE.E4M3.F32.PACK_AB_MERGE_C R31, RZ, R31, RZ ;  /* 0x0000001fff1f723e */ /* 0x000fe200048070ff */
[----:B------:R-:W-:-:S05]  /*24aa0*/  @!P0 IMAD.X R7, R92, 0x1, R7, P2 ;  /* 0x000000015c078824 */ /* 0x000fca00010e0607 */
[----:B------:R0:W-:Y:S05]  /*24ab0*/  @!P0 STG.E.U8 desc[UR20][R6.64+0x71], R31 ;  /* 0x0000711f06008986 */ /* 0x0001ea000c101114 */
[----:B------:R-:W-:Y:S01]  /*24ac0*/  @!P5 IADD3 R92, P2, P3, R24, UR14, R5 ;  /* 0x0000000e185cdc10 */ /* 0x000fe2000fb5e005 */
[----:B0-----:R-:W-:Y:S02]  /*24ad0*/  FMUL R6, R150, UR22 ;  /* 0x0000001696067c20 */ /* 0x001fe40008400000 */
[----:B------:R-:W4:Y:S01]  /*24ae0*/  LDL.LU R150, [R1+0x258] ;  /* 0x0002580001967983 */ /* 0x000f220000300800 */
[----:B------:R-:W-:Y:S02]  /*24af0*/  @!P5 IADD3.X R102, R30, UR12, R9, P2, P3 ;  /* 0x0000000c1e66dc10 */ /* 0x000fe400097e6409 */
[----:B------:R-:W-:-:S02]  /*24b00*/  LOP3.LUT P3, RZ, R8, 0x20000000, RZ, 0xc0, !PT ;  /* 0x2000000008ff7812 */ /* 0x000fc4000786c0ff */
[----:B------:R-:W-:-:S11]  /*24b10*/  F2FP.SATFINITE.E4M3.F32.PACK_AB_MERGE_C R6, RZ, R6, RZ ;  /* 0x00000006ff06723e */ /* 0x000fd600048070ff */
[----:B------:R2:W-:Y:S02]  /*24b20*/  @!P3 STG.E.U8 desc[UR20][R100.64+0x78], R6 ;  /* 0x000078066400b986 */ /* 0x0005e4000c101114 */
[----:B--2---:R-:W-:Y:S02]  /*24b30*/  FMUL R6, R148, UR22 ;  /* 0x0000001694067c20 */ /* 0x004fe40008400000 */
[----:B------:R-:W2:Y:S01]  /*24b40*/  LDL.LU R148, [R1+0x25c] ;  /* 0x00025c0001947983 */ /* 0x000ea20000300800 */
[----:B------:R-:W-:-:S04]  /*24b50*/  LOP3.LUT R4, R4, 0xffffff7f, RZ, 0xc0, !PT ;  /* 0xffffff7f04047812 */ /* 0x000fc800078ec0ff */
[----:B------:R-:W-:Y:S02]  /*24b60*/  @P5 LOP3.LUT R4, R4, 0x80, RZ, 0xfc, !PT ;  /* 0x0000008004045812 */ /* 0x000fe400078efcff */
[----:B------:R-:W-:Y:S02]  /*24b70*/  ISETP.LT.OR P5, PT, R28, 0x5a, !P1 ;  /* 0x0000005a1c00780c */ /* 0x000fe40004fa1670 */
[C---:B------:R-:W-:Y:S02]  /*24b80*/  LOP3.LUT P6, RZ, R4.reuse, 0x1000000, RZ, 0xc0, !PT ;  /* 0x0100000004ff7812 */ /* 0x040fe400078cc0ff */
[----:B------:R-:W-:Y:S02]  /*24b90*/  LOP3.LUT R4, R4, 0xffffffef, RZ, 0xc0, !PT ;  /* 0xffffffef04047812 */ /* 0x000fe400078ec0ff */
[----:B------:R-:W-:-:S07]  /*24ba0*/  ISETP.LT.OR P3, PT, R28, 0x61, !P1 ;  /* 0x000000611c00780c */ /* 0x000fce0004f61670 */
[----:B------:R-:W-:Y:S02]  /*24bb0*/  @!P5 IADD3 R91, P0, P2, R24, UR14, R5 ;  /* 0x0000000e185bdc10 */ /* 0x000fe4000fa1e005 */
[----:B------:R-:W-:Y:S02]  /*24bc0*/  @P5 LOP3.LUT R4, R4, 0x10, RZ, 0xfc, !PT ;  /* 0x0000001004045812 */ /* 0x000fe400078efcff */
[----:B------:R-:W-:Y:S02]  /*24bd0*/  @!P5 IADD3.X R89, R30, UR12, R9, P0, P2 ;  /* 0x0000000c1e59dc10 */ /* 0x000fe400087e4409 */
[----:B------:R-:W-:Y:S02]  /*24be0*/  LOP3.LUT P5, RZ, R0, 0x1000, RZ, 0xc0, !PT ;  /* 0x0000100000ff7812 */ /* 0x000fe400078ac0ff */
[----:B------:R-:W-:Y:S02]  /*24bf0*/  F2FP.SATFINITE.E4M3.F32.PACK_AB_MERGE_C R6, RZ, R6, RZ ;  /* 0x00000006ff06723e */ /* 0x000fe400048070ff */
[----:B------:R-:W-:-:S02]  /*24c00*/  LOP3.LUT R4, R4, 0xffffffbf, RZ, 0xc0, !PT ;  /* 0xffffffbf04047812 */ /* 0x000fc400078ec0ff */
[----:B------:R-:W-:-:S07]  /*24c10*/  @!P3 IADD3 R86, P0, P2, R24, UR14, R5 ;  /* 0x0000000e1856bc10 */ /* 0x000fce000fa1e005 */
[----:B------:R0:W-:Y:S01]  /*24c20*/  @!P5 STG.E.U8 desc[UR20][R98.64+0x79], R6 ;  /* 0x000079066200d986 */ /* 0x0001e2000c101114 */
[----:B------:R-:W-:Y:S02]  /*24c30*/  @P3 LOP3.LUT R4, R4, 0x40, RZ, 0xfc, !PT ;  /* 0x0000004004043812 */ /* 0x000fe400078efcff */
[----:B------:R-:W-:Y:S02]  /*24c40*/  @!P3 IADD3.X R85, R30, UR12, R9, P0, P2 ;  /* 0x0000000c1e55bc10 */ /* 0x000fe400087e4409 */
[----:B------:R-:W-:Y:S01]  /*24c50*/  ISETP.LT.OR P3, PT, R28, 0x62, !P1 ;  /* 0x000000621c00780c */ /* 0x000fe20004f61670 */
[----:B0-----:R-:W0:Y:S01]  /*24c60*/  @!P4 LDC.64 R6, c[0x0][0x5c0] ;  /* 0x00017000ff06cb82 */ /* 0x001e220000000a00 */
[----:B---3--:R-:W-:Y:S02]  /*24c70*/  FMUL R31, R149, UR22 ;  /* 0x00000016951f7c20 */ /* 0x008fe40008400000 */
[----:B------:R-:W3:Y:S04]  /*24c80*/  LDL.LU R149, [R1+0x260] ;  /* 0x0002600001957983 */ /* 0x000ee80000300800 */
[----:B------:R-:W3:Y:S05]  /*24c90*/  LDL.LU R151, [R1+0x264] ;  /* 0x0002640001977983 */ /* 0x000eea0000300800 */
[----:B------:R-:W-:-:S04]  /*24ca0*/  @!P3 IADD3 R84, P0, P2, R24, UR14, R5 ;  /* 0x0000000e1854bc10 */ /* 0x000fc8000fa1e005 */
[----:B------:R-:W-:Y:S02]  /*24cb0*/  @!P3 IADD3.X R83, R30, UR12, R9, P0, P2 ;  /* 0x0000000c1e53bc10 */ /* 0x000fe400087e4409 */
[----:B0-----:R-:W-:Y:S02]  /*24cc0*/  @!P4 IADD3 R6, P0, R88, R6, RZ ;  /* 0x000000065806c210 */ /* 0x001fe40007f1e0ff */
[----:B------:R-:W-:-:S03]  /*24cd0*/  F2FP.SATFINITE.E4M3.F32.PACK_AB_MERGE_C R31, RZ, R31, RZ ;  /* 0x0000001fff1f723e */ /* 0x000fc600048070ff */
[----:B------:R-:W-:Y:S01]  /*24ce0*/  @!P4 IMAD.X R7, R90, 0x1, R7, P0 ;  /* 0x000000015a07c824 */ /* 0x000fe200000e0607 */
[----:B------:R-:W-:-:S04]  /*24cf0*/  ISETP.LT.OR P5, PT, R28, 0x69, !P1 ;  /* 0x000000691c00780c */ /* 0x000fc80004fa1670 */
[----:B------:R0:W-:Y:S01]  /*24d00*/  @!P4 STG.E.U8 desc[UR20][R6.64+0x78], R31 ;  /* 0x0000781f0600c986 */ /* 0x0001e2000c101114 */
[----:B------:R-:W-:Y:S02]  /*24d10*/  ISETP.LT.OR P4, PT, R28, 0x6a, !P1 ;  /* 0x0000006a1c00780c */ /* 0x000fe40004f81670 */
[----:B------:R-:W-:Y:S01]  /*24d20*/  LOP3.LUT R4, R4, 0xffffffdf, RZ, 0xc0, !PT ;  /* 0xffffffdf04047812 */ /* 0x000fe200078ec0ff */
[----:B0-----:R-:W0:Y:S03]  /*24d30*/  @!P6 LDC.64 R6, c[0x0][0x5c0] ;  /* 0x00017000ff06eb82 */ /* 0x001e260000000a00 */
[----:B------:R-:W-:Y:S02]  /*24d40*/  @P3 LOP3.LUT R4, R4, 0x20, RZ, 0xfc, !PT ;  /* 0x0000002004043812 */ /* 0x000fe400078efcff */
[----:B------:R-:W-:-:S04]  /*24d50*/  @!P5 IADD3 R82, P2, P3, R24, UR14, R5 ;  /* 0x0000000e1852dc10 */ /* 0x000fc8000fb5e005 */
[----:B------:R-:W-:Y:S02]  /*24d60*/  @!P5 IADD3.X R81, R30, UR12, R9, P2, P3 ;  /* 0x0000000c1e51dc10 */ /* 0x000fe400097e6409 */
[----:B------:R-:W-:-:S04]  /*24d70*/  @!P4 IADD3 R80, P0, P2, R24, UR14, R5 ;  /* 0x0000000e1850cc10 */ /* 0x000fc8000fa1e005 */
[----:B------:R-:W-:Y:S02]  /*24d80*/  @!P4 IADD3.X R79, R30, UR12, R9, P0, P2 ;  /* 0x0000000c1e4fcc10 */ /* 0x000fe400087e4409 */
[----:B0-----:R-:W-:Y:S01]  /*24d90*/  @!P6 IADD3 R6, P0, R76, R6, RZ ;  /* 0x000000064c06e210 */ /* 0x001fe20007f1e0ff */
[----:B----4-:R-:W-:Y:S02]  /*24da0*/  FMUL R31, R150, UR22 ;  /* 0x00000016961f7c20 */ /* 0x010fe40008400000 */
[----:B------:R-:W4:Y:S04]  /*24db0*/  LDL.LU R150, [R1+0x268] ;  /* 0x0002680001967983 */ /* 0x000f280000300800 */
[----:B------:R-:W4:Y:S01]  /*24dc0*/  LDL.LU R153, [R1+0x26c] ;  /* 0x00026c0001997983 */ /* 0x000f220000300800 */
[----:B------:R-:W-:Y:S01]  /*24dd0*/  @!P6 IMAD.X R7, R78, 0x1, R7, P0 ;  /* 0x000000014e07e824 */ /* 0x000fe200000e0607 */
[----:B------:R-:W-:-:S05]  /*24de0*/  F2FP.SATFINITE.E4M3.F32.PACK_AB_MERGE_C R31, RZ, R31, RZ ;  /* 0x0000001fff1f723e */ /* 0x000fca00048070ff */
[----:B------:R2:W-:Y:S02]  /*24df0*/  @!P6 STG.E.U8 desc[UR20][R6.64+0x79], R31 ;  /* 0x0000791f0600e986 */ /* 0x0005e4000c101114 */
[----:B--2---:R-:W-:Y:S02]  /*24e00*/  FMUL R6, R148, UR22 ;  /* 0x0000001694067c20 */ /* 0x004fe40008400000 */
[----:B------:R-:W2:Y:S01]  /*24e10*/  LDL.LU R148, [R1+0x270] ;  /* 0x0002700001947983 */ /* 0x000ea20000300800 */
[----:B------:R-:W-:Y:S02]  /*24e20*/  ISETP.LT.OR P3, PT, R28, 0x71, !P1 ;  /* 0x000000711c00780c */ /* 0x000fe40004f61670 */
[----:B------:R-:W-:-:S04]  /*24e30*/  LOP3.LUT R0, R0, 0xffffffbf, RZ, 0xc0, !PT ;  /* 0xffffffbf00007812 */ /* 0x000fc800078ec0ff */
[----:B------:R-:W-:-:S04]  /*24e40*/  @P5 LOP3.LUT R0, R0, 0x40, RZ, 0xfc, !PT ;  /* 0x0000004000005812 */ /* 0x000fc800078efcff */
[----:B------:R-:W-:-:S03]  /*24e50*/  LOP3.LUT R0, R0, 0xffffff7f, RZ, 0xc0, !PT ;  /* 0xffffff7f00007812 */ /* 0x000fc600078ec0ff */
[----:B------:R-:W-:Y:S02]  /*24e60*/  @!P3 IADD3 R78, P0, P2, R24, UR14, R5 ;  /* 0x0000000e184ebc10 */ /* 0x000fe4000fa1e005 */
[----:B------:R-:W-:Y:S02]  /*24e70*/  @P4 LOP3.LUT R0, R0, 0x80, RZ, 0xfc, !PT ;  /* 0x0000008000004812 */ /* 0x000fe400078efcff */
[----:B------:R-:W-:Y:S02]  /*24e80*/  @!P3 IADD3.X R77, R30, UR12, R9, P0, P2 ;  /* 0x0000000c1e4dbc10 */ /* 0x000fe400087e4409 */
[----:B------:R-:W-:Y:S02]  /*24e90*/  ISETP.LT.OR P0, PT, R28, 0x72, !P1 ;  /* 0x000000721c00780c */ /* 0x000fe40004f01670 */
[C---:B------:R-:W-:Y:S02]  /*24ea0*/  LOP3.LUT P4, RZ, R0.reuse, 0x8, RZ, 0xc0, !PT ;  /* 0x0000000800ff7812 */ /* 0x040fe4000788c0ff */
[----:B------:R-:W-:-:S04]  /*24eb0*/  LOP3.LUT R0, R0, 0xffffffdf, RZ, 0xc0, !PT ;  /* 0xffffffdf00007812 */ /* 0x000fc800078ec0ff */
[----:B------:R-:W-:-:S04]  /*24ec0*/  @P3 LOP3.LUT R0, R0, 0x20, RZ, 0xfc, !PT ;  /* 0x0000002000003812 */ /* 0x000fc800078efcff */
[----:B------:R-:W-:Y:S02]  /*24ed0*/  LOP3.LUT R0, R0, 0xfffffeff, RZ, 0xc0, !PT ;  /* 0xfffffeff00007812 */ /* 0x000fe400078ec0ff */
[----:B------:R-:W-:Y:S02]  /*24ee0*/  @!P0 IADD3 R76, P2, P6, R24, UR14, R5 ;  /* 0x0000000e184c8c10 */ /* 0x000fe4000fe5e005 */
[----:B------:R-:W-:Y:S02]  /*24ef0*/  @P0 LOP3.LUT R0, R0, 0x100, RZ, 0xfc, !PT ;  /* 0x0000010000000812 */ /* 0x000fe400078efcff */
[----:B------:R-:W-:Y:S02]  /*24f00*/  F2FP.SATFINITE.E4M3.F32.PACK_AB_MERGE_C R6, RZ, R6, RZ ;  /* 0x00000006ff06723e */ /* 0x000fe400048070ff */
[----:B------:R-:W-:Y:S02]  /*24f10*/  @!P0 IADD3.X R75, R30, UR12, R9, P2, P6 ;  /* 0x0000000c1e4b8c10 */ /* 0x000fe400097ec409 */
[----:B------:R-:W-:Y:S01]  /*24f20*/  LOP3.LUT P0, RZ, R0, 0x4, RZ, 0xc0, !PT ;  /* 0x0000000400ff7812 */ /* 0x000fe2000780c0ff */
[----:B------:R3:W-:Y:S01]  /*24f30*/  @!P4 STG.E.U8 desc[UR20][R112.64], R6 ;  /* 0x000000067000c986 */ /* 0x0007e2000c101114 */
[----:B------:R-:W-:-:S02]  /*24f40*/  LOP3.LUT P3, RZ, R4, 0x10000000, RZ, 0xc0, !PT ;  /* 0x1000000004ff7812 */ /* 0x000fc4000786c0ff */
[C---:B------:R-:W-:Y:S02]  /*24f50*/  ISETP.LT.OR P2, PT, R28.reuse, 0x79, !P1 ;  /* 0x000000791c00780c */ /* 0x040fe40004f41670 */
[----:B------:R-:W-:Y:S02]  /*24f60*/  ISETP.LT.OR P1, PT, R28, 0x7a, !P1 ;  /* 0x0000007a1c00780c */ /* 0x000fe40004f21670 */
[----:B------:R-:W-:-:S09]  /*24f70*/  LOP3.LUT R0, R0, 0xfffffdff, RZ, 0xc0, !PT ;  /* 0xfffffdff00007812 */ /* 0x000fd200078ec0ff */
[----:B------:R-:W-:Y:S01]  /*24f80*/  @!P2 IADD3 R74, P4, P6, R24, UR14, R5 ;  /* 0x0000000e184aac10 */ /* 0x000fe2000fe9e005 */
[----:B---3--:R-:W-:Y:S02]  /*24f90*/  FMUL R6, R149, UR22 ;  /* 0x0000001695067c20 */ /* 0x008fe40008400000 */
[----:B------:R-:W3:Y:S03]  /*24fa0*/  LDL.LU R149, [R1+0x274] ;  /* 0x0002740001957983 */ /* 0x000ee60000300800 */
[----:B------:R-:W-:Y:S01]  /*24fb0*/  F2FP.SATFINITE.E4M3.F32.PACK_AB_MERGE_C R6, RZ, R6, RZ ;  /* 0x00000006ff06723e */ /* 0x000fe200048070ff */
[----:B------:R-:W-:Y:S01]  /*24fc0*/  FMUL R88, R151, UR22 ;  /* 0x0000001697587c20 */ /* 0x000fe20008400000 */
[----:B------:R-:W-:Y:S01]  /*24fd0*/  @!P2 IADD3.X R31, R30, UR12, R9, P4, P6 ;  /* 0x0000000c1e1fac10 */ /* 0x000fe2000a7ec409 */
[----:B------:R-:W3:Y:S04]  /*24fe0*/  LDL.LU R152, [R1+0x278] ;  /* 0x0002780001987983 */ /* 0x000ee80000300800 */
[----:B------:R0:W-:Y:S01]  /*24ff0*/  @!P0 STG.E.U8 desc[UR20][R96.64+0x1], R6 ;  /* 0x0000010660008986 */ /* 0x0001e2000c101114 */
[----:B------:R-:W-:-:S02]  /*25000*/  @P2 LOP3.LUT R0, R0, 0x200, RZ, 0xfc, !PT ;  /* 0x0000020000002812 */ /* 0x000fc400078efcff */
[----:B------:R-:W-:Y:S01]  /*25010*/  LOP3.LUT P5, RZ, R4, 0x8000000, RZ, 0xc0, !PT ;  /* 0x0800000004ff7812 */ /* 0x000fe200078ac0ff */
[----:B------:R-:W3:Y:S01]  /*25020*/  LDL.LU R151, [R1+0x27c] ;  /* 0x00027c0001977983 */ /* 0x000ee20000300800 */
[----:B0-----:R-:W0:Y:S01]  /*25030*/  @!P3 LDC.64 R6, c[0x0][0x5c0] ;  /* 0x00017000ff06bb82 */ /* 0x001e220000000a00 */
[----:B------:R-:W-:-:S04]  /*25040*/  @!P1 IADD3 R5, P2, P6, R24, UR14, R5 ;  /* 0x0000000e18059c10 */ /* 0x000fc8000fe5e005 */
[----:B------:R-:W-:Y:S02]  /*25050*/  @!P1 IADD3.X R9, R30, UR12, R9, P2, P6 ;  /* 0x0000000c1e099c10 */ /* 0x000fe400097ec409 */
[----:B------:R-:W-:Y:S02]  /*25060*/  F2FP.SATFINITE.E4M3.F32.PACK_AB_MERGE_C R88, RZ, R88, RZ ;  /* 0x00000058ff58723e */ /* 0x000fe400048070ff */
[----:B0-----:R-:W-:-:S05]  /*25070*/  @!P3 IADD3 R6, P6, R125, R6, RZ ;  /* 0x000000067d06b210 */ /* 0x001fca0007fde0ff */
[----:B------:R-:W-:-:S05]  /*25080*/  @!P3 IMAD.X R7, R126, 0x1, R7, P6 ;  /* 0x000000017e07b824 */ /* 0x000fca00030e0607 */
[----:B------:R0:W-:Y:S02]  /*25090*/  @!P3 STG.E.U8 desc[UR20][R6.64], R88 ;  /* 0x000000580600b986 */ /* 0x0001e4000c101114 */
[----:B0-----:R-:W0:Y:S01]  /*250a0*/  @!P5 LDC.64 R6, c[0x0][0x5c0] ;  /* 0x00017000ff06db82 */ /* 0x001e220000000a00 */
[----:B------:R-:W-:Y:S01]  /*250b0*/  LOP3.LUT R0, R0, 0xfffffbff, RZ, 0xc0, !PT ;  /* 0xfffffbff00007812 */ /* 0x000fe200078ec0ff */
[----:B----4-:R-:W-:-:S03]  /*250c0*/  FMUL R88, R150, UR22 ;  /* 0x0000001696587c20 */ /* 0x010fc60008400000 */
[----:B------:R-:W-:Y:S01]  /*250d0*/  @P1 LOP3.LUT R0, R0, 0x400, RZ, 0xfc, !PT ;  /* 0x0000040000001812 */ /* 0x000fe200078efcff */
[----:B------:R-:W4:Y:S01]  /*250e0*/  LDL.LU R150, [R1+0x280] ;  /* 0x0002800001967983 */ /* 0x000f220000300800 */
[----:B------:R-:W-:Y:S02]  /*250f0*/  F2FP.SATFINITE.E4M3.F32.PACK_AB_MERGE_C R88, RZ, R88, RZ ;  /* 0x00000058ff58723e */ /* 0x000fe400048070ff */
[----:B0-----:R-:W-:-:S05]  /*25100*/  @!P5 IADD3 R6, P6, R129, R6, RZ ;  /* 0x000000068106d210 */ /* 0x001fca0007fde0ff */
[----:B------:R-:W-:Y:S01]  /*25110*/  @!P5 IMAD.X R7, R135, 0x1, R7, P6 ;  /* 0x000000018707d824 */ /* 0x000fe200030e0607 */
[----:B------:R-:W-:-:S04]  /*25120*/  LOP3.LUT P6, RZ, R0, 0x2, RZ, 0xc0, !PT ;  /* 0x0000000200ff7812 */ /* 0x000fc800078cc0ff */
[----:B------:R0:W-:Y:S02]  /*25130*/  @!P5 STG.E.U8 desc[UR20][R6.64+0x1], R88 ;  /* 0x000001580600d986 */ /* 0x0001e4000c101114 */
[----:B0-----:R-:W-:-:S05]  /*25140*/  FMUL R6, R153, UR22 ;  /* 0x0000001699067c20 */ /* 0x001fca0008400000 */
[----:B------:R-:W-:-:S05]  /*25150*/  F2FP.SATFINITE.E4M3.F32.PACK_AB_MERGE_C R6, RZ, R6, RZ ;  /* 0x00000006ff06723e */ /* 0x000fca00048070ff */
[----:B------:R2:W-:Y:S02]  /*25160*/  @!P6 STG.E.U8 desc[UR20][R94.64+0x8], R6 ;  /* 0x000008065e00e986 */ /* 0x0005e4000c101114 */
[----:B--2---:R-:W-:Y:S02]  /*25170*/  FMUL R6, R148, UR22 ;  /* 0x0000001694067c20 */ /* 0x004fe40008400000 */
[----:B------:R-:W2:Y:S01]  /*25180*/  LDL.LU R148, [R1+0x284] ;  /* 0x0002840001947983 */ /* 0x000ea20000300800 */
[----:B------:R-:W-:Y:S02]  /*25190*/  LOP3.LUT P1, RZ, R0, 0x1, RZ, 0xc0, !PT ;  /* 0x0000000100ff7812 */ /* 0x000fe4000782c0ff */
[----:B------:R-:W-:Y:S02]  /*251a0*/  LOP3.LUT P4, RZ, R4, 0x4000000, RZ, 0xc0, !PT ;  /* 0x0400000004ff7812 */ /* 0x000fe4000788c0ff */
[----:B------:R-:W-:-:S09]  /*251b0*/  F2FP.SATFINITE.E4M3.F32.PACK_AB_MERGE_C R6, RZ, R6, RZ ;  /* 0x00000006ff06723e */ /* 0x000fd200048070ff */
[----:B------:R0:W-:Y:S02]  /*251c0*/  @!P1 STG.E.U8 desc[UR20][R70.64+0x9], R6 ;  /* 0x0000090646009986 */ /* 0x0001e4000c101114 */
[----:B0-----:R-:W0:Y:S01]  /*251d0*/  @!P4 LDC.64 R6, c[0x0][0x5c0] ;  /* 0x00017000ff06cb82 */ /* 0x001e220000000a00 */
[----:B------:R-:W-:Y:S02]  /*251e0*/  LOP3.LUT P2, RZ, R4, 0x2000000, RZ, 0xc0, !PT ;  /* 0x0200000004ff7812 */ /* 0x000fe4000784c0ff */
[----:B0-----:R-:W-:-:S05]  /*251f0*/  @!P4 IADD3 R6, P6, R131, R6, RZ ;  /* 0x000000068306c210 */ /* 0x001fca0007fde0ff */
[----:B------:R-:W-:Y:S02]  /*25200*/  @!P4 IMAD.X R7, R137, 0x1, R7, P6 ;  /* 0x000000018907c824 */ /* 0x000fe400030e0607 */
[----:B---3--:R-:W-:Y:S02]  /*25210*/  FMUL R70, R149, UR22 ;  /* 0x0000001695467c20 */ /* 0x008fe40008400000 */
[----:B------:R-:W3:Y:S03]  /*25220*/  LDL.LU R149, [R1+0x288] ;  /* 0x0002880001957983 */ /* 0x000ee60000300800 */
[----:B------:R-:W-:Y:S01]  /*25230*/  F2FP.SATFINITE.E4M3.F32.PACK_AB_MERGE_C R70, RZ, R70, RZ ;  /* 0x00000046ff46723e */ /* 0x000fe200048070ff */
[----:B------:R-:W3:Y:S04]  /*25240*/  LDL.LU R153, [R1+0x28c] ;  /* 0x00028c0001997983 */ /* 0x000ee80000300800 */
[----:B------:R0:W-:Y:S02]  /*25250*/  @!P4 STG.E.U8 desc[UR20][R6.64+0x8], R70 ;  /* 0x000008460600c986 */ /* 0x0001e4000c101114 */
[----:B0-----:R-:W0:Y:S01]  /*25260*/  @!P2 LDC.64 R6, c[0x0][0x5c0] ;  /* 0x00017000ff06ab82 */ /* 0x001e220000000a00 */
[----:B------:R-:W-:Y:S01]  /*25270*/  FMUL R70, R152, UR22 ;  /* 0x0000001698467c20 */ /* 0x000fe20008400000 */
[----:B------:R-:W-:-:S04]  /*25280*/  LOP3.LUT P0, RZ, R8, 0x80000000, RZ, 0xc0, !PT ;  /* 0x8000000008ff7812 */ /* 0x000fc8000780c0ff */
[----:B------:R-:W-:Y:S02]  /*25290*/  F2FP.SATFINITE.E4M3.F32.PACK_AB_MERGE_C R70, RZ, R70, RZ ;  /* 0x00000046ff46723e */ /* 0x000fe400048070ff */
[----:B0-----:R-:W-:-:S05]  /*252a0*/  @!P2 IADD3 R6, P6, R124, R6, RZ ;  /* 0x000000067c06a210 */ /* 0x001fca0007fde0ff */
[----:B------:R-:W-:-:S05]  /*252b0*/  @!P2 IMAD.X R7, R134, 0x1, R7, P6 ;  /* 0x000000018607a824 */ /* 0x000fca00030e0607 */
[----:B------:R0:W-:Y:S01]  /*252c0*/  @!P2 STG.E.U8 desc[UR20][R6.64+0x9], R70 ;  /* 0x000009460600a986 */ /* 0x0001e2000c101114 */
[----:B------:R-:W-:Y:S01]  /*252d0*/  LOP3.LUT P3, RZ, R8, 0x10000000, RZ, 0xc0, !PT ;  /* 0x1000000008ff7812 */ /* 0x000fe2000786c0ff */
[----:B0-----:R-:W-:Y:S02]  /*252e0*/  FMUL R6, R151, UR22 ;  /* 0x0000001697067c20 */ /* 0x001fe40008400000 */
[----:B------:R-:W3:Y:S03]  /*252f0*/  LDL.LU R151, [R1+0x290] ;  /* 0x0002900001977983 */ /* 0x000ee60000300800 */
[----:B------:R-:W-:-:S05]  /*25300*/  F2FP.SATFINITE.E4M3.F32.PACK_AB_MERGE_C R6, RZ, R6, RZ ;  /* 0x00000006ff06723e */ /* 0x000fca00048070ff */
[----:B------:R4:W-:Y:S02]  /*25310*/  @!P0 STG.E.U8 desc[UR20][R72.64+0x10], R6 ;  /* 0x0000100648008986 */ /* 0x0009e4000c101114 */
[----:B----4-:R-:W-:Y:S02]  /*25320*/  FMUL R6, R150, UR22 ;  /* 0x0000001696067c20 */ /* 0x010fe40008400000 */
[----:B------:R-:W4:Y:S03]  /*25330*/  LDL.LU R150, [R1+0x294] ;  /* 0x0002940001967983 */ /* 0x000f260000300800 */
[----:B------:R-:W-:Y:S01]  /*25340*/  F2FP.SATFINITE.E4M3.F32.PACK_AB_MERGE_C R6, RZ, R6, RZ ;  /* 0x00000006ff06723e */ /* 0x000fe200048070ff */
[----:B------:R-:W4:Y:S04]  /*25350*/  LDL.LU R152, [R1+0x298] ;  /* 0x0002980001987983 */ /* 0x000f280000300800 */
[----:B------:R2:W-:Y:S02]  /*25360*/  @!P3 STG.E.U8 desc[UR20][R66.64+0x11], R6 ;  /* 0x000011064200b986 */ /* 0x0005e4000c101114 */
[----:B--2---:R-:W-:-:S02]  /*25370*/  FMUL R66, R148, UR22 ;  /* 0x0000001694427c20 */ /* 0x004fc40008400000 */
[----:B------:R-:W2:Y:S01]  /*25380*/  LDL.LU R148, [R1+0x29c] ;  /* 0x00029c0001947983 */ /* 0x000ea20000300800 */
[----:B------:R-:W-:Y:S02]  /*25390*/  LOP3.LUT P5, RZ, R4, 0x800000, RZ, 0xc0, !PT ;  /* 0x0080000004ff7812 */ /* 0x000fe400078ac0ff */
[----:B------:R-:W-:-:S11]  /*253a0*/  LOP3.LUT P1, RZ, R8, 0x4000000, RZ, 0xc0, !PT ;  /* 0x0400000008ff7812 */ /* 0x000fd6000782c0ff */
[----:B------:R-:W0:Y:S01]  /*253b0*/  @!P5 LDC.64 R6, c[0x0][0x5c0] ;  /* 0x00017000ff06db82 */ /* 0x000e220000000a00 */
[----:B------:R-:W-:-:S04]  /*253c0*/  LOP3.LUT R0, R0, 0xfffff7ff, RZ, 0xc0, !PT ;  /* 0xfffff7ff00007812 */ /* 0x000fc800078ec0ff */
[----:B------:R-:W-:Y:S02]  /*253d0*/  @P1 LOP3.LUT R0, R0, 0x800, RZ, 0xfc, !PT ;  /* 0x0000080000001812 */ /* 0x000fe400078efcff */
[----:B------:R-:W-:Y:S02]  /*253e0*/  LOP3.LUT P1, RZ, R4, 0x400000, RZ, 0xc0, !PT ;  /* 0x0040000004ff7812 */ /* 0x000fe4000782c0ff */
[----:B------:R-:W-:Y:S02]  /*253f0*/  F2FP.SATFINITE.E4M3.F32.PACK_AB_MERGE_C R66, RZ, R66, RZ ;  /* 0x00000042ff42723e */ /* 0x000fe400048070ff */
[----:B0-----:R-:W-:-:S05]  /*25400*/  @!P5 IADD3 R6, P6, R119, R6, RZ ;  /* 0x000000067706d210 */ /* 0x001fca0007fde0ff */
[----:B------:R-:W-:-:S05]  /*25410*/  @!P5 IMAD.X R7, R136, 0x1, R7, P6 ;  /* 0x000000018807d824 */ /* 0x000fca00030e0607 */
[----:B------:R0:W-:Y:S02]  /*25420*/  @!P5 STG.E.U8 desc[UR20][R6.64+0x10], R66 ;  /* 0x000010420600d986 */ /* 0x0001e4000c101114 */
[----:B0-----:R-:W0:Y:S01]  /*25430*/  @!P1 LDC.64 R6, c[0x0][0x5c0] ;  /* 0x00017000ff069b82 */ /* 0x001e220000000a00 */
[----:B---3--:R-:W-:Y:S02]  /*25440*/  FMUL R66, R149, UR22 ;  /* 0x0000001695427c20 */ /* 0x008fe40008400000 */
[----:B------:R-:W3:Y:S01]  /*25450*/  LDL.LU R149, [R1+0x2a0] ;  /* 0x0002a00001957983 */ /* 0x000ee20000300800 */
[----:B0-----:R-:W-:Y:S01]  /*25460*/  @!P1 IADD3 R6, P6, R118, R6, RZ ;  /* 0x0000000676069210 */ /* 0x001fe20007fde0ff */
[----:B------:R-:W-:Y:S01]  /*25470*/  FMUL R67, R153, UR22 ;  /* 0x0000001699437c20 */ /* 0x000fe20008400000 */
[----:B------:R-:W-:-:S03]  /*25480*/  F2FP.SATFINITE.E4M3.F32.PACK_AB_MERGE_C R66, RZ, R66, RZ ;  /* 0x00000042ff42723e */ /* 0x000fc600048070ff */
[----:B------:R-:W-:Y:S01]  /*25490*/  @!P1 IMAD.X R7, R133, 0x1, R7, P6 ;  /* 0x0000000185079824 */ /* 0x000fe200030e0607 */
[----:B------:R-:W-:Y:S02]  /*254a0*/  LOP3.LUT P6, RZ, R8, 0x8000000, RZ, 0xc0, !PT ;  /* 0x0800000008ff7812 */ /* 0x000fe400078cc0ff */
[----:B------:R-:W-:Y:S02]  /*254b0*/  F2FP.SATFINITE.E4M3.F32.PACK_AB_MERGE_C R71, RZ, R67, RZ ;  /* 0x00000043ff47723e */ /* 0x000fe400048070ff */
[----:B------:R-:W-:Y:S01]  /*254c0*/  @!P1 STG.E.U8 desc[UR20][R6.64+0x11], R66 ;  /* 0x0000114206009986 */ /* 0x000fe2000c101114 */
[----:B------:R-:W-:-:S08]  /*254d0*/  LOP3.LUT P1, RZ, R0, 0x800, RZ, 0xc0, !PT ;  /* 0x0000080000ff7812 */ /* 0x000fd0000782c0ff */
[----:B------:R-:W-:Y:S01]  /*254e0*/  @!P6 STG.E.U8 desc[UR20][R68.64+0x18], R71 ;  /* 0x000018474400e986 */ /* 0x000fe2000c101114 */
[----:B------:R-:W-:-:S03]  /*254f0*/  FMUL R67, R151, UR22 ;  /* 0x0000001697437c20 */ /* 0x000fc60008400000 */
[----:B------:R-:W3:Y:S02]  /*25500*/  LDL.LU R151, [R1+0x2a4] ;  /* 0x0002a40001977983 */ /* 0x000ee40000300800 */
[----:B------:R-:W-:-:S05]  /*25510*/  F2FP.SATFINITE.E4M3.F32.PACK_AB_MERGE_C R73, RZ, R67, RZ ;  /* 0x00000043ff49723e */ /* 0x000fca00048070ff */
[----:B------:R2:W-:Y:S01]  /*25520*/  @!P1 STG.E.U8 desc[UR20][R62.64+0x19], R73 ;  /* 0x000019493e009986 */ /* 0x0005e2000c101114 */
[----:B----4-:R-:W-:-:S03]  /*25530*/  FMUL R67, R150, UR22 ;  /* 0x0000001696437c20 */ /* 0x010fc60008400000 */
[----:B------:R-:W4:Y:S04]  /*25540*/  LDL.LU R150, [R1+0x2a8] ;  /* 0x0002a80001967983 */ /* 0x000f280000300800 */
[----:B------:R-:W4:Y:S01]  /*25550*/  LDL.LU R153, [R1+0x2ac] ;  /* 0x0002ac0001997983 */ /* 0x000f220000300800 */
[----:B--2---:R-:W-:-:S03]  /*25560*/  FMUL R63, R148, UR22 ;  /* 0x00000016943f7c20 */ /* 0x004fc60008400000 */
[----:B------:R-:W2:Y:S01]  /*25570*/  LDL.LU R148, [R1+0x2b0] ;  /* 0x0002b00001947983 */ /* 0x000ea20000300800 */
[----:B------:R-:W-:-:S13]  /*25580*/  LOP3.LUT P4, RZ, R4, 0x100000, RZ, 0xc0, !PT ;  /* 0x0010000004ff7812 */ /* 0x000fda000788c0ff */
[----:B------:R-:W0:Y:S01]  /*25590*/  @!P4 LDC.64 R6, c[0x0][0x5c0] ;  /* 0x00017000ff06cb82 */ /* 0x000e220000000a00 */
[----:B------:R-:W-:Y:S02]  /*255a0*/  LOP3.LUT P2, RZ, R4, 0x80000, RZ, 0xc0, !PT ;  /* 0x0008000004ff7812 */ /* 0x000fe4000784c0ff */
[----:B------:R-:W-:Y:S02]  /*255b0*/  F2FP.SATFINITE.E4M3.F32.PACK_AB_MERGE_C R67, RZ, R67, RZ ;  /* 0x00000043ff43723e */ /* 0x000fe400048070ff */
[----:B0-----:R-:W-:-:S05]  /*255c0*/  @!P4 IADD3 R6, P6, R115, R6, RZ ;  /* 0x000000067306c210 */ /* 0x001fca0007fde0ff */
[----:B------:R-:W-:-:S05]  /*255d0*/  @!P4 IMAD.X R7, R132, 0x1, R7, P6 ;  /* 0x000000018407c824 */ /* 0x000fca00030e0607 */
[----:B------:R0:W-:Y:S02]  /*255e0*/  @!P4 STG.E.U8 desc[UR20][R6.64+0x18], R67 ;  /* 0x000018430600c986 */ /* 0x0001e4000c101114 */
[----:B0-----:R-:W0:Y:S01]  /*255f0*/  @!P2 LDC.64 R6, c[0x0][0x5c0] ;  /* 0x00017000ff06ab82 */ /* 0x001e220000000a00 */
[----:B------:R-:W-:Y:S02]  /*25600*/  F2FP.SATFINITE.E4M3.F32.PACK_AB_MERGE_C R71, RZ, R63, RZ ;  /* 0x0000003fff47723e */ /* 0x000fe400048070ff */
[----:B------:R-:W-:Y:S01]  /*25610*/  LOP3.LUT P0, RZ, R8, 0x1000000, RZ, 0xc0, !PT ;  /* 0x0100000008ff7812 */ /* 0x000fe2000780c0ff */
[----:B------:R-:W-:Y:S01]  /*25620*/  FMUL R66, R152, UR22 ;  /* 0x0000001698427c20 */ /* 0x000fe20008400000 */
[----:B------:R-:W-:-:S04]  /*25630*/  LOP3.LUT P3, RZ, R8, 0x400000, RZ, 0xc0, !PT ;  /* 0x0040000008ff7812 */ /* 0x000fc8000786c0ff */
[----:B------:R-:W-:Y:S01]  /*25640*/  F2FP.SATFINITE.E4M3.F32.PACK_AB_MERGE_C R69, RZ, R66, RZ ;  /* 0x00000042ff45723e */ /* 0x000fe200048070ff */
[----:B---3--:R-:W-:Y:S02]  /*25650*/  FMUL R63, R149, UR22 ;  /* 0x00000016953f7c20 */ /* 0x008fe40008400000 */
[----:B------:R-:W3:Y:S01]  /*25660*/  LDL.LU R149, [R1+0x2b4] ;  /* 0x0002b40001957983 */ /* 0x000ee20000300800 */
[----:B0-----:R-:W-:Y:S02]  /*25670*/  @!P2 IADD3 R6, P6, R143, R6, RZ ;  /* 0x000000068f06a210 */ /* 0x001fe40007fde0ff */
[----:B------:R-:W-:Y:S01]  /*25680*/  F2FP.SATFINITE.E4M3.F32.PACK_AB_MERGE_C R67, RZ, R63, RZ ;  /* 0x0000003fff43723e */ /* 0x000fe200048070ff */
[----:B------:R-:W3:Y:S02]  /*25690*/  LDL.LU R152, [R1+0x2b8] ;  /* 0x0002b80001987983 */ /* 0x000ee40000300800 */
[----:B------:R-:W-:-:S05]  /*256a0*/  @!P2 IMAD.X R7, R146, 0x1, R7, P6 ;  /* 0x000000019207a824 */ /* 0x000fca00030e0607 */
[----:B------:R0:W-:Y:S04]  /*256b0*/  @!P2 STG.E.U8 desc[UR20][R6.64+0x19], R69 ;  /* 0x000019450600a986 */ /* 0x0001e8000c101114 */
[----:B------:R-:W-:Y:S04]  /*256c0*/  @!P0 STG.E.U8 desc[UR20][R64.64+0x20], R71 ;  /* 0x0000204740008986 */ /* 0x000fe8000c101114 */
[----:B------:R1:W-:Y:S01]  /*256d0*/  @!P3 STG.E.U8 desc[UR20][R56.64+0x21], R67 ;  /* 0x000021433800b986 */ /* 0x0003e2000c101114 */
[----:B------:R-:W-:-:S03]  /*256e0*/  FMUL R63, R151, UR22 ;  /* 0x00000016973f7c20 */ /* 0x000fc60008400000 */
[----:B------:R-:W3:Y:S02]  /*256f0*/  LDL.LU R151, [R1+0x2bc] ;  /* 0x0002bc0001977983 */ /* 0x000ee40000300800 */
[----:B0-----:R-:W-:Y:S01]  /*25700*/  F2FP.SATFINITE.E4M3.F32.PACK_AB_MERGE_C R69, RZ, R63, RZ ;  /* 0x0000003fff45723e */ /* 0x001fe200048070ff */
[----:B----4-:R-:W-:Y:S02]  /*25710*/  FMUL R63, R150, UR22 ;  /* 0x00000016963f7c20 */ /* 0x010fe40008400000 */
[----:B------:R-:W4:Y:S01]  /*25720*/  LDL.LU R150, [R1+0x2c0] ;  /* 0x0002c00001967983 */ /* 0x000f220000300800 */
[----:B-1----:R-:W-:-:S05]  /*25730*/  FMUL R56, R153, UR22 ;  /* 0x0000001699387c20 */ /* 0x002fca0008400000 */
[----:B------:R-:W-:Y:S01]  /*25740*/  F2FP.SATFINITE.E4M3.F32.PACK_AB_MERGE_C R57, RZ, R56, RZ ;  /* 0x00000038ff39723e */ /* 0x000fe200048070ff */
[----:B--2---:R-:W-:Y:S02]  /*25750*/  FMUL R56, R148, UR22 ;  /* 0x0000001694387c20 */ /* 0x004fe40008400000 */
[----:B------:R-:W2:Y:S01]  /*25760*/  LDL.LU R148, [R1+0x2c4] ;  /* 0x0002c40001947983 */ /* 0x000ea20000300800 */
[----:B------:R-:W-:-:S13]  /*25770*/  LOP3.LUT P5, RZ, R4, 0x40000, RZ, 0xc0, !PT ;  /* 0x0004000004ff7812 */ /* 0x000fda00078ac0ff */
[----:B------:R-:W0:Y:S01]  /*25780*/  @!P5 LDC.64 R6, c[0x0][0x5c0] ;  /* 0x00017000ff06db82 */ /* 0x000e220000000a00 */
[----:B------:R-:W-:-:S04]  /*25790*/  LOP3.LUT P1, RZ, R8, 0x100000, RZ, 0xc0, !PT ;  /* 0x0010000008ff7812 */ /* 0x000fc8000782c0ff */
[----:B------:R-:W-:Y:S02]  /*257a0*/  P2R R62, PR, RZ, 0x2 ;  /* 0x00000002ff3e7803 */ /* 0x000fe40000000000 */
[----:B------:R-:W-:Y:S02]  /*257b0*/  LOP3.LUT P1, RZ, R4, 0x20000, RZ, 0xc0, !PT ;  /* 0x0002000004ff7812 */ /* 0x000fe4000782c0ff */
[----:B0-----:R-:W-:-:S05]  /*257c0*/  @!P5 IADD3 R6, P6, R130, R6, RZ ;  /* 0x000000068206d210 */ /* 0x001fca0007fde0ff */
[----:B------:R-:W-:-:S05]  /*257d0*/  @!P5 IMAD.X R7, R142, 0x1, R7, P6 ;  /* 0x000000018e07d824 */ /* 0x000fca00030e0607 */
[----:B------:R0:W-:Y:S02]  /*257e0*/  @!P5 STG.E.U8 desc[UR20][R6.64+0x20], R69 ;  /* 0x000020450600d986 */ /* 0x0001e4000c101114 */
[----:B0-----:R-:W0:Y:S01]  /*257f0*/  @!P1 LDC.64 R6, c[0x0][0x5c0] ;  /* 0x00017000ff069b82 */ /* 0x001e220000000a00 */
[----:B------:R-:W-:Y:S02]  /*25800*/  F2FP.SATFINITE.E4M3.F32.PACK_AB_MERGE_C R63, RZ, R63, RZ ;  /* 0x0000003fff3f723e */ /* 0x000fe400048070ff */
[----:B------:R-:W-:Y:S02]  /*25810*/  F2FP.SATFINITE.E4M3.F32.PACK_AB_MERGE_C R65, RZ, R56, RZ ;  /* 0x00000038ff41723e */ /* 0x000fe400048070ff */
[----:B0-----:R-:W-:Y:S01]  /*25820*/  @!P1 IADD3 R6, P6, R114, R6, RZ ;  /* 0x0000000672069210 */ /* 0x001fe20007fde0ff */
[----:B---3--:R-:W-:Y:S02]  /*25830*/  FMUL R56, R149, UR22 ;  /* 0x0000001695387c20 */ /* 0x008fe40008400000 */
[----:B------:R-:W3:Y:S02]  /*25840*/  LDL.LU R149, [R1+0x2c8] ;  /* 0x0002c80001957983 */ /* 0x000ee40000300800 */
[----:B------:R-:W-:Y:S01]  /*25850*/  @!P1 IMAD.X R7, R128, 0x1, R7, P6 ;  /* 0x0000000180079824 */ /* 0x000fe200030e0607 */
[----:B------:R-:W-:Y:S01]  /*25860*/  LOP3.LUT P6, RZ, R8, 0x200000, RZ, 0xc0, !PT ;  /* 0x0020000008ff7812 */ /* 0x000fe200078cc0ff */
[----:B------:R-:W3:Y:S04]  /*25870*/  LDL.LU R153, [R1+0x2cc] ;  /* 0x0002cc0001997983 */ /* 0x000ee80000300800 */
[----:B------:R0:W-:Y:S01]  /*25880*/  @!P1 STG.E.U8 desc[UR20][R6.64+0x21], R63 ;  /* 0x0000213f06009986 */ /* 0x0001e2000c101114 */
[----:B------:R-:W-:-:S07]  /*25890*/  ISETP.NE.AND P1, PT, R62, RZ, PT ;  /* 0x000000ff3e00720c */ /* 0x000fce0003f25270 */
[----:B------:R-:W-:Y:S06]  /*258a0*/  @!P6 STG.E.U8 desc[UR20][R60.64+0x28], R57 ;  /* 0x000028393c00e986 */ /* 0x000fec000c101114 */
[----:B------:R1:W-:Y:S01]  /*258b0*/  @!P1 STG.E.U8 desc[UR20][R54.64+0x29], R65 ;  /* 0x0000294136009986 */ /* 0x0003e2000c101114 */
[----:B0-----:R-:W-:Y:S01]  /*258c0*/  F2FP.SATFINITE.E4M3.F32.PACK_AB_MERGE_C R63, RZ, R56, RZ ;  /* 0x00000038ff3f723e */ /* 0x001fe200048070ff */
[----:B------:R-:W-:Y:S01]  /*258d0*/  FMUL R56, R152, UR22 ;  /* 0x0000001698387c20 */ /* 0x000fe20008400000 */
[----:B-1----:R-:W-:Y:S02]  /*258e0*/  FMUL R54, R151, UR22 ;  /* 0x0000001697367c20 */ /* 0x002fe40008400000 */
[----:B------:R-:W3:Y:S03]  /*258f0*/  LDL.LU R151, [R1+0x2d0] ;  /* 0x0002d00001977983 */ /* 0x000ee60000300800 */
[----:B------:R-:W-:Y:S01]  /*25900*/  F2FP.SATFINITE.E4M3.F32.PACK_AB_MERGE_C R57, RZ, R54, RZ ;  /* 0x00000036ff39723e */ /* 0x000fe200048070ff */
[----:B------:R-:W3:Y:S01]  /*25910*/  LDL.LU R152, [R1+0x2d4] ;  /* 0x0002d40001987983 */ /* 0x000ee20000300800 */
[----:B----4-:R-:W-:-:S05]  /*25920*/  FMUL R54, R150, UR22 ;  /* 0x0000001696367c20 */ /* 0x010fca0008400000 */
[----:B------:R-:W-:Y:S01]  /*25930*/  F2FP.SATFINITE.E4M3.F32.PACK_AB_MERGE_C R61, RZ, R54, RZ ;  /* 0x00000036ff3d723e */ /* 0x000fe200048070ff */
[----:B--2---:R-:W-:Y:S02]  /*25940*/  FMUL R54, R148, UR22 ;  /* 0x0000001694367c20 */ /* 0x004fe40008400000 */
[----:B------:R-:W2:Y:S01]  /*25950*/  LDL.LU R148, [R1+0x2d8] ;  /* 0x0002d80001947983 */ /* 0x000ea20000300800 */
[C---:B------:R-:W-:Y:S02]  /*25960*/  LOP3.LUT P4, RZ, R4.reuse, 0x10000, RZ, 0xc0, !PT ;  /* 0x0001000004ff7812 */ /* 0x040fe4000788c0ff */
[----:B------:R-:W-:Y:S01]  /*25970*/  LOP3.LUT P2, RZ, R4, 0x8000, RZ, 0xc0, !PT ;  /* 0x0000800004ff7812 */ /* 0x000fe2000784c0ff */
[----:B------:R-:W4:Y:S10]  /*25980*/  LDL.LU R150, [R1+0x2dc] ;  /* 0x0002dc0001967983 */ /* 0x000f340000300800 */
[----:B------:R-:W0:Y:S02]  /*25990*/  @!P4 LDC.64 R6, c[0x0][0x5c0] ;  /* 0x00017000ff06cb82 */ /* 0x000e240000000a00 */
[----:B0-----:R-:W-:-:S05]  /*259a0*/  @!P4 IADD3 R6, P6, R111, R6, RZ ;  /* 0x000000066f06c210 */ /* 0x001fca0007fde0ff */
[----:B------:R-:W-:-:S05]  /*259b0*/  @!P4 IMAD.X R7, R127, 0x1, R7, P6 ;  /* 0x000000017f07c824 */ /* 0x000fca00030e0607 */
[----:B------:R0:W-:Y:S02]  /*259c0*/  @!P4 STG.E.U8 desc[UR20][R6.64+0x28], R63 ;  /* 0x0000283f0600c986 */ /* 0x0001e4000c101114 */
[----:B0-----:R-:W0:Y:S01]  /*259d0*/  @!P2 LDC.64 R6, c[0x0][0x5c0] ;  /* 0x00017000ff06ab82 */ /* 0x001e220000000a00 */
[----:B------:R-:W-:Y:S02]  /*259e0*/  LOP3.LUT P3, RZ, R4, 0x4000, RZ, 0xc0, !PT ;  /* 0x0000400004ff7812 */ /* 0x000fe4000786c0ff */
[----:B------:R-:W-:Y:S02]  /*259f0*/  F2FP.SATFINITE.E4M3.F32.PACK_AB_MERGE_C R55, RZ, R56, RZ ;  /* 0x00000038ff37723e */ /* 0x000fe400048070ff */
[----:B0-----:R-:W-:-:S05]  /*25a00*/  @!P2 IADD3 R6, P6, R110, R6, RZ ;  /* 0x000000066e06a210 */ /* 0x001fca0007fde0ff */
[----:B------:R-:W-:-:S05]  /*25a10*/  @!P2 IMAD.X R7, R123, 0x1, R7, P6 ;  /* 0x000000017b07a824 */ /* 0x000fca00030e0607 */
[----:B------:R0:W-:Y:S02]  /*25a20*/  @!P2 STG.E.U8 desc[UR20][R6.64+0x29], R55 ;  /* 0x000029370600a986 */ /* 0x0001e4000c101114 */
[----:B0-----:R-:W0:Y:S01]  /*25a30*/  @!P3 LDC.64 R6, c[0x0][0x5c0] ;  /* 0x00017000ff06bb82 */ /* 0x001e220000000a00 */
[C---:B------:R-:W-:Y:S02]  /*25a40*/  LOP3.LUT P1, RZ, R8.reuse, 0x4000, RZ, 0xc0, !PT ;  /* 0x0000400008ff7812 */ /* 0x040fe4000782c0ff */
[C---:B------:R-:W-:Y:S02]  /*25a50*/  LOP3.LUT P0, RZ, R8.reuse, 0x80000, RZ, 0xc0, !PT ;  /* 0x0008000008ff7812 */ /* 0x040fe4000780c0ff */
[----:B------:R-:W-:Y:S02]  /*25a60*/  LOP3.LUT P5, RZ, R8, 0x20000, RZ, 0xc0, !PT ;  /* 0x0002000008ff7812 */ /* 0x000fe400078ac0ff */
[----:B------:R-:W-:Y:S02]  /*25a70*/  P2R R60, PR, RZ, 0x2 ;  /* 0x00000002ff3c7803 */ /* 0x000fe40000000000 */
[----:B------:R-:W-:-:S02]  /*25a80*/  LOP3.LUT P1, RZ, R4, 0x2000, RZ, 0xc0, !PT ;  /* 0x0000200004ff7812 */ /* 0x000fc4000782c0ff */
[----:B------:R-:W-:-:S05]  /*25a90*/  F2FP.SATFINITE.E4M3.F32.PACK_AB_MERGE_C R55, RZ, R54, RZ ;  /* 0x00000036ff37723e */ /* 0x000fca00048070ff */
[----:B------:R-:W-:Y:S01]  /*25aa0*/  @!P0 STG.E.U8 desc[UR20][R58.64+0x30], R57 ;  /* 0x000030393a008986 */ /* 0x000fe2000c101114 */
[----:B0-----:R-:W-:-:S03]  /*25ab0*/  @!P3 IADD3 R6, P6, R104, R6, RZ ;  /* 0x000000066806b210 */ /* 0x001fc60007fde0ff */
[----:B------:R-:W-:Y:S02]  /*25ac0*/  @!P5 STG.E.U8 desc[UR20][R48.64+0x31], R61 ;  /* 0x0000313d3000d986 */ /* 0x000fe4000c101114 */
[----:B------:R-:W-:-:S05]  /*25ad0*/  @!P3 IMAD.X R7, R122, 0x1, R7, P6 ;  /* 0x000000017a07b824 */ /* 0x000fca00030e0607 */
[----:B------:R0:W-:Y:S01]  /*25ae0*/  @!P3 STG.E.U8 desc[UR20][R6.64+0x30], R55 ;  /* 0x000030370600b986 */ /* 0x0001e2000c101114 */
[----:B---3--:R-:W-:-:S03]  /*25af0*/  FMUL R54, R149, UR22 ;  /* 0x0000001695367c20 */ /* 0x008fc60008400000 */
[----:B------:R-:W3:Y:S01]  /*25b00*/  LDL.LU R149, [R1+0x2e0] ;  /* 0x0002e00001957983 */ /* 0x000ee20000300800 */
[----:B0-----:R-:W0:Y:S01]  /*25b10*/  @!P1 LDC.64 R6, c[0x0][0x5c0] ;  /* 0x00017000ff069b82 */ /* 0x001e220000000a00 */
[----:B------:R-:W-:-:S05]  /*25b20*/  FMUL R48, R153, UR22 ;  /* 0x0000001699307c20 */ /* 0x000fca0008400000 */
[----:B------:R-:W-:Y:S01]  /*25b30*/  F2FP.SATFINITE.E4M3.F32.PACK_AB_MERGE_C R57, RZ, R48, RZ ;  /* 0x00000030ff39723e */ /* 0x000fe200048070ff */
[----:B------:R-:W-:Y:S02]  /*25b40*/  FMUL R48, R151, UR22 ;  /* 0x0000001697307c20 */ /* 0x000fe40008400000 */
[----:B------:R-:W3:Y:S01]  /*25b50*/  LDL.LU R151, [R1+0x2e4] ;  /* 0x0002e40001977983 */ /* 0x000ee20000300800 */
[----:B------:R-:W-:Y:S02]  /*25b60*/  F2FP.SATFINITE.E4M3.F32.PACK_AB_MERGE_C R49, RZ, R54, RZ ;  /* 0x00000036ff31723e */ /* 0x000fe400048070ff */
[----:B------:R-:W-:Y:S01]  /*25b70*/  F2FP.SATFINITE.E4M3.F32.PACK_AB_MERGE_C R55, RZ, R48, RZ ;  /* 0x00000030ff37723e */ /* 0x000fe200048070ff */
[----:B------:R-:W-:Y:S02]  /*25b80*/  FMUL R48, R152, UR22 ;  /* 0x0000001698307c20 */ /* 0x000fe40008400000 */
[----:B------:R-:W3:Y:S01]  /*25b90*/  LDL.LU R152, [R1+0x2e8] ;  /* 0x0002e80001987983 */ /* 0x000ee20000300800 */
[----:B0-----:R-:W-:-:S05]  /*25ba0*/  @!P1 IADD3 R6, P6, R141, R6, RZ ;  /* 0x000000068d069210 */ /* 0x001fca0007fde0ff */
[----:B------:R-:W-:-:S05]  /*25bb0*/  @!P1 IMAD.X R7, R145, 0x1, R7, P6 ;  /* 0x0000000191079824 */ /* 0x000fca00030e0607 */
[----:B------:R0:W-:Y:S02]  /*25bc0*/  @!P1 STG.E.U8 desc[UR20][R6.64+0x31], R49 ;  /* 0x0000313106009986 */ /* 0x0001e4000c101114 */
[----:B0-----:R-:W-:Y:S01]  /*25bd0*/  F2FP.SATFINITE.E4M3.F32.PACK_AB_MERGE_C R49, RZ, R48, RZ ;  /* 0x00000030ff31723e */ /* 0x001fe200048070ff */
[----:B--2---:R-:W-:Y:S02]  /*25be0*/  FMUL R48, R148, UR22 ;  /* 0x0000001694307c20 */ /* 0x004fe40008400000 */
[----:B------:R-:W2:Y:S01]  /*25bf0*/  LDL.LU R148, [R1+0x2ec] ;  /* 0x0002ec0001947983 */ /* 0x000ea20000300800 */
[----:B------:R-:W-:Y:S02]  /*25c00*/  LOP3.LUT P4, RZ, R4, 0x1000, RZ, 0xc0, !PT ;  /* 0x0000100004ff7812 */ /* 0x000fe4000788c0ff */
[----:B------:R-:W-:Y:S02]  /*25c10*/  LOP3.LUT P6, RZ, R8, 0x10000, RZ, 0xc0, !PT ;  /* 0x0001000008ff7812 */ /* 0x000fe400078cc0ff */
[----:B------:R-:W-:-:S09]  /*25c20*/  ISETP.NE.AND P1, PT, R60, RZ, PT ;  /* 0x000000ff3c00720c */ /* 0x000fd20003f25270 */
[----:B------:R-:W0:Y:S02]  /*25c30*/  @!P4 LDC.64 R6, c[0x0][0x5c0] ;  /* 0x00017000ff06cb82 */ /* 0x000e240000000a00 */
[----:B------:R-:W-:Y:S04]  /*25c40*/  @!P6 STG.E.U8 desc[UR20][R52.64+0x38], R57 ;  /* 0x000038393400e986 */ /* 0x000fe8000c101114 */
[----:B------:R4:W-:Y:S01]  /*25c50*/  @!P1 STG.E.U8 desc[UR20][R46.64+0x39], R55 ;  /* 0x000039372e009986 */ /* 0x0009e2000c101114 */
[----:B------:R-:W-:Y:S01]  /*25c60*/  LOP3.LUT P5, RZ, R4, 0x2, RZ, 0xc0, !PT ;  /* 0x0000000204ff7812 */ /* 0x000fe200078ac0ff */
[----:B----4-:R-:W-:Y:S02]  /*25c70*/  FMUL R46, R150, UR22 ;  /* 0x00000016962e7c20 */ /* 0x010fe40008400000 */
[----:B------:R-:W4:Y:S01]  /*25c80*/  LDL.LU R150, [R1+0x2f0] ;  /* 0x0002f00001967983 */ /* 0x000f220000300800 */
[----:B0-----:R-:W-:-:S05]  /*25c90*/  @!P4 IADD3 R6, P6, R121, R6, RZ ;  /* 0x000000067906c210 */ /* 0x001fca0007fde0ff */
[----:B------:R-:W-:-:S05]  /*25ca0*/  @!P4 IMAD.X R7, R140, 0x1, R7, P6 ;  /* 0x000000018c07c824 */ /* 0x000fca00030e0607 */
[----:B------:R0:W-:Y:S02]  /*25cb0*/  @!P4 STG.E.U8 desc[UR20][R6.64+0x38], R49 ;  /* 0x000038310600c986 */ /* 0x0001e4000c101114 */
[----:B0-----:R-:W0:Y:S01]  /*25cc0*/  @!P5 LDC.64 R6, c[0x0][0x5c0] ;  /* 0x00017000ff06db82 */ /* 0x001e220000000a00 */
[----:B------:R-:W-:Y:S02]  /*25cd0*/  F2FP.SATFINITE.E4M3.F32.PACK_AB_MERGE_C R53, RZ, R46, RZ ;  /* 0x0000002eff35723e */ /* 0x000fe400048070ff */
[C---:B------:R-:W-:Y:S02]  /*25ce0*/  LOP3.LUT P2, RZ, R8.reuse, 0x2000, RZ, 0xc0, !PT ;  /* 0x0000200008ff7812 */ /* 0x040fe4000784c0ff */
[----:B------:R-:W-:Y:S02]  /*25cf0*/  LOP3.LUT P0, RZ, R8, 0x800, RZ, 0xc0, !PT ;  /* 0x0000080008ff7812 */ /* 0x000fe4000780c0ff */
[----:B------:R-:W-:Y:S02]  /*25d00*/  F2FP.SATFINITE.E4M3.F32.PACK_AB_MERGE_C R47, RZ, R48, RZ ;  /* 0x00000030ff2f723e */ /* 0x000fe400048070ff */
[----:B0-----:R-:W-:-:S05]  /*25d10*/  @!P5 IADD3 R6, P6, R105, R6, RZ ;  /* 0x000000066906d210 */ /* 0x001fca0007fde0ff */
[----:B------:R-:W-:-:S05]  /*25d20*/  @!P5 IMAD.X R7, R120, 0x1, R7, P6 ;  /* 0x000000017807d824 */ /* 0x000fca00030e0607 */
[----:B------:R0:W-:Y:S04]  /*25d30*/  @!P5 STG.E.U8 desc[UR20][R6.64+0x39], R47 ;  /* 0x0000392f0600d986 */ /* 0x0001e8000c101114 */
[----:B------:R-:W-:Y:S01]  /*25d40*/  @!P2 STG.E.U8 desc[UR20][R50.64+0x40], R53 ;  /* 0x000040353200a986 */ /* 0x000fe2000c101114 */
[----:B---3--:R-:W-:-:S03]  /*25d50*/  FMUL R46, R149, UR22 ;  /* 0x00000016952e7c20 */ /* 0x008fc60008400000 */
[----:B------:R-:W3:Y:S02]  /*25d60*/  LDL.LU R149, [R1+0x2f4] ;  /* 0x0002f40001957983 */ /* 0x000ee40000300800 */
[----:B------:R-:W-:Y:S01]  /*25d70*/  F2FP.SATFINITE.E4M3.F32.PACK_AB_MERGE_C R49, RZ, R46, RZ ;  /* 0x0000002eff31723e */ /* 0x000fe200048070ff */
[----:B------:R-:W-:Y:S02]  /*25d80*/  FMUL R46, R151, UR22 ;  /* 0x00000016972e7c20 */ /* 0x000fe40008400000 */
[----:B------:R-:W3:Y:S03]  /*25d90*/  LDL.LU R151, [R1+0x2f8] ;  /* 0x0002f80001977983 */ /* 0x000ee60000300800 */
[----:B0-----:R-:W-:Y:S01]  /*25da0*/  F2FP.SATFINITE.E4M3.F32.PACK_AB_MERGE_C R47, RZ, R46, RZ ;  /* 0x0000002eff2f723e */ /* 0x001fe200048070ff */
[----:B------:R-:W-:Y:S02]  /*25db0*/  FMUL R46, R152, UR22 ;  /* 0x00000016982e7c20 */ /* 0x000fe40008400000 */
[----:B------:R-:W3:Y:S04]  /*25dc0*/  LDL.LU R152, [R1+0x2fc] ;  /* 0x0002fc0001987983 */ /* 0x000ee80000300800 */
[----:B------:R2:W-:Y:S02]  /*25dd0*/  @!P0 STG.E.U8 desc[UR20][R44.64+0x41], R49 ;  /* 0x000041312c008986 */ /* 0x0005e4000c101114 */
[----:B--2---:R-:W-:-:S02]  /*25de0*/  FMUL R44, R148, UR22 ;  /* 0x00000016942c7c20 */ /* 0x004fc40008400000 */
[----:B------:R-:W2:Y:S01]  /*25df0*/  LDL.LU R148, [R1+0x300] ;  /* 0x0003000001947983 */ /* 0x000ea20000300800 */
[----:B------:R-:W-:-:S13]  /*25e00*/  LOP3.LUT P3, RZ, R4, 0x800, RZ, 0xc0, !PT ;  /* 0x0000080004ff7812 */ /* 0x000fda000786c0ff */
[----:B------:R-:W0:Y:S01]  /*25e10*/  @!P3 LDC.64 R6, c[0x0][0x5c0] ;  /* 0x00017000ff06bb82 */ /* 0x000e220000000a00 */
[----:B------:R-:W-:-:S04]  /*25e20*/  LOP3.LUT P4, RZ, R8, 0x400, RZ, 0xc0, !PT ;  /* 0x0000040008ff7812 */ /* 0x000fc8000788c0ff */
[----:B------:R-:W-:Y:S02]  /*25e30*/  P2R R52, PR, RZ, 0x10 ;  /* 0x00000010ff347803 */ /* 0x000fe40000000000 */
[----:B------:R-:W-:Y:S02]  /*25e40*/  LOP3.LUT P4, RZ, R4, 0x4, RZ, 0xc0, !PT ;  /* 0x0000000404ff7812 */ /* 0x000fe4000788c0ff */
[----:B------:R-:W-:Y:S01]  /*25e50*/  F2FP.SATFINITE.E4M3.F32.PACK_AB_MERGE_C R49, RZ, R44, RZ ;  /* 0x0000002cff31723e */ /* 0x000fe200048070ff */
[----:B----4-:R-:W-:Y:S02]  /*25e60*/  FMUL R44, R150, UR22 ;  /* 0x00000016962c7c20 */ /* 0x010fe40008400000 */
[----:B------:R-:W4:Y:S01]  /*25e70*/  LDL.LU R150, [R1+0x304] ;  /* 0x0003040001967983 */ /* 0x000f220000300800 */
[----:B0-----:R-:W-:-:S05]  /*25e80*/  @!P3 IADD3 R6, P6, R87, R6, RZ ;  /* 0x000000065706b210 */ /* 0x001fca0007fde0ff */
[----:B------:R-:W-:-:S05]  /*25e90*/  @!P3 IMAD.X R7, R117, 0x1, R7, P6 ;  /* 0x000000017507b824 */ /* 0x000fca00030e0607 */
[----:B------:R0:W-:Y:S02]  /*25ea0*/  @!P3 STG.E.U8 desc[UR20][R6.64+0x40], R47 ;  /* 0x0000402f0600b986 */ /* 0x0001e4000c101114 */
[----:B0-----:R-:W0:Y:S01]  /*25eb0*/  @!P4 LDC.64 R6, c[0x0][0x5c0] ;  /* 0x00017000ff06cb82 */ /* 0x001e220000000a00 */
[----:B------:R-:W-:Y:S02]  /*25ec0*/  F2FP.SATFINITE.E4M3.F32.PACK_AB_MERGE_C R47, RZ, R44, RZ ;  /* 0x0000002cff2f723e */ /* 0x000fe400048070ff */
[----:B------:R-:W-:Y:S02]  /*25ed0*/  LOP3.LUT P1, RZ, R8, 0x200, RZ, 0xc0, !PT ;  /* 0x0000020008ff7812 */ /* 0x000fe4000782c0ff */
[----:B------:R-:W-:Y:S02]  /*25ee0*/  F2FP.SATFINITE.E4M3.F32.PACK_AB_MERGE_C R45, RZ, R46, RZ ;  /* 0x0000002eff2d723e */ /* 0x000fe400048070ff */
[----:B0-----:R-:W-:-:S05]  /*25ef0*/  @!P4 IADD3 R6, P6, R108, R6, RZ ;  /* 0x000000066c06c210 */ /* 0x001fca0007fde0ff */
[----:B------:R-:W-:Y:S01]  /*25f00*/  @!P4 IMAD.X R7, R116, 0x1, R7, P6 ;  /* 0x000000017407c824 */ /* 0x000fe200030e0607 */
[----:B------:R-:W-:Y:S02]  /*25f10*/  LOP3.LUT P6, RZ, R4, 0x4, RZ, 0xc0, !PT ;  /* 0x0000000404ff7812 */ /* 0x000fe400078cc0ff */
[----:B------:R-:W-:-:S11]  /*25f20*/  ISETP.NE.AND P4, PT, R52, RZ, PT ;  /* 0x000000ff3400720c */ /* 0x000fd60003f85270 */
[----:B------:R-:W-:Y:S04]  /*25f30*/  @!P6 STG.E.U8 desc[UR20][R6.64+0x41], R45 ;  /* 0x0000412d0600e986 */ /* 0x000fe8000c101114 */
[----:B------:R0:W-:Y:S04]  /*25f40*/  @!P4 STG.E.U8 desc[UR20][R42.64+0x48], R49 ;  /* 0x000048312a00c986 */ /* 0x0001e8000c101114 */
[----:B------:R1:W-:Y:S01]  /*25f50*/  @!P1 STG.E.U8 desc[UR20][R40.64+0x49], R47 ;  /* 0x0000492f28009986 */ /* 0x0003e2000c101114 */
[----:B---3--:R-:W-:-:S03]  /*25f60*/  FMUL R44, R149, UR22 ;  /* 0x00000016952c7c20 */ /* 0x008fc60008400000 */
[----:B------:R-:W3:Y:S04]  /*25f70*/  LDL.LU R149, [R1+0x308] ;  /* 0x0003080001957983 */ /* 0x000ee80000300800 */
[----:B------:R-:W3:Y:S01]  /*25f80*/  LDL.LU R153, [R1+0x30c] ;  /* 0x00030c0001997983 */ /* 0x000ee20000300800 */
[----:B0-----:R-:W-:-:S03]  /*25f90*/  FMUL R42, R151, UR22 ;  /* 0x00000016972a7c20 */ /* 0x001fc60008400000 */
[----:B------:R-:W3:Y:S01]  /*25fa0*/  LDL.LU R151, [R1+0x310] ;  /* 0x0003100001977983 */ /* 0x000ee20000300800 */
        /* <DEDUP_REMOVED lines=9> */
[----:B------:R-:W-:Y:S02]  /*26040*/  F2FP.SATFINITE.E4M3.F32.PACK_AB_MERGE_C R45, RZ, R44, RZ ;  /* 0x0000002cff2d723e */ /* 0x000fe400048070ff */
[----:B0-----:R-:W-:-:S05]  /*26050*/  @!P5 IADD3 R6, P6, R106, R6, RZ ;  /* 0x000000066a06d210 */ /* 0x001fca0007fde0ff */
[----:B------:R-:W-:-:S05]  /*26060*/  @!P5 IMAD.X R7, R109, 0x1, R7, P6 ;  /* 0x000000016d07d824 */ /* 0x000fca00030e0607 */
[----:B------:R0:W-:Y:S02]  /*26070*/  @!P5 STG.E.U8 desc[UR20][R6.64+0x48], R45 ;  /* 0x0000482d0600d986 */ /* 0x0001e4000c101114 */
[----:B0-----:R-:W0:Y:S01]  /*26080*/  @!P2 LDC.64 R6, c[0x0][0x5c0] ;  /* 0x00017000ff06ab82 */ /* 0x001e220000000a00 */
[----:B------:R-:W-:Y:S01]  /*26090*/  F2FP.SATFINITE.E4M3.F32.PACK_AB_MERGE_C R45, RZ, R40, RZ ;  /* 0x00000028ff2d723e */ /* 0x000fe200048070ff */
[----:B----4-:R-:W-:Y:S02]  /*260a0*/  FMUL R40, R150, UR22 ;  /* 0x0000001696287c20 */ /* 0x010fe40008400000 */
[----:B------:R-:W4:Y:S01]  /*260b0*/  LDL.LU R150, [R1+0x318] ;  /* 0x0003180001967983 */ /* 0x000f220000300800 */
[----:B------:R-:W-:Y:S02]  /*260c0*/  LOP3.LUT P3, RZ, R4, 0x100, RZ, 0xc0, !PT ;  /* 0x0000010004ff7812 */ /* 0x000fe4000786c0ff */
[----:B------:R-:W-:Y:S01]  /*260d0*/  F2FP.SATFINITE.E4M3.F32.PACK_AB_MERGE_C R41, RZ, R42, RZ ;  /* 0x0000002aff29723e */ /* 0x000fe200048070ff */
[----:B------:R-:W4:Y:S01]  /*260e0*/  LDL.LU R152, [R1+0x31c] ;  /* 0x00031c0001987983 */ /* 0x000f220000300800 */
[----:B0-----:R-:W-:-:S05]  /*260f0*/  @!P2 IADD3 R6, P6, R139, R6, RZ ;  /* 0x000000068b06a210 */ /* 0x001fca0007fde0ff */
[----:B------:R-:W-:Y:S01]  /*26100*/  @!P2 IMAD.X R7, R144, 0x1, R7, P6 ;  /* 0x000000019007a824 */ /* 0x000fe200030e0607 */
[----:B------:R-:W-:Y:S02]  /*26110*/  LOP3.LUT P6, RZ, R4, 0x200, RZ, 0xc0, !PT ;  /* 0x0000020004ff7812 */ /* 0x000fe400078cc0ff */
[----:B------:R-:W-:-:S11]  /*26120*/  ISETP.NE.AND P2, PT, R48, RZ, PT ;  /* 0x000000ff3000720c */ /* 0x000fd60003f45270 */
[----:B------:R0:W-:Y:S04]  /*26130*/  @!P6 STG.E.U8 desc[UR20][R6.64+0x49], R41 ;  /* 0x000049290600e986 */ /* 0x0001e8000c101114 */
[----:B------:R3:W-:Y:S01]  /*26140*/  @!P2 STG.E.U8 desc[UR20][R38.64+0x50], R43 ;  /* 0x0000502b2600a986 */ /* 0x0007e2000c101114 */
[----:B0-----:R-:W0:Y:S01]  /*26150*/  @!P3 LDC.64 R6, c[0x0][0x5c0] ;  /* 0x00017000ff06bb82 */ /* 0x001e220000000a00 */
[----:B------:R-:W-:Y:S02]  /*26160*/  LOP3.LUT P0, RZ, R8, 0x80, RZ, 0xc0, !PT ;  /* 0x0000008008ff7812 */ /* 0x000fe4000780c0ff */
[----:B------:R-:W-:Y:S01]  /*26170*/  F2FP.SATFINITE.E4M3.F32.PACK_AB_MERGE_C R41, RZ, R40, RZ ;  /* 0x00000028ff29723e */ /* 0x000fe200048070ff */
[----:B---3--:R-:W-:Y:S02]  /*26180*/  FMUL R38, R149, UR22 ;  /* 0x0000001695267c20 */ /* 0x008fe40008400000 */
[----:B------:R-:W3:Y:S01]  /*26190*/  LDL.LU R149, [R1+0x320] ;  /* 0x0003200001957983 */ /* 0x000ee20000300800 */
[----:B0-----:R-:W-:-:S07]  /*261a0*/  @!P3 IADD3 R6, P6, R107, R6, RZ ;  /* 0x000000066b06b210 */ /* 0x001fce0007fde0ff */
[----:B------:R0:W-:Y:S01]  /*261b0*/  @!P0 STG.E.U8 desc[UR20][R36.64+0x51], R45 ;  /* 0x0000512d24008986 */ /* 0x0001e2000c101114 */
[----:B------:R-:W-:Y:S02]  /*261c0*/  @!P3 IMAD.X R7, R138, 0x1, R7, P6 ;  /* 0x000000018a07b824 */ /* 0x000fe400030e0607 */
[----:B0-----:R-:W-:-:S05]  /*261d0*/  FMUL R36, R153, UR22 ;  /* 0x0000001699247c20 */ /* 0x001fca0008400000 */
[----:B------:R-:W-:Y:S01]  /*261e0*/  F2FP.SATFINITE.E4M3.F32.PACK_AB_MERGE_C R39, RZ, R36, RZ ;  /* 0x00000024ff27723e */ /* 0x000fe200048070ff */
[----:B------:R-:W-:Y:S02]  /*261f0*/  FMUL R36, R151, UR22 ;  /* 0x0000001697247c20 */ /* 0x000fe40008400000 */
[----:B------:R-:W3:Y:S04]  /*26200*/  LDL.LU R151, [R1+0x324] ;  /* 0x0003240001977983 */ /* 0x000ee80000300800 */
[----:B------:R0:W-:Y:S02]  /*26210*/  @!P3 STG.E.U8 desc[UR20][R6.64+0x50], R41 ;  /* 0x000050290600b986 */ /* 0x0001e4000c101114 */
[----:B0-----:R-:W-:Y:S01]  /*26220*/  F2FP.SATFINITE.E4M3.F32.PACK_AB_MERGE_C R41, RZ, R36, RZ ;  /* 0x00000024ff29723e */ /* 0x001fe200048070ff */
[----:B--2---:R-:W-:-:S02]  /*26230*/  FMUL R36, R148, UR22 ;  /* 0x0000001694247c20 */ /* 0x004fc40008400000 */
[----:B------:R-:W2:Y:S01]  /*26240*/  LDL.LU R148, [R1+0x328] ;  /* 0x0003280001947983 */ /* 0x000ea20000300800 */
[----:B------:R-:W-:-:S03]  /*26250*/  LOP3.LUT P4, RZ, R4, 0x8, RZ, 0xc0, !PT ;  /* 0x0000000804ff7812 */ /* 0x000fc6000788c0ff */
[----:B------:R-:W2:Y:S10]  /*26260*/  LDL.LU R153, [R1+0x32c] ;  /* 0x00032c0001997983 */ /* 0x000eb40000300800 */
[----:B------:R-:W0:Y:S01]  /*26270*/  @!P4 LDC.64 R6, c[0x0][0x5c0] ;  /* 0x00017000ff06cb82 */ /* 0x000e220000000a00 */
[----:B------:R-:W-:-:S02]  /*26280*/  LOP3.LUT P1, RZ, R4, 0x80, RZ, 0xc0, !PT ;  /* 0x0000008004ff7812 */ /* 0x000fc4000782c0ff */
[----:B------:R-:W-:Y:S02]  /*26290*/  F2FP.SATFINITE.E4M3.F32.PACK_AB_MERGE_C R37, RZ, R38, RZ ;  /* 0x00000026ff25723e */ /* 0x000fe400048070ff */
[----:B0-----:R-:W-:-:S05]  /*262a0*/  @!P4 IADD3 R6, P6, R93, R6, RZ ;  /* 0x000000065d06c210 */ /* 0x001fca0007fde0ff */
[----:B------:R-:W-:-:S05]  /*262b0*/  @!P4 IMAD.X R7, R103, 0x1, R7, P6 ;  /* 0x000000016707c824 */ /* 0x000fca00030e0607 */
[----:B------:R0:W-:Y:S01]  /*262c0*/  @!P4 STG.E.U8 desc[UR20][R6.64+0x51], R37 ;  /* 0x000051250600c986 */ /* 0x0001e2000c101114 */
[----:B------:R-:W-:Y:S01]  /*262d0*/  LOP3.LUT P6, RZ, R8, 0x40, RZ, 0xc0, !PT ;  /* 0x0000004008ff7812 */ /* 0x000fe200078cc0ff */
[----:B0-----:R-:W0:-:S12]  /*262e0*/  @!P1 LDC.64 R6, c[0x0][0x5c0] ;  /* 0x00017000ff069b82 */ /* 0x001e180000000a00 */
[----:B------:R4:W-:Y:S01]  /*262f0*/  @!P6 STG.E.U8 desc[UR20][R34.64+0x58], R39 ;  /* 0x000058272200e986 */ /* 0x0009e2000c101114 */
[----:B------:R-:W-:Y:S01]  /*26300*/  LOP3.LUT P5, RZ, R8, 0x20, RZ, 0xc0, !PT ;  /* 0x0000002008ff7812 */ /* 0x000fe200078ac0ff */
[----:B----4-:R-:W-:Y:S02]  /*26310*/  FMUL R34, R150, UR22 ;  /* 0x0000001696227c20 */ /* 0x010fe40008400000 */
[----:B------:R-:W4:Y:S01]  /*26320*/  LDL.LU R150, [R1+0x330] ;  /* 0x0003300001967983 */ /* 0x000f220000300800 */
[----:B------:R-:W-:Y:S02]  /*26330*/  LOP3.LUT P2, RZ, R4, 0x10, RZ, 0xc0, !PT ;  /* 0x0000001004ff7812 */ /* 0x000fe4000784c0ff */
[----:B0-----:R-:W-:-:S05]  /*26340*/  @!P1 IADD3 R6, P6, R92, R6, RZ ;  /* 0x000000065c069210 */ /* 0x001fca0007fde0ff */
[----:B------:R-:W-:Y:S01]  /*26350*/  @!P1 IMAD.X R7, R102, 0x1, R7, P6 ;  /* 0x0000000166079824 */ /* 0x000fe200030e0607 */
[----:B------:R-:W-:Y:S02]  /*26360*/  LOP3.LUT P6, RZ, R4, 0x80, RZ, 0xc0, !PT ;  /* 0x0000008004ff7812 */ /* 0x000fe400078cc0ff */
[----:B------:R-:W-:Y:S01]  /*26370*/  F2FP.SATFINITE.E4M3.F32.PACK_AB_MERGE_C R37, RZ, R36, RZ ;  /* 0x00000024ff25723e */ /* 0x000fe200048070ff */
[----:B------:R0:W-:Y:S10]  /*26380*/  @!P5 STG.E.U8 desc[UR20][R32.64+0x59], R41 ;  /* 0x000059292000d986 */ /* 0x0001f4000c101114 */
[----:B------:R1:W-:Y:S01]  /*26390*/  @!P6 STG.E.U8 desc[UR20][R6.64+0x58], R37 ;  /* 0x000058250600e986 */ /* 0x0003e2000c101114 */
[----:B0-----:R-:W-:-:S05]  /*263a0*/  FMUL R32, R152, UR22 ;  /* 0x0000001698207c20 */ /* 0x001fca0008400000 */
[----:B------:R-:W-:Y:S01]  /*263b0*/  F2FP.SATFINITE.E4M3.F32.PACK_AB_MERGE_C R35, RZ, R32, RZ ;  /* 0x00000020ff23723e */ /* 0x000fe200048070ff */
[----:B-1----:R-:W0:Y:S01]  /*263c0*/  @!P2 LDC.64 R6, c[0x0][0x5c0] ;  /* 0x00017000ff06ab82 */ /* 0x002e220000000a00 */
[----:B------:R-:W-:Y:S01]  /*263d0*/  F2FP.SATFINITE.E4M3.F32.PACK_AB_MERGE_C R33, RZ, R34, RZ ;  /* 0x00000022ff21723e */ /* 0x000fe200048070ff */
[----:B---3--:R-:W-:Y:S02]  /*263e0*/  FMUL R32, R149, UR22 ;  /* 0x0000001695207c20 */ /* 0x008fe40008400000 */
[----:B------:R-:W3:Y:S04]  /*263f0*/  LDL.LU R149, [R1+0x334] ;  /* 0x0003340001957983 */ /* 0x000ee80000300800 */
[----:B------:R-:W3:Y:S01]  /*26400*/  LDL.LU R152, [R1+0x338] ;  /* 0x0003380001987983 */ /* 0x000ee20000300800 */
[----:B0-----:R-:W-:-:S02]  /*26410*/  @!P2 IADD3 R6, P6, R91, R6, RZ ;  /* 0x000000065b06a210 */ /* 0x001fc40007fde0ff */
[----:B------:R-:W-:-:S03]  /*26420*/  F2FP.SATFINITE.E4M3.F32.PACK_AB_MERGE_C R37, RZ, R32, RZ ;  /* 0x00000020ff25723e */ /* 0x000fc600048070ff */
[----:B------:R-:W-:-:S05]  /*26430*/  @!P2 IMAD.X R7, R89, 0x1, R7, P6 ;  /* 0x000000015907a824 */ /* 0x000fca00030e0607 */
[----:B------:R2:W-:Y:S01]  /*26440*/  @!P2 STG.E.U8 desc[UR20][R6.64+0x59], R33 ;  /* 0x000059210600a986 */ /* 0x0005e2000c101114 */
[----:B------:R-:W-:-:S03]  /*26450*/  FMUL R32, R151, UR22 ;  /* 0x0000001697207c20 */ /* 0x000fc60008400000 */
[----:B------:R-:W3:Y:S01]  /*26460*/  LDL.LU R151, [R1+0x33c] ;  /* 0x00033c0001977983 */ /* 0x000ee20000300800 */
[----:B--2---:R-:W-:-:S03]  /*26470*/  FMUL R6, R148, UR22 ;  /* 0x0000001694067c20 */ /* 0x004fc60008400000 */
[----:B------:R-:W2:Y:S01]  /*26480*/  LDL.LU R148, [R1+0x340] ;  /* 0x0003400001947983 */ /* 0x000ea20000300800 */
[C---:B------:R-:W-:Y:S02]  /*26490*/  LOP3.LUT P0, RZ, R4.reuse, 0x40, RZ, 0xc0, !PT ;  /* 0x0000004004ff7812 */ /* 0x040fe4000780c0ff */
[----:B------:R-:W-:Y:S02]  /*264a0*/  LOP3.LUT P4, RZ, R4, 0x20, RZ, 0xc0, !PT ;  /* 0x0000002004ff7812 */ /* 0x000fe4000788c0ff */
[----:B------:R-:W-:-:S09]  /*264b0*/  F2FP.SATFINITE.E4M3.F32.PACK_AB_MERGE_C R7, RZ, R32, RZ ;  /* 0x00000020ff07723e */ /* 0x000fd200048070ff */
[----:B------:R-:W0:Y:S01]  /*264c0*/  @!P0 LDC.64 R38, c[0x0][0x5c0] ;  /* 0x00017000ff268b82 */ /* 0x000e220000000a00 */
[----:B------:R-:W-:-:S07]  /*264d0*/  LOP3.LUT P6, RZ, R8, 0x10, RZ, 0xc0, !PT ;  /* 0x0000001008ff7812 */ /* 0x000fce00078cc0ff */
[----:B------:R-:W1:Y:S01]  /*264e0*/  @!P4 LDC.64 R32, c[0x0][0x5c0] ;  /* 0x00017000ff20cb82 */ /* 0x000e620000000a00 */
[----:B------:R-:W-:-:S05]  /*264f0*/  LOP3.LUT P3, RZ, R8, 0x8, RZ, 0xc0, !PT ;  /* 0x0000000808ff7812 */ /* 0x000fca000786c0ff */
[----:B------:R-:W-:Y:S01]  /*26500*/  @!P6 STG.E.U8 desc[UR20][R26.64+0x60], R35 ;  /* 0x000060231a00e986 */ /* 0x000fe2000c101114 */
[----:B------:R-:W-:Y:S02]  /*26510*/  LOP3.LUT P5, RZ, R8, 0x4, RZ, 0xc0, !PT ;  /* 0x0000000408ff7812 */ /* 0x000fe400078ac0ff */
[----:B0-----:R-:W-:-:S05]  /*26520*/  @!P0 IADD3 R86, P6, R86, R38, RZ ;  /* 0x0000002656568210 */ /* 0x001fca0007fde0ff */
[----:B------:R0:W-:Y:S01]  /*26530*/  @!P3 STG.E.U8 desc[UR20][R22.64+0x61], R37 ;  /* 0x000061251600b986 */ /* 0x0001e2000c101114 */
[----:B------:R-:W-:Y:S01]  /*26540*/  @!P0 IMAD.X R87, R85, 0x1, R39, P6 ;  /* 0x0000000155578824 */ /* 0x000fe200030e0627 */
[----:B-1----:R-:W-:Y:S02]  /*26550*/  @!P4 IADD3 R84, P6, R84, R32, RZ ;  /* 0x000000205454c210 */ /* 0x002fe40007fde0ff */
[----:B0-----:R-:W-:Y:S01]  /*26560*/  F2FP.SATFINITE.E4M3.F32.PACK_AB_MERGE_C R23, RZ, R6, RZ ;  /* 0x00000006ff17723e */ /* 0x001fe200048070ff */
[----:B------:R-:W-:Y:S02]  /*26570*/  FMUL R6, R153, UR22 ;  /* 0x0000001699067c20 */ /* 0x000fe40008400000 */
[----:B------:R-:W-:Y:S01]  /*26580*/  @!P4 IMAD.X R85, R83, 0x1, R33, P6 ;  /* 0x000000015355c824 */ /* 0x000fe200030e0621 */
[----:B------:R0:W-:Y:S02]  /*26590*/  @!P0 STG.E.U8 desc[UR20][R86.64+0x60], R7 ;  /* 0x0000600756008986 */ /* 0x0001e4000c101114 */
[----:B------:R-:W-:-:S02]  /*265a0*/  F2FP.SATFINITE.E4M3.F32.PACK_AB_MERGE_C R27, RZ, R6, RZ ;  /* 0x00000006ff1b723e */ /* 0x000fc400048070ff */
[----:B------:R1:W-:Y:S04]  /*265b0*/  @!P4 STG.E.U8 desc[UR20][R84.64+0x61], R23 ;  /* 0x000061175400c986 */ /* 0x0003e8000c101114 */
[----:B------:R-:W-:Y:S01]  /*265c0*/  @!P5 STG.E.U8 desc[UR20][R20.64+0x68], R27 ;  /* 0x0000681b1400d986 */ /* 0x000fe2000c101114 */
[----:B------:R-:W-:Y:S02]  /*265d0*/  LOP3.LUT P5, RZ, R0, 0x40, RZ, 0xc0, !PT ;  /* 0x0000004000ff7812 */ /* 0x000fe400078ac0ff */
[----:B------:R-:W-:Y:S01]  /*265e0*/  LOP3.LUT P6, RZ, R8, 0x2, RZ, 0xc0, !PT ;  /* 0x0000000208ff7812 */ /* 0x000fe200078cc0ff */
[----:B------:R-:W2:Y:S10]  /*265f0*/  LDL.LU R153, [R1+0x344] ;  /* 0x0003440001997983 */ /* 0x000eb40000300800 */
[----:B------:R-:W1:Y:S01]  /*26600*/  @!P5 LDC.64 R32, c[0x0][0x5c0] ;  /* 0x00017000ff20db82 */ /* 0x000e620000000a00 */
[----:B----4-:R-:W-:Y:S01]  /*26610*/  FMUL R6, R150, UR22 ;  /* 0x0000001696067c20 */ /* 0x010fe20008400000 */
[----:B------:R-:W-:Y:S01]  /*26620*/  LOP3.LUT P4, RZ, R0, 0x80, RZ, 0xc0, !PT ;  /* 0x0000008000ff7812 */ /* 0x000fe2000788c0ff */
[----:B------:R-:W4:Y:S03]  /*26630*/  LDL.LU R150, [R1+0x348] ;  /* 0x0003480001967983 */ /* 0x000f260000300800 */
[----:B0-----:R-:W-:-:S05]  /*26640*/  F2FP.SATFINITE.E4M3.F32.PACK_AB_MERGE_C R7, RZ, R6, RZ ;  /* 0x00000006ff07723e */ /* 0x001fca00048070ff */
[----:B------:R0:W-:Y:S01]  /*26650*/  @!P6 STG.E.U8 desc[UR20][R18.64+0x69], R7 ;  /* 0x000069071200e986 */ /* 0x0001e2000c101114 */
[----:B-1----:R-:W-:-:S05]  /*26660*/  @!P5 IADD3 R82, P6, R82, R32, RZ ;  /* 0x000000205252d210 */ /* 0x002fca0007fde0ff */
[----:B------:R-:W-:Y:S02]  /*26670*/  @!P5 IMAD.X R83, R81, 0x1, R33, P6 ;  /* 0x000000015153d824 */ /* 0x000fe400030e0621 */
[----:B------:R-:W1:Y:S01]  /*26680*/  @!P4 LDC.64 R32, c[0x0][0x5c0] ;  /* 0x00017000ff20cb82 */ /* 0x000e620000000a00 */
[----:B------:R-:W-:Y:S01]  /*26690*/  LOP3.LUT P6, RZ, R4, 0x20000000, RZ, 0xc0, !PT ;  /* 0x2000000004ff7812 */ /* 0x000fe200078cc0ff */
[----:B---3--:R-:W-:Y:S02]  /*266a0*/  FMUL R6, R149, UR22 ;  /* 0x0000001695067c20 */ /* 0x008fe40008400000 */
[----:B------:R-:W3:Y:S03]  /*266b0*/  LDL.LU R149, [R1+0x34c] ;  /* 0x00034c0001957983 */ /* 0x000ee60000300800 */
[----:B------:R-:W-:Y:S01]  /*266c0*/  F2FP.SATFINITE.E4M3.F32.PACK_AB_MERGE_C R23, RZ, R6, RZ ;  /* 0x00000006ff17723e */ /* 0x000fe200048070ff */
[----:B------:R-:W-:-:S02]  /*266d0*/  FMUL R6, R152, UR22 ;  /* 0x0000001698067c20 */ /* 0x000fc40008400000 */
[----:B------:R-:W3:Y:S04]  /*266e0*/  LDL.LU R152, [R1+0x350] ;  /* 0x0003500001987983 */ /* 0x000ee80000300800 */
[----:B------:R2:W-:Y:S01]  /*266f0*/  @!P5 STG.E.U8 desc[UR20][R82.64+0x68], R23 ;  /* 0x000068175200d986 */ /* 0x0005e2000c101114 */
[----:B-1----:R-:W-:Y:S02]  /*26700*/  @!P4 IADD3 R80, P5, R80, R32, RZ ;  /* 0x000000205050c210 */ /* 0x002fe40007fbe0ff */
[----:B0-----:R-:W-:-:S03]  /*26710*/  F2FP.SATFINITE.E4M3.F32.PACK_AB_MERGE_C R7, RZ, R6, RZ ;  /* 0x00000006ff07723e */ /* 0x001fc600048070ff */
[----:B------:R-:W-:Y:S01]  /*26720*/  @!P4 IMAD.X R81, R79, 0x1, R33, P5 ;  /* 0x000000014f51c824 */ /* 0x000fe200028e0621 */
[----:B------:R-:W-:-:S04]  /*26730*/  LOP3.LUT P5, RZ, R4, 0x40000000, RZ, 0xc0, !PT ;  /* 0x4000000004ff7812 */ /* 0x000fc800078ac0ff */
[----:B------:R0:W-:Y:S01]  /*26740*/  @!P4 STG.E.U8 desc[UR20][R80.64+0x69], R7 ;  /* 0x000069075000c986 */ /* 0x0001e2000c101114 */
[----:B------:R-:W-:Y:S01]  /*26750*/  LOP3.LUT P4, RZ, R4, 0x80000000, RZ, 0xc0, !PT ;  /* 0x8000000004ff7812 */ /* 0x000fe2000788c0ff */
[----:B------:R-:W-:-:S05]  /*26760*/  FMUL R4, R151, UR22 ;  /* 0x0000001697047c20 */ /* 0x000fca0008400000 */
[----:B------:R-:W-:Y:S01]  /*26770*/  F2FP.SATFINITE.E4M3.F32.PACK_AB_MERGE_C R19, RZ, R4, RZ ;  /* 0x00000004ff13723e */ /* 0x000fe200048070ff */
[----:B--2---:R-:W-:Y:S02]  /*26780*/  FMUL R4, R148, UR22 ;  /* 0x0000001694047c20 */ /* 0x004fe40008400000 */
[----:B------:R-:W2:Y:S01]  /*26790*/  LDL.LU R148, [R1+0x354] ;  /* 0x0003540001947983 */ /* 0x000ea20000300800 */
[----:B------:R-:W-:-:S03]  /*267a0*/  LOP3.LUT P3, RZ, R8, 0x1, RZ, 0xc0, !PT ;  /* 0x0000000108ff7812 */ /* 0x000fc6000786c0ff */
[----:B------:R-:W2:Y:S10]  /*267b0*/  LDL.LU R151, [R1+0x358] ;  /* 0x0003580001977983 */ /* 0x000eb40000300800 */
[----:B------:R-:W-:Y:S01]  /*267c0*/  @!P3 STG.E.U8 desc[UR20][R16.64+0x70], R19 ;  /* 0x000070131000b986 */ /* 0x000fe2000c101114 */
[----:B------:R-:W-:-:S02]  /*267d0*/  LOP3.LUT P3, RZ, R0, 0x20, RZ, 0xc0, !PT ;  /* 0x0000002000ff7812 */ /* 0x000fc4000786c0ff */
[----:B------:R-:W-:-:S11]  /*267e0*/  F2FP.SATFINITE.E4M3.F32.PACK_AB_MERGE_C R21, RZ, R4, RZ ;  /* 0x00000004ff15723e */ /* 0x000fd600048070ff */
[----:B------:R-:W1:Y:S01]  /*267f0*/  @!P3 LDC.64 R22, c[0x0][0x5c0] ;  /* 0x00017000ff16bb82 */ /* 0x000e620000000a00 */
[----:B------:R1:W-:Y:S01]  /*26800*/  @!P4 STG.E.U8 desc[UR20][R14.64+0x71], R21 ;  /* 0x000071150e00c986 */ /* 0x0003e2000c101114 */
[----:B------:R-:W-:-:S05]  /*26810*/  FMUL R4, R153, UR22 ;  /* 0x0000001699047c20 */ /* 0x000fca0008400000 */
[----:B0-----:R-:W-:Y:S01]  /*26820*/  F2FP.SATFINITE.E4M3.F32.PACK_AB_MERGE_C R7, RZ, R4, RZ ;  /* 0x00000004ff07723e */ /* 0x001fe200048070ff */
[----:B----4-:R-:W-:Y:S02]  /*26830*/  FMUL R4, R150, UR22 ;  /* 0x0000001696047c20 */ /* 0x010fe40008400000 */
[----:B------:R-:W4:Y:S01]  /*26840*/  LDL.LU R150, [R1+0x35c] ;  /* 0x00035c0001967983 */ /* 0x000f220000300800 */
[----:B-1----:R-:W-:Y:S02]  /*26850*/  @!P3 IADD3 R78, P4, R78, R22, RZ ;  /* 0x000000164e4eb210 */ /* 0x002fe40007f9e0ff */
[----:B------:R-:W-:-:S03]  /*26860*/  F2FP.SATFINITE.E4M3.F32.PACK_AB_MERGE_C R15, RZ, R4, RZ ;  /* 0x00000004ff0f723e */ /* 0x000fc600048070ff */
[----:B------:R-:W-:-:S05]  /*26870*/  @!P3 IMAD.X R79, R77, 0x1, R23, P4 ;  /* 0x000000014d4fb824 */ /* 0x000fca00020e0617 */
[----:B------:R0:W-:Y:S01]  /*26880*/  @!P3 STG.E.U8 desc[UR20][R78.64+0x70], R7 ;  /* 0x000070074e00b986 */ /* 0x0001e2000c101114 */
[----:B---3--:R-:W-:-:S03]  /*26890*/  FMUL R4, R149, UR22 ;  /* 0x0000001695047c20 */ /* 0x008fc60008400000 */
[----:B------:R-:W3:Y:S02]  /*268a0*/  LDL.LU R149, [R1+0x360] ;  /* 0x0003600001957983 */ /* 0x000ee40000300800 */
[----:B------:R-:W-:Y:S01]  /*268b0*/  F2FP.SATFINITE.E4M3.F32.PACK_AB_MERGE_C R17, RZ, R4, RZ ;  /* 0x00000004ff11723e */ /* 0x000fe200048070ff */
[----:B------:R-:W-:-:S05]  /*268c0*/  FMUL R4, R152, UR22 ;  /* 0x0000001698047c20 */ /* 0x000fca0008400000 */
[----:B0-----:R-:W-:Y:S01]  /*268d0*/  F2FP.SATFINITE.E4M3.F32.PACK_AB_MERGE_C R7, RZ, R4, RZ ;  /* 0x00000004ff07723e */ /* 0x001fe200048070ff */
[----:B--2---:R-:W-:Y:S02]  /*268e0*/  FMUL R4, R148, UR22 ;  /* 0x0000001694047c20 */ /* 0x004fe40008400000 */
[----:B------:R-:W2:Y:S01]  /*268f0*/  LDL.LU R148, [R1+0x364] ;  /* 0x0003640001947983 */ /* 0x000ea20000300800 */
[C---:B------:R-:W-:Y:S02]  /*26900*/  LOP3.LUT P0, RZ, R0.reuse, 0x100, RZ, 0xc0, !PT ;  /* 0x0000010000ff7812 */ /* 0x040fe4000780c0ff */
[----:B------:R-:W-:-:S11]  /*26910*/  LOP3.LUT P2, RZ, R0, 0x200, RZ, 0xc0, !PT ;  /* 0x0000020000ff7812 */ /* 0x000fd6000784c0ff */
[----:B------:R-:W0:Y:S08]  /*26920*/  @!P0 LDC.64 R22, c[0x0][0x5c0] ;  /* 0x00017000ff168b82 */ /* 0x000e300000000a00 */
[----:B------:R-:W1:Y:S01]  /*26930*/  @!P2 LDC.64 R26, c[0x0][0x5c0] ;  /* 0x00017000ff1aab82 */ /* 0x000e620000000a00 */
[----:B------:R-:W-:-:S13]  /*26940*/  LOP3.LUT P1, RZ, R0, 0x400, RZ, 0xc0, !PT ;  /* 0x0000040000ff7812 */ /* 0x000fda000782c0ff */
[----:B------:R-:W1:Y:S01]  /*26950*/  @!P1 LDC.64 R18, c[0x0][0x5c0] ;  /* 0x00017000ff129b82 */ /* 0x000e620000000a00 */
[----:B0-----:R-:W-:-:S05]  /*26960*/  @!P0 IADD3 R76, P3, R76, R22, RZ ;  /* 0x000000164c4c8210 */ /* 0x001fca0007f7e0ff */
[----:B------:R-:W-:Y:S01]  /*26970*/  @!P0 IMAD.X R77, R75, 0x1, R23, P3 ;  /* 0x000000014b4d8824 */ /* 0x000fe200018e0617 */
[----:B------:R-:W-:-:S04]  /*26980*/  ISETP.GE.AND P3, PT, R29, 0x181, PT ;  /* 0x000001811d00780c */ /* 0x000fc80003f66270 */
[----:B------:R0:W-:Y:S01]  /*26990*/  @!P0 STG.E.U8 desc[UR20][R76.64+0x71], R15 ;  /* 0x0000710f4c008986 */ /* 0x0001e2000c101114 */
[----:B------:R-:W-:Y:S02]  /*269a0*/  ISETP.LT.OR P0, PT, R28, 0x1, !P3 ;  /* 0x000000011c00780c */ /* 0x000fe40005f01670 */
[----:B-1----:R-:W-:-:S05]  /*269b0*/  @!P2 IADD3 R74, P4, R74, R26, RZ ;  /* 0x0000001a4a4aa210 */ /* 0x002fca0007f9e0ff */
[----:B------:R-:W-:Y:S01]  /*269c0*/  @!P2 IMAD.X R75, R31, 0x1, R27, P4 ;  /* 0x000000011f4ba824 */ /* 0x000fe200020e061b */
[----:B------:R-:W-:-:S05]  /*269d0*/  ISETP.LT.OR P4, PT, R28, 0x2, !P3 ;  /* 0x000000021c00780c */ /* 0x000fca0005f81670 */
[----:B------:R-:W1:Y:S01]  /*269e0*/  @!P0 LDC.64 R20, c[0x0][0x5c0] ;  /* 0x00017000ff148b82 */ /* 0x000e620000000a00 */
[----:B------:R4:W-:Y:S01]  /*269f0*/  @!P5 STG.E.U8 desc[UR20][R12.64+0x78], R17 ;  /* 0x000078110c00d986 */ /* 0x0009e2000c101114 */
[----:B------:R-:W-:Y:S01]  /*26a00*/  FMUL R6, R151, UR22 ;  /* 0x0000001697067c20 */ /* 0x000fe20008400000 */
[----:B0-----:R-:W-:Y:S02]  /*26a10*/  F2FP.SATFINITE.E4M3.F32.PACK_AB_MERGE_C R15, RZ, R4, RZ ;  /* 0x00000004ff0f723e */ /* 0x001fe400048070ff */
[----:B------:R-:W-:Y:S01]  /*26a20*/  @!P1 IADD3 R4, P5, R5, R18, RZ ;  /* 0x0000001205049210 */ /* 0x000fe20007fbe0ff */
[----:B------:R0:W-:Y:S02]  /*26a30*/  @!P6 STG.E.U8 desc[UR20][R10.64+0x79], R7 ;  /* 0x000079070a00e986 */ /* 0x0001e4000c101114 */
[----:B----4-:R-:W4:Y:S01]  /*26a40*/  @!P4 LDC.64 R16, c[0x0][0x5c0] ;  /* 0x00017000ff10cb82 */ /* 0x010f220000000a00 */
[----:B------:R-:W-:Y:S01]  /*26a50*/  F2FP.SATFINITE.E4M3.F32.PACK_AB_MERGE_C R13, RZ, R6, RZ ;  /* 0x00000006ff0d723e */ /* 0x000fe200048070ff */
[----:B------:R-:W-:-:S02]  /*26a60*/  @!P0 IMAD.MOV.U32 R6, RZ, RZ, R24 ;  /* 0x000000ffff068224 */ /* 0x000fc400078e0018 */
[----:B0-----:R-:W-:Y:S02]  /*26a70*/  @!P0 IMAD.MOV.U32 R7, RZ, RZ, R30 ;  /* 0x000000ffff078224 */ /* 0x001fe400078e001e */
[----:B------:R-:W-:Y:S01]  /*26a80*/  @!P1 IMAD.X R5, R9, 0x1, R19, P5 ;  /* 0x0000000109059824 */ /* 0x000fe200028e0613 */
[----:B------:R-:W-:Y:S01]  /*26a90*/  @!P2 STG.E.U8 desc[UR20][R74.64+0x78], R15 ;  /* 0x0000780f4a00a986 */ /* 0x000fe2000c101114 */
[----:B------:R-:W-:Y:S01]  /*26aa0*/  @!P0 IMAD.WIDE.U32 R6, R2, 0x180, R6 ;  /* 0x0000018002068825 */ /* 0x000fe200078e0006 */
[C---:B------:R-:W-:Y:S02]  /*26ab0*/  ISETP.LT.OR P2, PT, R28.reuse, 0x9, !P3 ;  /* 0x000000091c00780c */ /* 0x040fe40005f41670 */
[----:B------:R-:W-:Y:S01]  /*26ac0*/  ISETP.LT.OR P5, PT, R28, 0xa, !P3 ;  /* 0x0000000a1c00780c */ /* 0x000fe20005fa1670 */
[----:B------:R0:W-:Y:S01]  /*26ad0*/  @!P1 STG.E.U8 desc[UR20][R4.64+0x79], R13 ;  /* 0x0000790d04009986 */ /* 0x0001e2000c101114 */
[----:B------:R-:W-:Y:S01]  /*26ae0*/  FMUL R8, R150, UR22 ;  /* 0x0000001696087c20 */ /* 0x000fe20008400000 */
[----:B------:R-:W-:Y:S01]  /*26af0*/  @!P0 IMAD R9, R3, 0x180, RZ ;  /* 0x0000018003098824 */ /* 0x000fe200078e02ff */
[----:B-1----:R-:W-:-:S03]  /*26b00*/  @!P0 IADD3 R6, P1, R6, R20, RZ ;  /* 0x0000001406068210 */ /* 0x002fc60007f3e0ff */
[----:B------:R-:W-:Y:S02]  /*26b10*/  F2FP.SATFINITE.E4M3.F32.PACK_AB_MERGE_C R11, RZ, R8, RZ ;  /* 0x00000008ff0b723e */ /* 0x000fe400048070ff */
[----:B------:R-:W-:Y:S02]  /*26b20*/  @!P0 IADD3.X R7, R21, R7, R9, P1, !PT ;  /* 0x0000000715078210 */ /* 0x000fe40000ffe409 */
[----:B------:R-:W1:Y:S01]  /*26b30*/  @!P2 LDC.64 R18, c[0x0][0x5c0] ;  /* 0x00017000ff12ab82 */ /* 0x000e620000000a00 */
[----:B0-----:R-:W-:Y:S02]  /*26b40*/  @!P4 IMAD.MOV.U32 R4, RZ, RZ, R24 ;  /* 0x000000ffff04c224 */ /* 0x001fe400078e0018 */
[----:B------:R-:W-:Y:S02]  /*26b50*/  @!P4 IMAD.MOV.U32 R5, RZ, RZ, R30 ;  /* 0x000000ffff05c224 */ /* 0x000fe400078e001e */
[----:B------:R-:W-:-:S03]  /*26b60*/  @!P4 IMAD.WIDE.U32 R8, R2, 0x180, R4 ;  /* 0x000001800208c825 */ /* 0x000fc600078e0004 */
[----:B------:R-:W0:Y:S01]  /*26b70*/  @!P5 LDC.64 R20, c[0x0][0x5c0] ;  /* 0x00017000ff14db82 */ /* 0x000e220000000a00 */
[----:B------:R-:W-:Y:S01]  /*26b80*/  @!P0 STG.E.U8 desc[UR20][R6.64], R11 ;  /* 0x0000000b06008986 */ /* 0x000fe2000c101114 */
[----:B------:R-:W-:Y:S01]  /*26b90*/  @!P4 IMAD R5, R3, 0x180, RZ ;  /* 0x000001800305c824 */ /* 0x000fe200078e02ff */
[----:B----4-:R-:W-:Y:S02]  /*26ba0*/  @!P4 IADD3 R4, P1, R8, R16, RZ ;  /* 0x000000100804c210 */ /* 0x010fe40007f3e0ff */
[----:B------:R-:W-:Y:S02]  /*26bb0*/  ISETP.GE.AND P0, PT, R29, 0x189, PT ;  /* 0x000001891d00780c */ /* 0x000fe40003f06270 */
[----:B------:R-:W-:Y:S02]  /*26bc0*/  @!P4 IADD3.X R5, R17, R9, R5, P1, !PT ;  /* 0x000000091105c210 */ /* 0x000fe40000ffe405 */
[----:B------:R-:W-:Y:S01]  /*26bd0*/  ISETP.LT.OR P1, PT, R28, 0x1, !P0 ;  /* 0x000000011c00780c */ /* 0x000fe20004721670 */
[----:B------:R-:W-:Y:S01]  /*26be0*/  BSSY B1, `(.L_x_43) ;  /* 0x0000015000017945 */ /* 0x000fe20003800000 */
[----:B---3--:R-:W-:-:S05]  /*26bf0*/  FMUL R10, R149, UR22 ;  /* 0x00000016950a7c20 */ /* 0x008fca0008400000 */
[----:B------:R-:W-:-:S05]  /*26c00*/  F2FP.SATFINITE.E4M3.F32.PACK_AB_MERGE_C R13, RZ, R10, RZ ;  /* 0x0000000aff0d723e */ /* 0x000fca00048070ff */
[----:B------:R3:W-:Y:S02]  /*26c10*/  @!P4 STG.E.U8 desc[UR20][R4.64+0x1], R13 ;  /* 0x0000010d0400c986 */ /* 0x0007e4000c101114 */
[----:B---3--:R-:W-:Y:S02]  /*26c20*/  @!P2 IMAD.MOV.U32 R4, RZ, RZ, R24 ;  /* 0x000000ffff04a224 */ /* 0x008fe400078e0018 */
[----:B------:R-:W-:Y:S02]  /*26c30*/  @!P2 IMAD.MOV.U32 R5, RZ, RZ, R30 ;  /* 0x000000ffff05a224 */ /* 0x000fe400078e001e */
[----:B------:R-:W-:-:S04]  /*26c40*/  @!P2 IMAD.WIDE.U32 R8, R2, 0x180, R4 ;  /* 0x000001800208a825 */ /* 0x000fc800078e0004 */
[----:B--2---:R-:W-:-:S05]  /*26c50*/  FMUL R10, R148, UR22 ;  /* 0x00000016940a7c20 */ /* 0x004fca0008400000 */
[----:B------:R-:W-:Y:S01]  /*26c60*/  F2FP.SATFINITE.E4M3.F32.PACK_AB_MERGE_C R15, RZ, R10, RZ ;  /* 0x0000000aff0f723e */ /* 0x000fe200048070ff */
[----:B01----:R-:W-:Y:S06]  /*26c70*/  @P1 BRA `(.L_x_44) ;  /* 0x00000000002c1947 */ /* 0x003fec0003800000 */
[----:B------:R-:W-:Y:S01]  /*26c80*/  IMAD.MOV.U32 R4, RZ, RZ, R24 ;  /* 0x000000ffff047224 */ /* 0x000fe200078e0018 */
[----:B------:R-:W-:Y:S01]  /*26c90*/  ULDC.64 UR6, c[0x0][0x5c0] ;  /* 0x0001700000067ab9 */ /* 0x000fe20000000a00 */
[----:B------:R-:W-:Y:S02]  /*26ca0*/  IMAD.MOV.U32 R5, RZ, RZ, R30 ;  /* 0x000000ffff057224 */ /* 0x000fe400078e001e */
[----:B------:R-:W-:Y:S02]  /*26cb0*/  IMAD R7, R3, 0x180, RZ ;  /* 0x0000018003077824 */ /* 0x000fe400078e02ff */
[----:B------:R-:W-:-:S04]  /*26cc0*/  IMAD.WIDE.U32 R4, R2, 0x180, R4 ;  /* 0x0000018002047825 */ /* 0x000fc800078e0004 */
[----:B------:R-:W-:Y:S02]  /*26cd0*/  IMAD.U32 R11, RZ, RZ, UR6 ;  /* 0x00000006ff0b7e24 */ /* 0x000fe4000f8e00ff */
[----:B------:R-:W-:Y:S02]  /*26ce0*/  IMAD.U32 R6, RZ, RZ, UR7 ;  /* 0x00000007ff067e24 */ /* 0x000fe4000f8e00ff */
[----:B------:R-:W-:Y:S01]  /*26cf0*/  IMAD.IADD R7, R5, 0x1, R7 ;  /* 0x0000000105077824 */ /* 0x000fe200078e0207 */
[----:B------:R-:W-:-:S04]  /*26d00*/  IADD3 R4, P1, P4, R4, UR14, R11 ;  /* 0x0000000e04047c10 */ /* 0x000fc8000fc3e00b */
[----:B------:R-:W-:-:S05]  /*26d10*/  IADD3.X R5, R7, UR12, R6, P1, P4 ;  /* 0x0000000c07057c10 */ /* 0x000fca0008fe8406 */
[----:B------:R0:W-:Y:S04]  /*26d20*/  STG.E.U8 desc[UR20][R4.64], R15 ;  /* 0x0000000f04007986 */ /* 0x0001e8000c101114 */
.L_x_44:
[----:B------:R-:W-:Y:S05]  /*26d30*/  BSYNC B1 ;  /* 0x0000000000017941 */ /* 0x000fea0003800000 */
.L_x_43:
[----:B0-----:R-:W2:Y:S01]  /*26d40*/  LDL.LU R4, [R1+0x368] ;  /* 0x0003680001047983 */ /* 0x001ea20000300800 */
[----:B------:R-:W-:Y:S01]  /*26d50*/  ISETP.LT.OR P1, PT, R28, 0x2, !P0 ;  /* 0x000000021c00780c */ /* 0x000fe20004721670 */
[----:B------:R-:W-:Y:S01]  /*26d60*/  @!P2 IMAD R5, R3, 0x180, RZ ;  /* 0x000001800305a824 */ /* 0x000fe200078e02ff */
[----:B------:R-:W-:Y:S01]  /*26d70*/  @!P2 IADD3 R6, P4, R8, R18, RZ ;  /* 0x000000120806a210 */ /* 0x000fe20007f9e0ff */
[----:B------:R-:W-:Y:S03]  /*26d80*/  BSSY B1, `(.L_x_45) ;  /* 0x0000010000017945 */ /* 0x000fe60003800000 */
[----:B------:R-:W-:Y:S01]  /*26d90*/  @!P2 IADD3.X R7, R19, R9, R5, P4, !PT ;  /* 0x000000091307a210 */ /* 0x000fe200027fe405 */
[----:B--2---:R-:W-:-:S05]  /*26da0*/  FMUL R4, R4, UR22 ;  /* 0x0000001604047c20 */ /* 0x004fca0008400000 */
[----:B------:R-:W-:Y:S01]  /*26db0*/  F2FP.SATFINITE.E4M3.F32.PACK_AB_MERGE_C R9, RZ, R4, RZ ;  /* 0x00000004ff09723e */ /* 0x000fe200048070ff */
[----:B------:R-:W-:Y:S06]  /*26dc0*/  @P1 BRA `(.L_x_46) ;  /* 0x00000000002c1947 */ /* 0x000fec0003800000 */
        /* <DEDUP_REMOVED lines=11> */
.L_x_46:
[----:B------:R-:W-:Y:S05]  /*26e80*/  BSYNC B1 ;  /* 0x0000000000017941 */ /* 0x000fea0003800000 */
.L_x_45:
[----:B0-----:R-:W2:Y:S04]  /*26e90*/  LDL.LU R4, [R1+0x36c] ;  /* 0x00036c0001047983 */ /* 0x001ea80000300800 */
[----:B------:R-:W3:Y:S04]  /*26ea0*/  LDL.LU R8, [R1+0x370] ;  /* 0x0003700001087983 */ /* 0x000ee80000300800 */
[----:B------:R-:W4:Y:S01]  /*26eb0*/  LDL.LU R10, [R1+0x374] ;  /* 0x00037400010a7983 */ /* 0x000f220000300800 */
[C---:B------:R-:W-:Y:S01]  /*26ec0*/  ISETP.LT.OR P4, PT, R28.reuse, 0x11, !P3 ;  /* 0x000000111c00780c */ /* 0x040fe20005f81670 */
[----:B------:R-:W-:Y:S01]  /*26ed0*/  @!P5 IMAD.MOV.U32 R5, RZ, RZ, R30 ;  /* 0x000000ffff05d224 */ /* 0x000fe200078e001e */
[----:B------:R-:W-:Y:S01]  /*26ee0*/  ISETP.LT.OR P1, PT, R28, 0x12, !P3 ;  /* 0x000000121c00780c */ /* 0x000fe20005f21670 */
[----:B------:R-:W-:Y:S01]  /*26ef0*/  @!P5 IMAD R9, R3, 0x180, RZ ;  /* 0x000001800309d824 */ /* 0x000fe200078e02ff */
[----:B------:R-:W-:Y:S09]  /*26f00*/  BSSY B1, `(.L_x_47) ;  /* 0x000001f000017945 */ /* 0x000ff20003800000 */
[----:B------:R-:W0:Y:S08]  /*26f10*/  @!P4 LDC.64 R14, c[0x0][0x5c0] ;  /* 0x00017000ff0ecb82 */ /* 0x000e300000000a00 */
[----:B------:R-:W1:Y:S01]  /*26f20*/  @!P1 LDC.64 R16, c[0x0][0x5c0] ;  /* 0x00017000ff109b82 */ /* 0x000e620000000a00 */
[----:B--2---:R-:W-:Y:S01]  /*26f30*/  FMUL R4, R4, UR22 ;  /* 0x0000001604047c20 */ /* 0x004fe20008400000 */
[----:B---3--:R-:W-:-:S04]  /*26f40*/  FMUL R8, R8, UR22 ;  /* 0x0000001608087c20 */ /* 0x008fc80008400000 */
[----:B------:R-:W-:Y:S01]  /*26f50*/  F2FP.SATFINITE.E4M3.F32.PACK_AB_MERGE_C R11, RZ, R4, RZ ;  /* 0x00000004ff0b723e */ /* 0x000fe200048070ff */
[----:B------:R-:W-:Y:S02]  /*26f60*/  @!P5 IMAD.MOV.U32 R4, RZ, RZ, R24 ;  /* 0x000000ffff04d224 */ /* 0x000fe400078e0018 */
[----:B----4-:R-:W-:Y:S01]  /*26f70*/  FMUL R10, R10, UR22 ;  /* 0x000000160a0a7c20 */ /* 0x010fe20008400000 */
[----:B------:R-:W-:Y:S01]  /*26f80*/  F2FP.SATFINITE.E4M3.F32.PACK_AB_MERGE_C R13, RZ, R8, RZ ;  /* 0x00000008ff0d723e */ /* 0x000fe200048070ff */
[----:B------:R-:W-:Y:S01]  /*26f90*/  @!P5 IMAD.WIDE.U32 R4, R2, 0x180, R4 ;  /* 0x000001800204d825 */ /* 0x000fe200078e0004 */
[----:B------:R2:W-:Y:S02]  /*26fa0*/  @!P2 STG.E.U8 desc[UR20][R6.64+0x8], R11 ;  /* 0x0000080b0600a986 */ /* 0x0005e4000c101114 */
[----:B------:R-:W-:-:S04]  /*26fb0*/  @!P5 IADD3 R4, P2, R4, R20, RZ ;  /* 0x000000140404d210 */ /* 0x000fc80007f5e0ff */
[----:B------:R-:W-:Y:S02]  /*26fc0*/  @!P5 IADD3.X R5, R21, R5, R9, P2, !PT ;  /* 0x000000051505d210 */ /* 0x000fe400017fe409 */
[----:B------:R-:W-:Y:S02]  /*26fd0*/  ISETP.LT.OR P2, PT, R28, 0x9, !P0 ;  /* 0x000000091c00780c */ /* 0x000fe40004741670 */
[----:B--2---:R-:W-:Y:S01]  /*26fe0*/  F2FP.SATFINITE.E4M3.F32.PACK_AB_MERGE_C R7, RZ, R10, RZ ;  /* 0x0000000aff07723e */ /* 0x004fe200048070ff */
[----:B------:R2:W-:Y:S02]  /*26ff0*/  @!P5 STG.E.U8 desc[UR20][R4.64+0x9], R13 ;  /* 0x0000090d0400d986 */ /* 0x0005e4000c101114 */
[----:B--2---:R-:W-:Y:S02]  /*27000*/  @!P4 IMAD.MOV.U32 R4, RZ, RZ, R24 ;  /* 0x000000ffff04c224 */ /* 0x004fe400078e0018 */
[----:B------:R-:W-:Y:S02]  /*27010*/  @!P4 IMAD.MOV.U32 R5, RZ, RZ, R30 ;  /* 0x000000ffff05c224 */ /* 0x000fe400078e001e */
[----:B------:R-:W-:-:S04]  /*27020*/  @!P4 IMAD.WIDE.U32 R8, R2, 0x180, R4 ;  /* 0x000001800208c825 */ /* 0x000fc800078e0004 */
[----:B01----:R-:W-:Y:S05]  /*27030*/  @P2 BRA `(.L_x_48) ;  /* 0x00000000002c2947 */ /* 0x003fea0003800000 */
        /* <DEDUP_REMOVED lines=11> */
.L_x_48:
[----:B------:R-:W-:Y:S05]  /*270f0*/  BSYNC B1 ;  /* 0x0000000000017941 */ /* 0x000fea0003800000 */
.L_x_47:
        /* <DEDUP_REMOVED lines=20> */
.L_x_50:
[----:B------:R-:W-:Y:S05]  /*27240*/  BSYNC B1 ;  /* 0x0000000000017941 */ /* 0x000fea0003800000 */
.L_x_49:
        /* <DEDUP_REMOVED lines=38> */
.L_x_52:
[----:B------:R-:W-:Y:S05]  /*274b0*/  BSYNC B1 ;  /* 0x0000000000017941 */ /* 0x000fea0003800000 */
.L_x_51:
        /* <DEDUP_REMOVED lines=20> */
.L_x_54:
[----:B------:R-:W-:Y:S05]  /*27600*/  BSYNC B1 ;  /* 0x0000000000017941 */ /* 0x000fea0003800000 */
.L_x_53:
        /* <DEDUP_REMOVED lines=38> */
.L_x_56:
[----:B------:R-:W-:Y:S05]  /*27870*/  BSYNC B1 ;  /* 0x0000000000017941 */ /* 0x000fea0003800000 */
.L_x_55:
        /* <DEDUP_REMOVED lines=20> */
.L_x_58:
[----:B------:R-:W-:Y:S05]  /*279c0*/  BSYNC B1 ;  /* 0x0000000000017941 */ /* 0x000fea0003800000 */
.L_x_57:
        /* <DEDUP_REMOVED lines=38> */
.L_x_60:
[----:B------:R-:W-:Y:S05]  /*27c30*/  BSYNC B1 ;  /* 0x0000000000017941 */ /* 0x000fea0003800000 */
.L_x_59:
        /* <DEDUP_REMOVED lines=20> */
.L_x_62:
[----:B------:R-:W-:Y:S05]  /*27d80*/  BSYNC B1 ;  /* 0x0000000000017941 */ /* 0x000fea0003800000 */
.L_x_61:
        /* <DEDUP_REMOVED lines=38> */
.L_x_64:
[----:B------:R-:W-:Y:S05]  /*27ff0*/  BSYNC B1 ;  /* 0x0000000000017941 */ /* 0x000fea0003800000 */
.L_x_63:
        /* <DEDUP_REMOVED lines=20> */
.L_x_66:
[----:B------:R-:W-:Y:S05]  /*28140*/  BSYNC B1 ;  /* 0x0000000000017941 */ /* 0x000fea0003800000 */
.L_x_65:
        /* <DEDUP_REMOVED lines=38> */
.L_x_68:
[----:B------:R-:W-:Y:S05]  /*283b0*/  BSYNC B1 ;  /* 0x0000000000017941 */ /* 0x000fea0003800000 */
.L_x_67:
        /* <DEDUP_REMOVED lines=20> */
.L_x_70:
[----:B------:R-:W-:Y:S05]  /*28500*/  BSYNC B1 ;  /* 0x0000000000017941 */ /* 0x000fea0003800000 */
.L_x_69:
        /* <DEDUP_REMOVED lines=38> */
.L_x_72:
[----:B------:R-:W-:Y:S05]  /*28770*/  BSYNC B1 ;  /* 0x0000000000017941 */ /* 0x000fea0003800000 */
.L_x_71:
        /* <DEDUP_REMOVED lines=20> */
.L_x_74:
[----:B------:R-:W-:Y:S05]  /*288c0*/  BSYNC B1 ;  /* 0x0000000000017941 */ /* 0x000fea0003800000 */
.L_x_73:
        /* <DEDUP_REMOVED lines=38> */
.L_x_76:
[----:B------:R-:W-:Y:S05]  /*28b30*/  BSYNC B1 ;  /* 0x0000000000017941 */ /* 0x000fea0003800000 */
.L_x_75:
        /* <DEDUP_REMOVED lines=20> */
.L_x_78:
[----:B------:R-:W-:Y:S05]  /*28c80*/  BSYNC B1 ;  /* 0x0000000000017941 */ /* 0x000fea0003800000 */
.L_x_77:
        /* <DEDUP_REMOVED lines=38> */
.L_x_80:
[----:B------:R-:W-:Y:S05]  /*28ef0*/  BSYNC B1 ;  /* 0x0000000000017941 */ /* 0x000fea0003800000 */
.L_x_79:
        /* <DEDUP_REMOVED lines=20> */
.L_x_82:
[----:B------:R-:W-:Y:S05]  /*29040*/  BSYNC B1 ;  /* 0x0000000000017941 */ /* 0x000fea0003800000 */
.L_x_81:
        /* <DEDUP_REMOVED lines=38> */
.L_x_84:
[----:B------:R-:W-:Y:S05]  /*292b0*/  BSYNC B1 ;  /* 0x0000000000017941 */ /* 0x000fea0003800000 */
.L_x_83:
        /* <DEDUP_REMOVED lines=20> */
.L_x_86:
[----:B------:R-:W-:Y:S05]  /*29400*/  BSYNC B1 ;  /* 0x0000000000017941 */ /* 0x000fea0003800000 */
.L_x_85:
        /* <DEDUP_REMOVED lines=38> */
.L_x_88:
[----:B------:R-:W-:Y:S05]  /*29670*/  BSYNC B1 ;  /* 0x0000000000017941 */ /* 0x000fea0003800000 */
.L_x_87:
        /* <DEDUP_REMOVED lines=20> */
.L_x_90:
[----:B------:R-:W-:Y:S05]  /*297c0*/  BSYNC B1 ;  /* 0x0000000000017941 */ /* 0x000fea0003800000 */
.L_x_89:
        /* <DEDUP_REMOVED lines=38> */
.L_x_92:
[----:B------:R-:W-:Y:S05]  /*29a30*/  BSYNC B1 ;  /* 0x0000000000017941 */ /* 0x000fea0003800000 */
.L_x_91:
        /* <DEDUP_REMOVED lines=20> */
.L_x_94:
[----:B------:R-:W-:Y:S05]  /*29b80*/  BSYNC B1 ;  /* 0x0000000000017941 */ /* 0x000fea0003800000 */
.L_x_93:
[----:B0-----:R-:W2:Y:S04]  /*29b90*/  LDL.LU R4, [R1+0x42c] ;  /* 0x00042c0001047983 */ /* 0x001ea80000300800 */
[----:B------:R-:W3:Y:S04]  /*29ba0*/  LDL.LU R8, [R1+0x430] ;  /* 0x0004300001087983 */ /* 0x000ee80000300800 */
[----:B------:R-:W4:Y:S01]  /*29bb0*/  LDL.LU R12, [R1+0x434] ;  /* 0x00043400010c7983 */ /* 0x000f220000300800 */
[----:B------:R-:W-:Y:S01]  /*29bc0*/  @!P2 IMAD.MOV.U32 R5, RZ, RZ, R30 ;  /* 0x000000ffff05a224 */ /* 0x000fe200078e001e */
[C---:B------:R-:W-:Y:S01]  /*29bd0*/  ISETP.LT.OR P4, PT, R28.reuse, 0x71, !P3 ;  /* 0x000000711c00780c */ /* 0x040fe20005f81670 */
[----:B------:R-:W-:Y:S01]  /*29be0*/  @!P2 IMAD R10, R3, 0x180, RZ ;  /* 0x00000180030aa824 */ /* 0x000fe200078e02ff */
[----:B------:R-:W-:Y:S01]  /*29bf0*/  ISETP.LT.OR P1, PT, R28, 0x72, !P3 ;  /* 0x000000721c00780c */ /* 0x000fe20005f21670 */
[----:B------:R-:W-:Y:S10]  /*29c00*/  BSSY B1, `(.L_x_95) ;  /* 0x000001c000017945 */ /* 0x000ff40003800000 */
[----:B------:R-:W0:Y:S08]  /*29c10*/  @!P4 LDC.64 R14, c[0x0][0x5c0] ;  /* 0x00017000ff0ecb82 */ /* 0x000e300000000a00 */
[----:B------:R-:W1:Y:S01]  /*29c20*/  @!P1 LDC.64 R16, c[0x0][0x5c0] ;  /* 0x00017000ff109b82 */ /* 0x000e620000000a00 */
[----:B--2---:R-:W-:Y:S01]  /*29c30*/  FMUL R4, R4, UR22 ;  /* 0x0000001604047c20 */ /* 0x004fe20008400000 */
[----:B---3--:R-:W-:-:S04]  /*29c40*/  FMUL R8, R8, UR22 ;  /* 0x0000001608087c20 */ /* 0x008fc80008400000 */
[----:B------:R-:W-:Y:S01]  /*29c50*/  F2FP.SATFINITE.E4M3.F32.PACK_AB_MERGE_C R9, RZ, R4, RZ ;  /* 0x00000004ff09723e */ /* 0x000fe200048070ff */
[----:B------:R-:W-:Y:S01]  /*29c60*/  @!P2 IMAD.MOV.U32 R4, RZ, RZ, R24 ;  /* 0x000000ffff04a224 */ /* 0x000fe200078e0018 */
[----:B------:R-:W-:-:S03]  /*29c70*/  F2FP.SATFINITE.E4M3.F32.PACK_AB_MERGE_C R11, RZ, R8, RZ ;  /* 0x00000008ff0b723e */ /* 0x000fc600048070ff */
[----:B------:R-:W-:Y:S01]  /*29c80*/  @!P2 IMAD.WIDE.U32 R4, R2, 0x180, R4 ;  /* 0x000001800204a825 */ /* 0x000fe200078e0004 */
[----:B------:R2:W-:Y:S03]  /*29c90*/  @!P5 STG.E.U8 desc[UR20][R6.64+0x68], R9 ;  /* 0x000068090600d986 */ /* 0x0005e6000c101114 */
[----:B----4-:R-:W-:Y:S01]  /*29ca0*/  FMUL R8, R12, UR22 ;  /* 0x000000160c087c20 */ /* 0x010fe20008400000 */
[----:B------:R-:W-:-:S04]  /*29cb0*/  @!P2 IADD3 R4, P5, R4, R18, RZ ;  /* 0x000000120404a210 */ /* 0x000fc80007fbe0ff */
[----:B------:R-:W-:Y:S02]  /*29cc0*/  F2FP.SATFINITE.E4M3.F32.PACK_AB_MERGE_C R13, RZ, R8, RZ ;  /* 0x00000008ff0d723e */ /* 0x000fe400048070ff */
[----:B------:R-:W-:Y:S02]  /*29cd0*/  @!P2 IADD3.X R5, R19, R5, R10, P5, !PT ;  /* 0x000000051305a210 */ /* 0x000fe40002ffe40a */
[----:B------:R-:W-:-:S03]  /*29ce0*/  ISETP.LT.OR P5, PT, R28, 0x69, !P0 ;  /* 0x000000691c00780c */ /* 0x000fc600047a1670 */
[----:B------:R2:W-:Y:S10]  /*29cf0*/  @!P2 STG.E.U8 desc[UR20][R4.64+0x69], R11 ;  /* 0x0000690b0400a986 */ /* 0x0005f4000c101114 */
[----:B01----:R-:W-:Y:S05]  /*29d00*/  @P5 BRA `(.L_x_96) ;  /* 0x00000000002c5947 */ /* 0x003fea0003800000 */
[----:B--2---:R-:W-:Y:S01]  /*29d10*/  IMAD.MOV.U32 R4, RZ, RZ, R24 ;  /* 0x000000ffff047224 */ /* 0x004fe200078e0018 */
        /* <DEDUP_REMOVED lines=10> */
.L_x_96:
[----:B------:R-:W-:Y:S05]  /*29dc0*/  BSYNC B1 ;  /* 0x0000000000017941 */ /* 0x000fea0003800000 */
.L_x_95:
[----:B0-2---:R-:W2:Y:S01]  /*29dd0*/  LDL.LU R4, [R1+0x438] ;  /* 0x0004380001047983 */ /* 0x005ea20000300800 */
[----:B------:R-:W-:Y:S01]  /*29de0*/  ISETP.LT.OR P2, PT, R28, 0x6a, !P0 ;  /* 0x0000006a1c00780c */ /* 0x000fe20004741670 */
[----:B------:R-:W-:Y:S01]  /*29df0*/  BSSY B1, `(.L_x_97) ;  /* 0x000000f000017945 */ /* 0x000fe20003800000 */
[----:B--2---:R-:W-:-:S05]  /*29e00*/  FMUL R4, R4, UR22 ;  /* 0x0000001604047c20 */ /* 0x004fca0008400000 */
[----:B------:R-:W-:-:S06]  /*29e10*/  F2FP.SATFINITE.E4M3.F32.PACK_AB_MERGE_C R7, RZ, R4, RZ ;  /* 0x00000004ff07723e */ /* 0x000fcc00048070ff */
[----:B------:R-:W-:Y:S05]  /*29e20*/  @P2 BRA `(.L_x_98) ;  /* 0x00000000002c2947 */ /* 0x000fea0003800000 */
        /* <DEDUP_REMOVED lines=11> */
.L_x_98:
[----:B------:R-:W-:Y:S05]  /*29ee0*/  BSYNC B1 ;  /* 0x0000000000017941 */ /* 0x000fea0003800000 */
.L_x_97:
[----:B------:R-:W2:Y:S04]  /*29ef0*/  LDL.LU R6, [R1+0x43c] ;  /* 0x00043c0001067983 */ /* 0x000ea80000300800 */
[----:B------:R-:W3:Y:S04]  /*29f00*/  LDL.LU R10, [R1+0x440] ;  /* 0x00044000010a7983 */ /* 0x000ee80000300800 */
[----:B------:R-:W4:Y:S01]  /*29f10*/  LDL.LU R12, [R1+0x444] ;  /* 0x00044400010c7983 */ /* 0x000f220000300800 */
[----:B0-----:R-:W-:Y:S01]  /*29f20*/  @!P4 IMAD.MOV.U32 R4, RZ, RZ, R24 ;  /* 0x000000ffff04c224 */ /* 0x001fe200078e0018 */
[C---:B------:R-:W-:Y:S01]  /*29f30*/  ISETP.LT.OR P2, PT, R28.reuse, 0x79, !P3 ;  /* 0x000000791c00780c */ /* 0x040fe20005f41670 */
[----:B------:R-:W-:Y:S01]  /*29f40*/  @!P4 IMAD.MOV.U32 R5, RZ, RZ, R30 ;  /* 0x000000ffff05c224 */ /* 0x000fe200078e001e */
[----:B------:R-:W-:Y:S01]  /*29f50*/  ISETP.LT.OR P3, PT, R28, 0x7a, !P3 ;  /* 0x0000007a1c00780c */ /* 0x000fe20005f61670 */
[----:B------:R-:W-:Y:S01]  /*29f60*/  @!P4 IMAD R9, R3, 0x180, RZ ;  /* 0x000001800309c824 */ /* 0x000fe200078e02ff */
[----:B------:R-:W-:Y:S01]  /*29f70*/  BSSY B1, `(.L_x_99) ;  /* 0x0000021000017945 */ /* 0x000fe20003800000 */
[----:B------:R-:W-:-:S04]  /*29f80*/  @!P4 IMAD.WIDE.U32 R4, R2, 0x180, R4 ;  /* 0x000001800204c825 */ /* 0x000fc800078e0004 */
[----:B------:R-:W-:Y:S01]  /*29f90*/  @!P1 IMAD.MOV.U32 R7, RZ, RZ, R30 ;  /* 0x000000ffff079224 */ /* 0x000fe200078e001e */
[----:B------:R-:W-:-:S03]  /*29fa0*/  @!P4 IADD3 R4, P5, R4, R14, RZ ;  /* 0x0000000e0404c210 */ /* 0x000fc60007fbe0ff */
[----:B------:R-:W0:Y:S01]  /*29fb0*/  @!P2 LDC.64 R18, c[0x0][0x5c0] ;  /* 0x00017000ff12ab82 */ /* 0x000e220000000a00 */
[----:B------:R-:W-:-:S07]  /*29fc0*/  @!P4 IADD3.X R5, R15, R5, R9, P5, !PT ;  /* 0x000000050f05c210 */ /* 0x000fce0002ffe409 */
[----:B------:R-:W1:Y:S01]  /*29fd0*/  @!P3 LDC.64 R20, c[0x0][0x5c0] ;  /* 0x00017000ff14bb82 */ /* 0x000e620000000a00 */
[----:B--2---:R-:W-:Y:S01]  /*29fe0*/  FMUL R8, R6, UR22 ;  /* 0x0000001606087c20 */ /* 0x004fe20008400000 */
[----:B------:R-:W-:-:S04]  /*29ff0*/  @!P1 IMAD.MOV.U32 R6, RZ, RZ, R24 ;  /* 0x000000ffff069224 */ /* 0x000fc800078e0018 */
[----:B------:R-:W-:Y:S01]  /*2a000*/  @!P1 IMAD.WIDE.U32 R6, R2, 0x180, R6 ;  /* 0x0000018002069825 */ /* 0x000fe200078e0006 */
[----:B------:R-:W-:-:S03]  /*2a010*/  F2FP.SATFINITE.E4M3.F32.PACK_AB_MERGE_C R9, RZ, R8, RZ ;  /* 0x00000008ff09723e */ /* 0x000fc600048070ff */
[----:B---3--:R-:W-:Y:S01]  /*2a020*/  FMUL R8, R10, UR22 ;  /* 0x000000160a087c20 */ /* 0x008fe20008400000 */
[----:B------:R-:W-:Y:S01]  /*2a030*/  @!P1 IMAD R10, R3, 0x180, RZ ;  /* 0x00000180030a9824 */ /* 0x000fe200078e02ff */
[----:B------:R-:W-:Y:S01]  /*2a040*/  @!P1 IADD3 R6, P5, R6, R16, RZ ;  /* 0x0000001006069210 */ /* 0x000fe20007fbe0ff */
[----:B------:R2:W-:Y:S02]  /*2a050*/  @!P4 STG.E.U8 desc[UR20][R4.64+0x70], R9 ;  /* 0x000070090400c986 */ /* 0x0005e4000c101114 */
[----:B------:R-:W-:Y:S01]  /*2a060*/  F2FP.SATFINITE.E4M3.F32.PACK_AB_MERGE_C R11, RZ, R8, RZ ;  /* 0x00000008ff0b723e */ /* 0x000fe200048070ff */
[----:B----4-:R-:W-:Y:S01]  /*2a070*/  FMUL R8, R12, UR22 ;  /* 0x000000160c087c20 */ /* 0x010fe20008400000 */
[----:B------:R-:W-:Y:S02]  /*2a080*/  @!P1 IADD3.X R7, R17, R7, R10, P5, !PT ;  /* 0x0000000711079210 */ /* 0x000fe40002ffe40a */
[----:B------:R-:W-:Y:S02]  /*2a090*/  ISETP.LT.OR P4, PT, R28, 0x71, !P0 ;  /* 0x000000711c00780c */ /* 0x000fe40004781670 */
[----:B------:R-:W-:Y:S01]  /*2a0a0*/  F2FP.SATFINITE.E4M3.F32.PACK_AB_MERGE_C R13, RZ, R8, RZ ;  /* 0x00000008ff0d723e */ /* 0x000fe200048070ff */
        /* <DEDUP_REMOVED lines=13> */
.L_x_100:
[----:B------:R-:W-:Y:S05]  /*2a180*/  BSYNC B1 ;  /* 0x0000000000017941 */ /* 0x000fea0003800000 */
.L_x_99:
[----:B0-2---:R-:W2:Y:S04]  /*2a190*/  LDL.LU R4, [R1+0x44c] ;  /* 0x00044c0001047983 */ /* 0x005ea80000300800 */
[----:B------:R-:W3:Y:S04]  /*2a1a0*/  LDL.LU R11, [R1+0x450] ;  /* 0x00045000010b7983 */ /* 0x000ee80000300800 */
[----:B------:R-:W4:Y:S01]  /*2a1b0*/  LDL.LU R13, [R1+0x448] ;  /* 0x00044800010d7983 */ /* 0x000f220000300800 */
[----:B------:R-:W-:Y:S01]  /*2a1c0*/  @!P2 IMAD.MOV.U32 R5, RZ, RZ, R30 ;  /* 0x000000ffff05a224 */ /* 0x000fe200078e001e */
[----:B------:R-:W-:Y:S01]  /*2a1d0*/  ISETP.LT.OR P1, PT, R28, 0x72, !P0 ;  /* 0x000000721c00780c */ /* 0x000fe20004721670 */
[----:B------:R-:W-:Y:S01]  /*2a1e0*/  @!P3 IMAD.MOV.U32 R6, RZ, RZ, R24 ;  /* 0x000000ffff06b224 */ /* 0x000fe200078e0018 */
[----:B------:R-:W-:Y:S01]  /*2a1f0*/  BSSY B1, `(.L_x_101) ;  /* 0x000001d000017945 */ /* 0x000fe20003800000 */
[----:B------:R-:W-:-:S02]  /*2a200*/  @!P3 IMAD.MOV.U32 R7, RZ, RZ, R30 ;  /* 0x000000ffff07b224 */ /* 0x000fc400078e001e */
[----:B------:R-:W-:Y:S02]  /*2a210*/  @!P3 IMAD R12, R3, 0x180, RZ ;  /* 0x00000180030cb824 */ /* 0x000fe400078e02ff */
[----:B------:R-:W-:-:S04]  /*2a220*/  @!P3 IMAD.WIDE.U32 R8, R2, 0x180, R6 ;  /* 0x000001800208b825 */ /* 0x000fc800078e0006 */
[----:B------:R-:W-:Y:S01]  /*2a230*/  @!P2 IMAD R7, R3, 0x180, RZ ;  /* 0x000001800307a824 */ /* 0x000fe200078e02ff */
[----:B------:R-:W-:-:S04]  /*2a240*/  @!P3 IADD3 R8, P5, R8, R20, RZ ;  /* 0x000000140808b210 */ /* 0x000fc80007fbe0ff */
[----:B------:R-:W-:Y:S01]  /*2a250*/  @!P3 IADD3.X R9, R21, R9, R12, P5, !PT ;  /* 0x000000091509b210 */ /* 0x000fe20002ffe40c */
[----:B--2---:R-:W-:Y:S01]  /*2a260*/  FMUL R10, R4, UR22 ;  /* 0x00000016040a7c20 */ /* 0x004fe20008400000 */
[----:B------:R-:W-:Y:S02]  /*2a270*/  @!P2 IMAD.MOV.U32 R4, RZ, RZ, R24 ;  /* 0x000000ffff04a224 */ /* 0x000fe400078e0018 */
[----:B---3--:R-:W-:Y:S02]  /*2a280*/  FMUL R11, R11, UR22 ;  /* 0x000000160b0b7c20 */ /* 0x008fe40008400000 */
[----:B------:R-:W-:-:S03]  /*2a290*/  @!P2 IMAD.WIDE.U32 R4, R2, 0x180, R4 ;  /* 0x000001800204a825 */ /* 0x000fc600078e0004 */
[----:B------:R-:W-:Y:S02]  /*2a2a0*/  F2FP.SATFINITE.E4M3.F32.PACK_AB_MERGE_C R15, RZ, R11, RZ ;  /* 0x0000000bff0f723e */ /* 0x000fe400048070ff */
[----:B------:R-:W-:Y:S01]  /*2a2b0*/  @!P2 IADD3 R6, P4, R4, R18, RZ ;  /* 0x000000120406a210 */ /* 0x000fe20007f9e0ff */
[----:B----4-:R-:W-:Y:S01]  /*2a2c0*/  FMUL R4, R13, UR22 ;  /* 0x000000160d047c20 */ /* 0x010fe20008400000 */
[----:B------:R-:W-:Y:S02]  /*2a2d0*/  F2FP.SATFINITE.E4M3.F32.PACK_AB_MERGE_C R13, RZ, R10, RZ ;  /* 0x0000000aff0d723e */ /* 0x000fe400048070ff */
[----:B------:R-:W-:Y:S02]  /*2a2e0*/  @!P2 IADD3.X R7, R19, R5, R7, P4, !PT ;  /* 0x000000051307a210 */ /* 0x000fe400027fe407 */
        /* <DEDUP_REMOVED lines=13> */
.L_x_102:
[----:B------:R-:W-:Y:S05]  /*2a3c0*/  BSYNC B1 ;  /* 0x0000000000017941 */ /* 0x000fea0003800000 */
.L_x_101:
[----:B0-----:R-:W2:Y:S04]  /*2a3d0*/  LDL.LU R4, [R1+0x454] ;  /* 0x0004540001047983 */ /* 0x001ea80000300800 */
[----:B------:R-:W3:Y:S01]  /*2a3e0*/  LDL.LU R5, [R1+0x458] ;  /* 0x0004580001057983 */ /* 0x000ee20000300800 */
[C---:B------:R-:W-:Y:S01]  /*2a3f0*/  ISETP.LT.OR P1, PT, R28.reuse, 0x79, !P0 ;  /* 0x000000791c00780c */ /* 0x040fe20004721670 */
[----:B------:R-:W-:Y:S01]  /*2a400*/  BSSY B1, `(.L_x_103) ;  /* 0x0000013000017945 */ /* 0x000fe20003800000 */
[----:B------:R-:W-:Y:S01]  /*2a410*/  ISETP.LT.OR P0, PT, R28, 0x7a, !P0 ;  /* 0x0000007a1c00780c */ /* 0x000fe20004701670 */
[----:B------:R0:W-:Y:S04]  /*2a420*/  @!P2 STG.E.U8 desc[UR20][R6.64+0x78], R13 ;  /* 0x0000780d0600a986 */ /* 0x0001e8000c101114 */
[----:B------:R0:W-:Y:S01]  /*2a430*/  @!P3 STG.E.U8 desc[UR20][R8.64+0x79], R15 ;  /* 0x0000790f0800b986 */ /* 0x0001e2000c101114 */
[----:B--2---:R-:W-:Y:S01]  /*2a440*/  FMUL R4, R4, UR22 ;  /* 0x0000001604047c20 */ /* 0x004fe20008400000 */
[----:B---3--:R-:W-:-:S04]  /*2a450*/  FMUL R10, R5, UR22 ;  /* 0x00000016050a7c20 */ /* 0x008fc80008400000 */
[----:B------:R-:W-:Y:S01]  /*2a460*/  F2FP.SATFINITE.E4M3.F32.PACK_AB_MERGE_C R11, RZ, R4, RZ ;  /* 0x00000004ff0b723e */ /* 0x000fe200048070ff */
[----:B0-----:R-:W-:Y:S06]  /*2a470*/  @P1 BRA `(.L_x_104) ;  /* 0x00000000002c1947 */ /* 0x001fec0003800000 */
        /* <DEDUP_REMOVED lines=11> */
.L_x_104:
[----:B------:R-:W-:Y:S05]  /*2a530*/  BSYNC B1 ;  /* 0x0000000000017941 */ /* 0x000fea0003800000 */
.L_x_103:
[----:B0-----:R-:W-:Y:S01]  /*2a540*/  F2FP.SATFINITE.E4M3.F32.PACK_AB_MERGE_C R5, RZ, R10, RZ ;  /* 0x0000000aff05723e */ /* 0x001fe200048070ff */
[----:B------:R-:W-:Y:S06]  /*2a550*/  @P0 BRA `(.L_x_42) ;  /* 0x0000000000280947 */ /* 0x000fec0003800000 */
[----:B------:R-:W-:Y:S01]  /*2a560*/  IMAD.MOV.U32 R25, RZ, RZ, R30 ;  /* 0x000000ffff197224 */ /* 0x000fe200078e001e */
[----:B------:R-:W-:Y:S01]  /*2a570*/  ULDC.64 UR6, c[0x0][0x5c0] ;  /* 0x0001700000067ab9 */ /* 0x000fe20000000a00 */
        /* <DEDUP_REMOVED lines=8> */
.L_x_42:
[----:B------:R-:W-:Y:S05]  /*2a600*/  BSYNC B0 ;  /* 0x0000000000007941 */ /* 0x000fea0003800000 */
.L_x_38:
[----:B--2---:R-:W2:Y:S04]  /*2a610*/  LDL.LU R3, [R1+0x46c] ;  /* 0x00046c0001037983 */ /* 0x004ea80000300800 */
[----:B------:R-:W2:Y:S01]  /*2a620*/  LDL.LU R2, [R1+0x470] ;  /* 0x0004700001027983 */ /* 0x000ea20000300800 */
[----:B------:R-:W-:Y:S01]  /*2a630*/  ULDC UR6, c[0x0][0xc] ;  /* 0x0000030000067ab9 */ /* 0x000fe20000000800 */
[----:B------:R-:W-:Y:S01]  /*2a640*/  ULDC UR7, c[0x0][0x10] ;  /* 0x0000040000077ab9 */ /* 0x000fe20000000800 */
[----:B0--3--:R-:W2:Y:S01]  /*2a650*/  LDC R5, c[0x0][0x14] ;  /* 0x00000500ff057b82 */ /* 0x009ea20000000800 */
[----:B------:R-:W-:Y:S01]  /*2a660*/  UIMAD.WIDE.U32 UR6, UR6, UR7, URZ ;  /* 0x00000007060672a5 */ /* 0x000fe2000f8e003f */
[----:B------:R-:W-:-:S05]  /*2a670*/  UMOV UR16, 0xffffffff ;  /* 0xffffffff00107882 */ /* 0x000fca0000000000 */
[----:B--2---:R-:W-:-:S04]  /*2a680*/  IMAD.WIDE.U32 R2, R5, UR6, R2 ;  /* 0x0000000605027c25 */ /* 0x004fc8000f8e0002 */
[----:B------:R-:W-:Y:S01]  /*2a690*/  IMAD R5, R5, UR7, RZ ;  /* 0x0000000705057c24 */ /* 0x000fe2000f8e02ff */
[----:B------:R-:W-:Y:S01]  /*2a6a0*/  ULDC.64 UR6, c[0x0][0x650] ;  /* 0x0001940000067ab9 */ /* 0x000fe20000000a00 */
[----:B------:R-:W-:Y:S01]  /*2a6b0*/  IMAD.MOV.U32 R14, RZ, RZ, R2 ;  /* 0x000000ffff0e7224 */ /* 0x000fe200078e0002 */
[----:B------:R-:W-:Y:S01]  /*2a6c0*/  ISETP.GE.U32.AND P0, PT, R2, UR6, PT ;  /* 0x0000000602007c0c */ /* 0x000fe2000bf06070 */
[----:B------:R-:W-:Y:S01]  /*2a6d0*/  IMAD.IADD R15, R3, 0x1, R5 ;  /* 0x00000001030f7824 */ /* 0x000fe200078e0205 */
[----:B------:R-:W-:Y:S01]  /*2a6e0*/  PRMT R3, RZ, 0x7610, R3 ;  /* 0x00007610ff037816 */ /* 0x000fe20000000003 */
[----:B------:R-:W-:-:S03]  /*2a6f0*/  IMAD.MOV.U32 R2, RZ, RZ, -0x1 ;  /* 0xffffffffff027424 */ /* 0x000fc600078e00ff */
[----:B------:R0:W-:Y:S01]  /*2a700*/  STL [R1+0x46c], R15 ;  /* 0x00046c0f01007387 */ /* 0x0001e20000100800 */
[----:B------:R-:W-:-:S03]  /*2a710*/  ISETP.GE.U32.AND.EX P0, PT, R15, UR7, PT, P0 ;  /* 0x000000070f007c0c */ /* 0x000fc6000bf06100 */
[----:B------:R0:W-:Y:S04]  /*2a720*/  STL [R1+0x470], R14 ;  /* 0x0004700e01007387 */ /* 0x0001e80000100800 */
[----:B------:R0:W-:Y:S06]  /*2a730*/  STL [R1+0x464], R2 ;  /* 0x0004640201007387 */ /* 0x0001ec0000100800 */
[----:B------:R-:W-:Y:S05]  /*2a740*/  @P0 BRA `(.L_x_105) ;  /* 0x0000000400780947 */ /* 0x000fea0003800000 */
[----:B------:R-:W0:Y:S01]  /*2a750*/  S2R R9, SR_CTAID.X ;  /* 0x0000000000097919 */ /* 0x000e220000002500 */
[----:B------:R-:W-:Y:S01]  /*2a760*/  ULDC.64 UR16, c[0x0][0x628] ;  /* 0x00018a0000107ab9 */ /* 0x000fe20000000a00 */
[----:B------:R-:W2:Y:S01]  /*2a770*/  LDC R10, c[0x0][0x144] ;  /* 0x00005100ff0a7b82 */ /* 0x000ea20000000800 */
[----:B------:R-:W-:Y:S01]  /*2a780*/  ULDC UR6, c[0x0][0x150] ;  /* 0x0000540000067ab9 */ /* 0x000fe20000000800 */
[----:B------:R-:W3:Y:S01]  /*2a790*/  S2R R13, SR_CTAID.Y ;  /* 0x00000000000d7919 */ /* 0x000ee20000002600 */
[----:B------:R-:W-:Y:S01]  /*2a7a0*/  ISETP.NE.U32.AND P0, PT, RZ, UR16, PT ;  /* 0x00000010ff007c0c */ /* 0x000fe2000bf05070 */
[----:B------:R-:W-:Y:S01]  /*2a7b0*/  ULDC UR19, c[0x0][0x630] ;  /* 0x00018c0000137ab9 */ /* 0x000fe20000000800 */
[----:B------:R-:W-:Y:S02]  /*2a7c0*/  R2UR UR10, R14 ;  /* 0x000000000e0a72ca */ /* 0x000fe400000e0000 */
[----:B------:R-:W-:Y:S01]  /*2a7d0*/  ISETP.NE.AND.EX P0, PT, RZ, UR17, PT, P0 ;  /* 0x00000011ff007c0c */ /* 0x000fe2000bf05300 */
[----:B-1----:R-:W1:Y:S01]  /*2a7e0*/  LDC.64 R6, c[0x0][0x620] ;  /* 0x00018800ff067b82 */ /* 0x002e620000000a00 */
[----:B------:R-:W-:-:S02]  /*2a7f0*/  R2UR UR11, R15 ;  /* 0x000000000f0b72ca */ /* 0x000fc400000e0000 */
[----:B0-----:R-:W-:-:S05]  /*2a800*/  I2FP.F32.U32 R2, R9 ;  /* 0x0000000900027245 */ /* 0x001fca0000201000 */
[----:B------:R-:W-:-:S06]  /*2a810*/  FMUL R2, R2, UR6 ;  /* 0x0000000602027c20 */ /* 0x000fcc0008400000 */
[----:B------:R-:W0:Y:S01]  /*2a820*/  F2I.U32.TRUNC.NTZ R2, R2 ;  /* 0x0000000200027305 */ /* 0x000e22000020f000 */
[----:B---3--:R-:W-:Y:S05]  /*2a830*/  @!P0 BRA `(.L_x_106) ;  /* 0x0000000000308947 */ /* 0x008fea0003800000 */
        /* <DEDUP_REMOVED lines=12> */
.L_x_106:
[----:B------:R-:W-:Y:S01]  /*2a900*/  USHF.R.U64 UR16, UR10, UR19, UR11 ;  /* 0x000000130a107299 */ /* 0x000fe2000800120b */
[----:B------:R-:W3:Y:S01]  /*2a910*/  LDC.64 R20, c[0x0][0x640] ;  /* 0x00019000ff147b82 */ /* 0x000ee20000000a00 */
[----:B------:R-:W-:Y:S01]  /*2a920*/  USHF.R.U32.HI UR6, URZ, UR19, UR11 ;  /* 0x000000133f067299 */ /* 0x000fe2000801160b */
[----:B0-----:R-:W-:Y:S02]  /*2a930*/  IMAD.MOV R11, RZ, RZ, -R2 ;  /* 0x000000ffff0b7224 */ /* 0x001fe400078e0a02 */
[----:B------:R-:W-:Y:S01]  /*2a940*/  IMAD.MOV.U32 R2, RZ, RZ, R14 ;  /* 0x000000ffff027224 */ /* 0x000fe200078e000e */
[----:B------:R-:W-:Y:S01]  /*2a950*/  IADD3 R5, P0, RZ, -UR16, RZ ;  /* 0x80000010ff057c10 */ /* 0x000fe2000ff1e0ff */
[----:B--2---:R-:W-:Y:S02]  /*2a960*/  IMAD R16, R10, R11, R9 ;  /* 0x0000000b0a107224 */ /* 0x004fe400078e0209 */
[----:B------:R-:W0:Y:S02]  /*2a970*/  LDC R8, c[0x0][0x618] ;  /* 0x00018600ff087b82 */ /* 0x000e240000000800 */
[----:B------:R-:W-:Y:S01]  /*2a980*/  IMAD.X R3, RZ, RZ, ~UR6, P0 ;  /* 0x80000006ff037e24 */ /* 0x000fe200080e06ff */
[----:B------:R-:W-:-:S03]  /*2a990*/  ULDC UR6, c[0x0][0x154] ;  /* 0x0000550000067ab9 */ /* 0x000fc60000000800 */
[-C--:B-1---5:R-:W-:Y:S02]  /*2a9a0*/  IMAD R4, R3, R6.reuse, RZ ;  /* 0x0000000603047224 */ /* 0x0a2fe400078e02ff */
[----:B------:R-:W1:Y:S01]  /*2a9b0*/  LDC R12, c[0x0][0x608] ;  /* 0x00018200ff0c7b82 */ /* 0x000e620000000800 */
[----:B------:R-:W-:Y:S02]  /*2a9c0*/  IMAD.MOV.U32 R3, RZ, RZ, R15 ;  /* 0x000000ffff037224 */ /* 0x000fe400078e000f */
[----:B------:R-:W-:-:S05]  /*2a9d0*/  IMAD.WIDE.U32 R2, R5, R6, R2 ;  /* 0x0000000605027225 */ /* 0x000fca00078e0002 */
[----:B------:R-:W2:Y:S01]  /*2a9e0*/  LDC R18, c[0x0][0x658] ;  /* 0x00019600ff127b82 */ /* 0x000ea20000000800 */
[----:B------:R-:W-:Y:S01]  /*2a9f0*/  IMAD R5, R5, R7, R4 ;  /* 0x0000000705057224 */ /* 0x000fe200078e0204 */
[----:B------:R-:W-:Y:S01]  /*2aa00*/  I2FP.F32.U32 R4, R13 ;  /* 0x0000000d00047245 */ /* 0x000fe20000201000 */
[----:B------:R-:W-:Y:S01]  /*2aa10*/  IMAD.MOV.U32 R7, RZ, RZ, 0x1 ;  /* 0x00000001ff077424 */ /* 0x000fe200078e00ff */
[----:B---3--:R-:W-:Y:S01]  /*2aa20*/  ISETP.NE.U32.AND P0, PT, R20, RZ, PT ;  /* 0x000000ff1400720c */ /* 0x008fe20003f05070 */
[----:B------:R-:W-:Y:S02]  /*2aa30*/  IMAD.IADD R3, R3, 0x1, R5 ;  /* 0x0000000103037824 */ /* 0x000fe400078e0205 */
[----:B------:R-:W-:Y:S01]  /*2aa40*/  FMUL R4, R4, UR6 ;  /* 0x0000000604047c20 */ /* 0x000fe20008400000 */
[----:B------:R-:W3:Y:S01]  /*2aa50*/  LDC R14, c[0x0][0x148] ;  /* 0x00005200ff0e7b82 */ /* 0x000ee20000000800 */
[----:B------:R-:W-:Y:S01]  /*2aa60*/  ISETP.NE.AND.EX P0, PT, R21, RZ, PT, P0 ;  /* 0x000000ff1500720c */ /* 0x000fe20003f05300 */
[----:B------:R-:W-:Y:S01]  /*2aa70*/  IMAD.MOV.U32 R5, RZ, RZ, -0x1 ;  /* 0xffffffffff057424 */ /* 0x000fe200078e00ff */
[-CC-:B0-----:R-:W-:Y:S01]  /*2aa80*/  SHF.R.U64 R10, R2, R8.reuse, R3.reuse ;  /* 0x00000008020a7219 */ /* 0x181fe20000001203 */
[----:B------:R0:W4:Y:S01]  /*2aa90*/  F2I.U32.TRUNC.NTZ R11, R4 ;  /* 0x00000004000b7305 */ /* 0x000122000020f000 */
[----:B------:R-:W-:-:S03]  /*2aaa0*/  SHF.R.U32.HI R3, RZ, R8, R3 ;  /* 0x00000008ff037219 */ /* 0x000fc60000011603 */
[----:B------:R-:W0:Y:S01]  /*2aab0*/  LDC R15, c[0x0][0x600] ;  /* 0x00018000ff0f7b82 */ /* 0x000e220000000800 */
[-CC-:B-1----:R-:W-:Y:S02]  /*2aac0*/  SHF.R.U64 R8, R10, R12.reuse, R3.reuse ;  /* 0x0000000c0a087219 */ /* 0x182fe40000001203 */
[----:B------:R-:W-:-:S05]  /*2aad0*/  SHF.R.U32.HI R3, RZ, R12, R3 ;  /* 0x0000000cff037219 */ /* 0x000fca0000011603 */
[----:B------:R-:W1:Y:S01]  /*2aae0*/  LDC R17, c[0x0][0x648] ;  /* 0x00019200ff117b82 */ /* 0x000e620000000800 */
[-CC-:B--2---:R-:W-:Y:S02]  /*2aaf0*/  SHF.R.U64 R12, R8, R18.reuse, R3.reuse ;  /* 0x00000012080c7219 */ /* 0x184fe40000001203 */
[-C--:B------:R-:W-:Y:S02]  /*2ab00*/  SHF.L.U32 R5, R5, R18.reuse, RZ ;  /* 0x0000001205057219 */ /* 0x080fe400000006ff */
[-C--:B------:R-:W-:Y:S01]  /*2ab10*/  SHF.R.U32.HI R3, RZ, R18.reuse, R3 ;  /* 0x00000012ff037219 */ /* 0x080fe20000011603 */
[----:B------:R-:W-:Y:S01]  /*2ab20*/  IMAD.MOV.U32 R2, RZ, RZ, R12 ;  /* 0x000000ffff027224 */ /* 0x000fe200078e000c */
[----:B------:R-:W-:Y:S01]  /*2ab30*/  SHF.L.U32 R18, R7, R18, RZ ;  /* 0x0000001207127219 */ /* 0x000fe200000006ff */
[----:B------:R-:W2:Y:S01]  /*2ab40*/  LDC R19, c[0x0][0x638] ;  /* 0x00018e00ff137b82 */ /* 0x000ea20000000800 */
[----:B------:R-:W-:-:S07]  /*2ab50*/  LOP3.LUT R147, RZ, R5, RZ, 0x33, !PT ;  /* 0x00000005ff937212 */ /* 0x000fce00078e33ff */
[----:B------:R-:W0:Y:S01]  /*2ab60*/  LDC R22, c[0x0][0x610] ;  /* 0x00018400ff167b82 */ /* 0x000e220000000800 */
[----:B----4-:R-:W-:Y:S05]  /*2ab70*/  @!P0 BRA `(.L_x_107) ;  /* 0x0000000000288947 */ /* 0x010fea0003800000 */
[----:B------:R-:W4:Y:S02]  /*2ab80*/  LDC R7, c[0x0][0x64c] ;  /* 0x00019300ff077b82 */ /* 0x000f240000000800 */
[----:B----4-:R-:W-:-:S05]  /*2ab90*/  IADD3 R7, P0, R12, R7, RZ ;  /* 0x000000070c077210 */ /* 0x010fca0007f1e0ff */
[----:B------:R-:W-:-:S04]  /*2aba0*/  IMAD.X R9, RZ, RZ, R3, P0 ;  /* 0x000000ffff097224 */ /* 0x000fc800000e0603 */
[----:B------:R-:W-:-:S04]  /*2abb0*/  IMAD.WIDE.U32 R2, R9, R20, RZ ;  /* 0x0000001409027225 */ /* 0x000fc800078e00ff */
[----:B0-----:R-:W-:-:S04]  /*2abc0*/  IMAD.WIDE.U32 R4, P0, R7, R21, R2 ;  /* 0x0000001507047225 */ /* 0x001fc80007800002 */
[----:B------:R-:W-:-:S04]  /*2abd0*/  IMAD.WIDE.U32 R2, R7, R20, RZ ;  /* 0x0000001407027225 */ /* 0x000fc800078e00ff */
[----:B------:R-:W-:Y:S01]  /*2abe0*/  IMAD.X R7, RZ, RZ, RZ, P0 ;  /* 0x000000ffff077224 */ /* 0x000fe200000e06ff */
[----:B------:R-:W-:Y:S01]  /*2abf0*/  IADD3 RZ, P0, R3, R4, RZ ;  /* 0x0000000403ff7210 */ /* 0x000fe20007f1e0ff */
[----:B------:R-:W-:-:S04]  /*2ac00*/  IMAD.MOV.U32 R6, RZ, RZ, R5 ;  /* 0x000000ffff067224 */ /* 0x000fc800078e0005 */
[----:B------:R-:W-:-:S08]  /*2ac10*/  IMAD.WIDE.U32.X R2, R9, R21, R6, P0 ;  /* 0x0000001509027225 */ /* 0x000fd000000e0406 */
.L_x_107:
[----:B0-----:R-:W0:Y:S01]  /*2ac20*/  LDC R4, c[0x0][0x65c] ;  /* 0x00019700ff047b82 */ /* 0x001e220000000800 */
[----:B-1----:R-:W-:Y:S01]  /*2ac30*/  SHF.R.U64 R2, R2, R17, R3 ;  /* 0x0000001102027219 */ /* 0x002fe20000001203 */
[----:B------:R-:W-:Y:S01]  /*2ac40*/  VIADD R5, R15, 0xffffffff ;  /* 0xffffffff0f057836 */ /* 0x000fe20000000000 */
[----:B------:R-:W-:Y:S01]  /*2ac50*/  LOP3.LUT R147, R8, R147, RZ, 0xc0, !PT ;  /* 0x0000009308937212 */ /* 0x000fe200078ec0ff */
[----:B------:R-:W-:Y:S02]  /*2ac60*/  IMAD.MOV R11, RZ, RZ, -R11 ;  /* 0x000000ffff0b7224 */ /* 0x000fe400078e0a0b */
[----:B------:R-:W-:Y:S01]  /*2ac70*/  IMAD.MOV R3, RZ, RZ, -R2 ;  /* 0x000000ffff037224 */ /* 0x000fe200078e0a02 */
[----:B------:R-:W-:Y:S01]  /*2ac80*/  LOP3.LUT R5, R10, R5, RZ, 0xc0, !PT ;  /* 0x000000050a057212 */ /* 0x000fe200078ec0ff */
[----:B------:R-:W-:Y:S02]  /*2ac90*/  IMAD R147, R18, R2, R147 ;  /* 0x0000000212937224 */ /* 0x000fe400078e0293 */
[----:B--2---:R-:W-:-:S02]  /*2aca0*/  IMAD R2, R3, R19, R12 ;  /* 0x0000001303027224 */ /* 0x004fc400078e020c */
[----:B------:R-:W-:Y:S02]  /*2acb0*/  IMAD.MOV.U32 R3, RZ, RZ, 0x1 ;  /* 0x00000001ff037424 */ /* 0x000fe400078e00ff */
[----:B------:R-:W-:Y:S01]  /*2acc0*/  IMAD R2, R2, R15, R5 ;  /* 0x0000000f02027224 */ /* 0x000fe200078e0205 */
[----:B0-----:R-:W-:-:S13]  /*2acd0*/  ISETP.NE.AND P0, PT, R4, 0x1, PT ;  /* 0x000000010400780c */ /* 0x001fda0003f05270 */
[----:B---3--:R-:W-:-:S04]  /*2ace0*/  @P0 IMAD R16, R14, R11, R13 ;  /* 0x0000000b0e100224 */ /* 0x008fc800078e020d */
[----:B------:R-:W-:-:S05]  /*2acf0*/  IMAD R147, R147, R22, R16 ;  /* 0x0000001693937224 */ /* 0x000fca00078e0210 */
[----:B------:R-:W-:Y:S02]  /*2ad00*/  SEL R4, R2, R147, !P0 ;  /* 0x0000009302047207 */ /* 0x000fe40004000000 */
[----:B------:R-:W-:-:S03]  /*2ad10*/  SEL R147, R147, R2, !P0 ;  /* 0x0000000293937207 */ /* 0x000fc60004000000 */
[----:B------:R2:W-:Y:S04]  /*2ad20*/  STL [R1+0x464], R4 ;  /* 0x0004640401007387 */ /* 0x0005e80000100800 */
.L_x_105:
[----:B------:R3:W-:Y:S01]  /*2ad30*/  STL [R1+0x468], R147 ;  /* 0x0004689301007387 */ /* 0x0007e20000100800 */
[----:B------:R-:W-:Y:S01]  /*2ad40*/  LOP3.LUT P0, RZ, R3, 0xff, RZ, 0xc0, !PT ;  /* 0x000000ff03ff7812 */ /* 0x000fe2000780c0ff */
[----:B------:R-:W-:-:S04]  /*2ad50*/  UIMAD.WIDE.U32 UR6, UR5, -0x45d1745d, URZ ;  /* 0xba2e8ba3050678a5 */ /* 0x000fc8000f8e003f */
[----:B------:R-:W-:-:S04]  /*2ad60*/  USHF.R.U32.HI UR6, URZ, 0x3, UR7 ;  /* 0x000000033f067899 */ /* 0x000fc80008011607 */
[----:B------:R-:W-:-:S04]  /*2ad70*/  UIMAD UR5, UR6, -0xb, UR5 ;  /* 0xfffffff5060578a4 */ /* 0x000fc8000f8e0205 */
[----:B---3--:R-:W-:Y:S08]  /*2ad80*/  @P0 BRA `(.L_x_108) ;  /* 0xfffffd6400bc0947 */ /* 0x008ff0000383ffff */
[----:B------:R-:W-:Y:S05]  /*2ad90*/  EXIT ;  /* 0x000000000000794d */ /* 0x000fea0003800000 */
.L_x_8:
[----:B------:R-:W2:Y:S01]  /*2ada0*/  LDL R20, [R1+0x470] ;  /* 0x0004700001147983 */ /* 0x000ea20000100800 */
[----:B------:R-:W-:-:S03]  /*2adb0*/  ULDC.64 UR4, c[0x0][0x650] ;  /* 0x0001940000047ab9 */ /* 0x000fc60000000a00 */
[----:B------:R-:W3:Y:S01]  /*2adc0*/  LDL R163, [R1+0x46c] ;  /* 0x00046c0001a37983 */ /* 0x000ee20000100800 */
[----:B------:R-:W-:Y:S01]  /*2add0*/  PRMT R0, RZ, 0x7610, R0 ;  /* 0x00007610ff007816 */ /* 0x000fe20000000000 */
[----:B------:R-:W-:Y:S02]  /*2ade0*/  IMAD.MOV.U32 R4, RZ, RZ, -0x1 ;  /* 0xffffffffff047424 */ /* 0x000fe400078e00ff */
[----:B------:R-:W-:Y:S02]  /*2adf0*/  IMAD.MOV.U32 R5, RZ, RZ, -0x1 ;  /* 0xffffffffff057424 */ /* 0x000fe400078e00ff */
[----:B------:R-:W-:Y:S01]  /*2ae00*/  IMAD.MOV.U32 R11, RZ, RZ, -0x1 ;  /* 0xffffffffff0b7424 */ /* 0x000fe200078e00ff */
[----:B--2---:R-:W-:-:S04]  /*2ae10*/  ISETP.GE.U32.AND P0, PT, R20, UR4, PT ;  /* 0x0000000414007c0c */ /* 0x004fc8000bf06070 */
[----:B---3--:R-:W-:-:S13]  /*2ae20*/  ISETP.GE.U32.AND.EX P0, PT, R163, UR5, PT, P0 ;  /* 0x00000005a3007c0c */ /* 0x008fda000bf06100 */
[----:B------:R-:W-:Y:S05]  /*2ae30*/  @P0 BRA `(.L_x_109) ;  /* 0x0000000400380947 */ /* 0x000fea0003800000 */
[----:B0-----:R-:W0:Y:S01]  /*2ae40*/  LDC.64 R10, c[0x0][0x628] ;  /* 0x00018a00ff0a7b82 */ /* 0x001e220000000a00 */
[----:B------:R-:W-:Y:S02]  /*2ae50*/  IMAD.MOV.U32 R8, RZ, RZ, R20 ;  /* 0x000000ffff087224 */ /* 0x000fe400078e0014 */
[----:B------:R-:W-:-:S05]  /*2ae60*/  IMAD.MOV.U32 R9, RZ, RZ, R163 ;  /* 0x000000ffff097224 */ /* 0x000fca00078e00a3 */
[----:B------:R-:W1:Y:S08]  /*2ae70*/  LDC R16, c[0x0][0x630] ;  /* 0x00018c00ff107b82 */ /* 0x000e700000000800 */
[----:B------:R-:W2:Y:S01]  /*2ae80*/  LDC.64 R18, c[0x0][0x620] ;  /* 0x00018800ff127b82 */ /* 0x000ea20000000a00 */
[----:B0-----:R-:W-:-:S04]  /*2ae90*/  ISETP.NE.U32.AND P0, PT, R10, RZ, PT ;  /* 0x000000ff0a00720c */ /* 0x001fc80003f05070 */
[----:B------:R-:W-:-:S13]  /*2aea0*/  ISETP.NE.AND.EX P0, PT, R11, RZ, PT, P0 ;  /* 0x000000ff0b00720c */ /* 0x000fda0003f05300 */
[----:B-12---:R-:W-:Y:S05]  /*2aeb0*/  @!P0 BRA `(.L_x_110) ;  /* 0x0000000000288947 */ /* 0x006fea0003800000 */
[----:B------:R-:W0:Y:S02]  /*2aec0*/  LDC R0, c[0x0][0x634] ;  /* 0x00018d00ff007b82 */ /* 0x000e240000000800 */
[----:B0-----:R-:W-:-:S05]  /*2aed0*/  IADD3 R9, P0, R20, R0, RZ ;  /* 0x0000000014097210 */ /* 0x001fca0007f1e0ff */
        /* <DEDUP_REMOVED lines=8> */
.L_x_110:
[----:B------:R-:W0:Y:S01]  /*2af60*/  LDC.64 R22, c[0x0][0x640] ;  /* 0x00019000ff167b82 */ /* 0x000e220000000a00 */
[-CC-:B------:R-:W-:Y:S01]  /*2af70*/  SHF.R.U64 R14, R8, R16.reuse, R9.reuse ;  /* 0x00000010080e7219 */ /* 0x180fe20000001209 */
[----:B------:R-:W-:Y:S01]  /*2af80*/  IMAD.MOV.U32 R4, RZ, RZ, R20 ;  /* 0x000000ffff047224 */ /* 0x000fe200078e0014 */
[----:B------:R-:W-:Y:S02]  /*2af90*/  SHF.R.U32.HI R0, RZ, R16, R9 ;  /* 0x00000010ff007219 */ /* 0x000fe40000011609 */
[----:B------:R-:W-:-:S03]  /*2afa0*/  IADD3 R7, P0, RZ, -R14, RZ ;  /* 0x8000000eff077210 */ /* 0x000fc60007f1e0ff */
[----:B------:R-:W1:Y:S02]  /*2afb0*/  LDC R6, c[0x0][0x618] ;  /* 0x00018600ff067b82 */ /* 0x000e640000000800 */
[----:B------:R-:W-:-:S04]  /*2afc0*/  IMAD.X R5, RZ, RZ, ~R0, P0 ;  /* 0x000000ffff057224 */ /* 0x000fc800000e0e00 */
[-C--:B------:R-:W-:Y:S02]  /*2afd0*/  IMAD R0, R5, R18.reuse, RZ ;  /* 0x0000001205007224 */ /* 0x080fe400078e02ff */
[----:B------:R-:W2:Y:S01]  /*2afe0*/  LDC R8, c[0x0][0x608] ;  /* 0x00018200ff087b82 */ /* 0x000ea20000000800 */
[----:B------:R-:W-:Y:S02]  /*2aff0*/  IMAD.MOV.U32 R5, RZ, RZ, R163 ;  /* 0x000000ffff057224 */ /* 0x000fe400078e00a3 */
[----:B------:R-:W-:-:S05]  /*2b000*/  IMAD.WIDE.U32 R4, R7, R18, R4 ;  /* 0x0000001207047225 */ /* 0x000fca00078e0004 */
[----:B------:R-:W3:Y:S01]  /*2b010*/  LDC R21, c[0x0][0x658] ;  /* 0x00019600ff157b82 */ /* 0x000ee20000000800 */
[----:B------:R-:W-:Y:S01]  /*2b020*/  IMAD R7, R7, R19, R0 ;  /* 0x0000001307077224 */ /* 0x000fe200078e0200 */
[----:B0-----:R-:W-:-:S03]  /*2b030*/  ISETP.NE.U32.AND P0, PT, R22, RZ, PT ;  /* 0x000000ff1600720c */ /* 0x001fc60003f05070 */
[----:B------:R-:W-:Y:S01]  /*2b040*/  IMAD.IADD R5, R5, 0x1, R7 ;  /* 0x0000000105057824 */ /* 0x000fe200078e0207 */
[----:B------:R-:W-:Y:S02]  /*2b050*/  ISETP.NE.AND.EX P0, PT, R23, RZ, PT, P0 ;  /* 0x000000ff1700720c */ /* 0x000fe40003f05300 */
[----:B------:R-:W0:Y:S02]  /*2b060*/  LDC R18, c[0x0][0x600] ;  /* 0x00018000ff127b82 */ /* 0x000e240000000800 */
[-CC-:B-1----:R-:W-:Y:S01]  /*2b070*/  SHF.R.U64 R10, R4, R6.reuse, R5.reuse ;  /* 0x00000006040a7219 */ /* 0x182fe20000001205 */
[----:B------:R-:W-:Y:S01]  /*2b080*/  IMAD.MOV.U32 R4, RZ, RZ, -0x1 ;  /* 0xffffffffff047424 */ /* 0x000fe200078e00ff */
[----:B------:R-:W-:-:S04]  /*2b090*/  SHF.R.U32.HI R5, RZ, R6, R5 ;  /* 0x00000006ff057219 */ /* 0x000fc80000011605 */
[----:B------:R-:W1:Y:S01]  /*2b0a0*/  LDC R19, c[0x0][0x648] ;  /* 0x00019200ff137b82 */ /* 0x000e620000000800 */
[-CC-:B--2---:R-:W-:Y:S02]  /*2b0b0*/  SHF.R.U64 R17, R10, R8.reuse, R5.reuse ;  /* 0x000000080a117219 */ /* 0x184fe40000001205 */
[----:B------:R-:W-:-:S05]  /*2b0c0*/  SHF.R.U32.HI R0, RZ, R8, R5 ;  /* 0x00000008ff007219 */ /* 0x000fca0000011605 */
[----:B------:R-:W2:Y:S01]  /*2b0d0*/  LDC R20, c[0x0][0x638] ;  /* 0x00018e00ff147b82 */ /* 0x000ea20000000800 */
[-C--:B---3--:R-:W-:Y:S02]  /*2b0e0*/  SHF.L.U32 R4, R4, R21.reuse, RZ ;  /* 0x0000001504047219 */ /* 0x088fe400000006ff */
[-CC-:B------:R-:W-:Y:S02]  /*2b0f0*/  SHF.R.U64 R16, R17, R21.reuse, R0.reuse ;  /* 0x0000001511107219 */ /* 0x180fe40000001200 */
[----:B------:R-:W-:Y:S01]  /*2b100*/  SHF.R.U32.HI R5, RZ, R21, R0 ;  /* 0x00000015ff057219 */ /* 0x000fe20000011600 */
[----:B------:R-:W-:Y:S01]  /*2b110*/  IMAD.MOV.U32 R0, RZ, RZ, 0x1 ;  /* 0x00000001ff007424 */ /* 0x000fe200078e00ff */
[----:B------:R-:W-:Y:S01]  /*2b120*/  LOP3.LUT R24, RZ, R4, RZ, 0x33, !PT ;  /* 0x00000004ff187212 */ /* 0x000fe200078e33ff */
        /* <DEDUP_REMOVED lines=13> */
.L_x_111:
[----:B------:R-:W4:Y:S01]  /*2b200*/  LDC R6, c[0x0][0x65c] ;  /* 0x00019700ff067b82 */ /* 0x000f220000000800 */
[----:B-1----:R-:W-:Y:S01]  /*2b210*/  SHF.R.U64 R3, R4, R19, R5 ;  /* 0x0000001304037219 */ /* 0x002fe20000001205 */
[----:B0-----:R-:W-:Y:S01]  /*2b220*/  VIADD R7, R18, 0xffffffff ;  /* 0xffffffff12077836 */ /* 0x001fe20000000000 */
[----:B------:R-:W-:Y:S01]  /*2b230*/  SHF.L.U32 R4, R0, R21, RZ ;  /* 0x0000001500047219 */ /* 0x000fe200000006ff */
[----:B------:R-:W-:Y:S01]  /*2b240*/  IMAD.MOV.U32 R11, RZ, RZ, R14 ;  /* 0x000000ffff0b7224 */ /* 0x000fe200078e000e */
[----:B------:R-:W-:Y:S01]  /*2b250*/  LOP3.LUT R0, R17, R24, RZ, 0xc0, !PT ;  /* 0x0000001811007212 */ /* 0x000fe200078ec0ff */
[----:B------:R-:W-:-:S04]  /*2b260*/  IMAD.MOV R5, RZ, RZ, -R3 ;  /* 0x000000ffff057224 */ /* 0x000fc800078e0a03 */
[----:B------:R-:W-:Y:S01]  /*2b270*/  IMAD R4, R4, R3, R0 ;  /* 0x0000000304047224 */ /* 0x000fe200078e0200 */
[----:B------:R-:W-:Y:S01]  /*2b280*/  LOP3.LUT R3, R10, R7, RZ, 0xc0, !PT ;  /* 0x000000070a037212 */ /* 0x000fe200078ec0ff */
[----:B--2---:R-:W-:-:S04]  /*2b290*/  IMAD R0, R5, R20, R16 ;  /* 0x0000001405007224 */ /* 0x004fc800078e0210 */
[----:B------:R-:W-:Y:S01]  /*2b2a0*/  IMAD R3, R0, R18, R3 ;  /* 0x0000001200037224 */ /* 0x000fe200078e0203 */
[----:B----4-:R-:W-:-:S13]  /*2b2b0*/  ISETP.NE.AND P0, PT, R6, 0x1, PT ;  /* 0x000000010600780c */ /* 0x010fda0003f05270 */
[----:B------:R-:W-:Y:S02]  /*2b2c0*/  @P0 IMAD R13, R15, R12, R2 ;  /* 0x0000000c0f0d0224 */ /* 0x000fe400078e0202 */
[----:B------:R-:W-:Y:S02]  /*2b2d0*/  IMAD.MOV.U32 R2, RZ, RZ, 0x1 ;  /* 0x00000001ff027424 */ /* 0x000fe400078e00ff */
[----:B---3--:R-:W-:-:S03]  /*2b2e0*/  IMAD R4, R4, R25, R13 ;  /* 0x0000001904047224 */ /* 0x008fc600078e020d */
[----:B------:R-:W-:Y:S02]  /*2b2f0*/  PRMT R0, R2, 0x7610, R0 ;  /* 0x0000761002007816 */ /* 0x000fe40000000000 */
[----:B------:R-:W-:Y:S02]  /*2b300*/  SEL R5, R3, R4, !P0 ;  /* 0x0000000403057207 */ /* 0x000fe40004000000 */
[----:B------:R-:W-:-:S07]  /*2b310*/  SEL R4, R4, R3, !P0 ;  /* 0x0000000304047207 */ /* 0x000fce0004000000 */
.L_x_109:
[----:B------:R-:W-:-:S08]  /*2b320*/  NOP ;  /* 0x0000000000007918 */ /* 0x000fd00000000000 */
[----:B0-----:R-:W0:-:S00]  /*2b330*/  USETMAXREG.DEALLOC.CTAPOOL 0x18 ;  /* 0x00000018000079c8 */ /* 0x001e0000080e0500 */
[----:B------:R-:W-:-:S13]  /*2b340*/  ISETP.NE.AND P0, PT, RZ, UR8, PT ;  /* 0x00000008ff007c0c */ /* 0x000fda000bf05270 */
[----:B------:R-:W-:Y:S05]  /*2b350*/  @P0 EXIT ;  /* 0x000000000000094d */ /* 0x000fea0003800000 */
[----:B0-----:R-:W-:Y:S01]  /*2b360*/  LOP3.LUT P0, RZ, R0, 0xff, RZ, 0xc0, !PT ;  /* 0x000000ff00ff7812 */ /* 0x001fe2000780c0ff */
[----:B------:R-:W-:Y:S02]  /*2b370*/  IMAD.MOV.U32 R6, RZ, RZ, 0x1 ;  /* 0x00000001ff067424 */ /* 0x000fe400078e00ff */
[----:B------:R-:W-:-:S10]  /*2b380*/  IMAD.MOV.U32 R7, RZ, RZ, RZ ;  /* 0x000000ffff077224 */ /* 0x000fd400078e00ff */
[----:B------:R-:W-:Y:S05]  /*2b390*/  @!P0 BRA `(.L_x_112) ;  /* 0x0000000c005c8947 */ /* 0x000fea0003800000 */
[----:B------:R-:W0:Y:S01]  /*2b3a0*/  LDC R0, c[0x0][0x28c] ;  /* 0x0000a300ff007b82 */ /* 0x000e220000000800 */
[----:B------:R-:W1:Y:S01]  /*2b3b0*/  S2R R10, SR_CgaCtaId ;  /* 0x00000000000a7919 */ /* 0x000e620000008800 */
[----:B------:R-:W-:Y:S01]  /*2b3c0*/  ULDC UR5, c[0x0][0x658] ;  /* 0x0001960000057ab9 */ /* 0x000fe20000000800 */
[----:B------:R-:W-:Y:S01]  /*2b3d0*/  UMOV UR7, 0xffffffff ;  /* 0xffffffff00077882 */ /* 0x000fe20000000000 */
[----:B------:R-:W-:Y:S01]  /*2b3e0*/  ULDC UR6, c[0x0][0xc] ;  /* 0x0000030000067ab9 */ /* 0x000fe20000000800 */
[----:B------:R-:W-:Y:S01]  /*2b3f0*/  USHF.L.U32 UR9, UR7, UR5, URZ ;  /* 0x0000000507097299 */ /* 0x000fe2000800063f */
[----:B------:R-:W-:Y:S01]  /*2b400*/  BSSY B0, `(.L_x_112) ;  /* 0x00000d0000007945 */ /* 0x000fe20003800000 */
[----:B------:R-:W-:Y:S01]  /*2b410*/  UMOV UR8, 0x1 ;  /* 0x0000000100087882 */ /* 0x000fe20000000000 */
[----:B------:R-:W-:Y:S01]  /*2b420*/  ULDC UR7, c[0x0][0x10] ;  /* 0x0000040000077ab9 */ /* 0x000fe20000000800 */
[----:B------:R-:W-:Y:S01]  /*2b430*/  USHF.L.U32 UR5, UR8, UR5, URZ ;  /* 0x0000000508057299 */ /* 0x000fe2000800063f */
[----:B------:R-:W-:Y:S01]  /*2b440*/  IMAD.MOV.U32 R9, RZ, RZ, 0x1 ;  /* 0x00000001ff097424 */ /* 0x000fe200078e00ff */
[----:B------:R-:W-:Y:S01]  /*2b450*/  UIMAD.WIDE.U32 UR6, UR6, UR7, URZ ;  /* 0x00000007060672a5 */ /* 0x000fe2000f8e003f */
[----:B------:R-:W-:Y:S01]  /*2b460*/  IMAD.MOV.U32 R6, RZ, RZ, 0x1 ;  /* 0x00000001ff067424 */ /* 0x000fe200078e00ff */
[----:B------:R-:W-:Y:S01]  /*2b470*/  ULDC UR8, c[0x0][0x14] ;  /* 0x0000050000087ab9 */ /* 0x000fe20000000800 */
[----:B------:R-:W-:Y:S01]  /*2b480*/  IMAD.MOV.U32 R7, RZ, RZ, RZ ;  /* 0x000000ffff077224 */ /* 0x000fe200078e00ff */
[----:B------:R-:W-:-:S02]  /*2b490*/  UIMAD.WIDE.U32 UR22, UR6, UR8, URZ ;  /* 0x00000008061672a5 */ /* 0x000fc4000f8e003f */
[----:B------:R-:W-:Y:S01]  /*2b4a0*/  UIMAD UR16, UR7, UR8, URZ ;  /* 0x00000008071072a4 */ /* 0x000fe2000f8e023f */
[----:B------:R-:W-:Y:S01]  /*2b4b0*/  ULDC UR4, c[0x0][0x600] ;  /* 0x0001800000047ab9 */ /* 0x000fe20000000800 */
[----:B------:R-:W-:Y:S02]  /*2b4c0*/  ULOP3.LUT UR21, UR13, 0x2, URZ, 0xfc, !UPT ;  /* 0x000000020d157892 */ /* 0x000fe4000f8efc3f */
[----:B------:R-:W-:Y:S01]  /*2b4d0*/  UIADD3 UR4, UR4, -0x1, URZ ;  /* 0xffffffff04047890 */ /* 0x000fe2000fffe03f */
[----:B0-----:R-:W-:Y:S01]  /*2b4e0*/  VIADD R0, R0, 0x1f ;  /* 0x0000001f00007836 */ /* 0x001fe20000000000 */
[----:B------:R-:W-:Y:S02]  /*2b4f0*/  ULOP3.LUT UR19, URZ, UR9, URZ, 0x33, !UPT ;  /* 0x000000093f137292 */ /* 0x000fe4000f8e333f */
[----:B------:R-:W-:Y:S02]  /*2b500*/  UIADD3 UR16, UR23, UR16, URZ ;  /* 0x0000001017107290 */ /* 0x000fe4000fffe03f */
[----:B------:R-:W-:Y:S01]  /*2b510*/  SHF.R.S32.HI R3, RZ, 0x1f, R0 ;  /* 0x0000001fff037819 */ /* 0x000fe20000011400 */
[----:B------:R-:W-:-:S03]  /*2b520*/  ULDC.64 UR24, c[0x0][0x198] ;  /* 0x0000660000187ab9 */ /* 0x000fc60000000a00 */
[----:B------:R-:W-:Y:S01]  /*2b530*/  LEA.HI R0, R3, R0, RZ, 0x5 ;  /* 0x0000000003007211 */ /* 0x000fe200078f28ff */
[C---:B-1----:R-:W-:Y:S02]  /*2b540*/  IMAD.SHL.U32 R16, R10.reuse, 0x40, RZ ;  /* 0x000000400a107824 */ /* 0x042fe400078e00ff */
[----:B------:R-:W-:Y:S01]  /*2b550*/  IMAD.SHL.U32 R10, R10, 0x800, RZ ;  /* 0x000008000a0a7824 */ /* 0x000fe200078e00ff */
[----:B------:R-:W-:Y:S02]  /*2b560*/  SHF.R.S32.HI R0, RZ, 0x5, R0 ;  /* 0x00000005ff007819 */ /* 0x000fe40000011400 */
[----:B------:R-:W-:Y:S02]  /*2b570*/  LOP3.LUT R16, R16, 0x40, RZ, 0xc0, !PT ;  /* 0x0000004010107812 */ /* 0x000fe400078ec0ff */
[----:B------:R-:W-:Y:S01]  /*2b580*/  LOP3.LUT R10, R10, 0x800, RZ, 0xc0, !PT ;  /* 0x000008000a0a7812 */ /* 0x000fe200078ec0ff */
[----:B------:R-:W-:-:S07]  /*2b590*/  VIADD R17, R0, 0x1 ;  /* 0x0000000100117836 */ /* 0x000fce0000000000 */
.L_x_123:
[----:B------:R-:W-:-:S03]  /*2b5a0*/  UMOV UR6, 0xffffffff ;  /* 0xffffffff00067882 */ /* 0x000fc60000000000 */
[----:B------:R-:W-:Y:S05]  /*2b5b0*/  BRA.DIV UR6, `(.L_x_113) ;  /* 0x0000001206cc7947 */ /* 0x000fea000b800000 */
[----:B------:R-:W-:-:S13]  /*2b5c0*/  ELECT P0, URZ, PT ;  /* 0x00000000003f782f */ /* 0x000fda0003800000 */
.L_x_141:
[----:B------:R-:W0:Y:S01]  /*2b5d0*/  LDC R2, c[0x0][0x28c] ;  /* 0x0000a300ff027b82 */ /* 0x000e220000000800 */
[----:B------:R-:W-:Y:S01]  /*2b5e0*/  BSSY B1, `(.L_x_114) ;  /* 0x000003a000017945 */ /* 0x000fe20003800000 */
[----:B0-----:R-:W-:-:S13]  /*2b5f0*/  ISETP.LT.OR P0, PT, R2, 0x1, !P0 ;  /* 0x000000010200780c */ /* 0x001fda0004701670 */
[----:B------:R-:W-:Y:S05]  /*2b600*/  @P0 BRA `(.L_x_115) ;  /* 0x0000000000dc0947 */ /* 0x000fea0003800000 */
[----:B------:R-:W-:Y:S02]  /*2b610*/  IMAD R2, R5, 0x80, R16 ;  /* 0x0000008005027824 */ /* 0x000fe400078e0210 */
[----:B------:R-:W-:Y:S02]  /*2b620*/  IMAD.SHL.U32 R3, R4, 0x200, RZ ;  /* 0x0000020004037824 */ /* 0x000fe400078e00ff */
[----:B------:R-:W-:Y:S02]  /*2b630*/  IMAD.MOV.U32 R14, RZ, RZ, RZ ;  /* 0x000000ffff0e7224 */ /* 0x000fe400078e00ff */
[----:B------:R-:W-:Y:S02]  /*2b640*/  IMAD.MOV.U32 R4, RZ, RZ, R17 ;  /* 0x000000ffff047224 */ /* 0x000fe400078e0011 */
[----:B------:R-:W-:Y:S02]  /*2b650*/  IMAD.MOV.U32 R5, RZ, RZ, R6 ;  /* 0x000000ffff057224 */ /* 0x000fe400078e0006 */
[----:B------:R-:W-:-:S07]  /*2b660*/  IMAD.MOV.U32 R13, RZ, RZ, R7 ;  /* 0x000000ffff0d7224 */ /* 0x000fce00078e0007 */
.L_x_118:
[----:B------:R-:W0:Y:S01]  /*2b670*/  S2R R15, SR_CgaCtaId ;  /* 0x00000000000f7919 */ /* 0x000e220000008800 */
[----:B------:R-:W-:-:S04]  /*2b680*/  MOV R8, 0x400 ;  /* 0x0000040000087802 */ /* 0x000fc80000000f00 */
[----:B0-----:R-:W-:Y:S02]  /*2b690*/  LEA R8, R15, R8, 0x18 ;  /* 0x000000080f087211 */ /* 0x001fe400078ec0ff */
[----:B------:R-:W-:-:S03]  /*2b6a0*/  SHF.L.U32 R15, R5, 0x1f, RZ ;  /* 0x0000001f050f7819 */ /* 0x000fc600000006ff */
[----:B------:R-:W-:-:S04]  /*2b6b0*/  IMAD R12, R13, 0x8, R8 ;  /* 0x000000080d0c7824 */ /* 0x000fc800078e0208 */
[----:B------:R-:W0:Y:S02]  /*2b6c0*/  SYNCS.PHASECHK.TRANS64.TRYWAIT P0, [R12+URZ+0x58], R15 ;  /* 0x0000580f0c0075a7 */ /* 0x000e24000800017f */
[----:B0-----:R-:W-:Y:S05]  /*2b6d0*/  @!P0 BRA `(.L_x_116) ;  /* 0x0000001000a48947 */ /* 0x001fea0003800000 */
.L_x_142:
[----:B------:R-:W1:Y:S01]  /*2b6e0*/  S2R R18, SR_TID.X ;  /* 0x0000000000127919 */ /* 0x000e620000002100 */
[----:B------:R-:W-:-:S04]  /*2b6f0*/  UPRMT UR6, UR21, 0x9910, URZ ;  /* 0x0000991015067896 */ /* 0x000fc8000800003f */
[----:B------:R-:W-:Y:S01]  /*2b700*/  UISETP.NE.AND UP0, UPT, UR6, 0x2, UPT ;  /* 0x000000020600788c */ /* 0x000fe2000bf05270 */
[----:B-1----:R-:W-:-:S13]  /*2b710*/  LOP3.LUT P0, RZ, R18, 0x7f, RZ, 0xc0, !PT ;  /* 0x0000007f12ff7812 */ /* 0x002fda000780c0ff */
[----:B0-----:R-:W0:Y:S02]  /*2b720*/  @!P0 LDC R15, c[0x0][0x500] ;  /* 0x00014000ff0f8b82 */ /* 0x001e240000000800 */
[----:B0-----:R0:W-:Y:S01]  /*2b730*/  @!P0 SYNCS.ARRIVE.TRANS64 RZ, [R12+URZ], R15 ;  /* 0x0000000f0cff89a7 */ /* 0x0011e2000800003f */
[----:B------:R-:W-:-:S13]  /*2b740*/  PLOP3.LUT P0, PT, PT, PT, UP0, 0x80, 0x0 ;  /* 0x000000000000781c */ /* 0x000fda0003f0f008 */
[----:B0-----:R-:W-:Y:S05]  /*2b750*/  @P0 BRA `(.L_x_117) ;  /* 0x0000000000040947 */ /* 0x001fea0003800000 */
[----:B------:R-:W-:Y:S01]  /*2b760*/  BPT.TRAP 0x1 ;  /* 0x000000040000795c */ /* 0x000fe20000300000 */
.L_x_117:
[----:B------:R-:W-:Y:S01]  /*2b770*/  R2UR UR9, R12 ;  /* 0x000000000c0972ca */ /* 0x000fe200000e0000 */
[C---:B------:R-:W-:Y:S01]  /*2b780*/  IMAD R12, R13.reuse, 0x4000, R8 ;  /* 0x000040000d0c7824 */ /* 0x040fe200078e0208 */
[----:B------:R-:W-:Y:S01]  /*2b790*/  R2UR UR18, R8 ;  /* 0x00000000081272ca */ /* 0x000fe200000e0000 */
[C---:B------:R-:W-:Y:S01]  /*2b7a0*/  IMAD R8, R13.reuse, 0x1000, R10 ;  /* 0x000010000d087824 */ /* 0x040fe200078e020a */
[----:B------:R-:W-:Y:S01]  /*2b7b0*/  UIADD3 UR6, UP0, UR24, 0xf0, URZ ;  /* 0x000000f018067890 */ /* 0x000fe2000ff1e03f */
[----:B------:R-:W-:Y:S01]  /*2b7c0*/  VIADD R4, R4, 0xffffffff ;  /* 0xffffffff04047836 */ /* 0x000fe20000000000 */
[----:B------:R-:W-:Y:S01]  /*2b7d0*/  R2UR UR7, R12 ;  /* 0x000000000c0772ca */ /* 0x000fe200000e0000 */
[----:B------:R-:W-:Y:S01]  /*2b7e0*/  UIADD3 UR26, UP1, UR24, 0x1f0, URZ ;  /* 0x000001f0181a7890 */ /* 0x000fe2000ff3e03f */
[----:B------:R-:W-:Y:S01]  /*2b7f0*/  R2UR UR8, R8 ;  /* 0x00000000080872ca */ /* 0x000fe200000e0000 */
[----:B------:R-:W-:Y:S01]  /*2b800*/  VIADD R13, R13, 0x1 ;  /* 0x000000010d0d7836 */ /* 0x000fe20000000000 */
[----:B------:R-:W-:Y:S01]  /*2b810*/  R2UR UR11, R3 ;  /* 0x00000000030b72ca */ /* 0x000fe200000e0000 */
[----:B------:R-:W-:Y:S01]  /*2b820*/  UIADD3.X UR27, URZ, UR25, URZ, UP1, !UPT ;  /* 0x000000193f1b7290 */ /* 0x000fe20008ffe43f */
[----:B------:R-:W-:Y:S01]  /*2b830*/  R2UR UR10, R14 ;  /* 0x000000000e0a72ca */ /* 0x000fe200000e0000 */
[----:B------:R-:W-:Y:S01]  /*2b840*/  UMOV UR14, 0x0 ;  /* 0x00000000000e7882 */ /* 0x000fe20000000000 */
[----:B------:R-:W-:Y:S01]  /*2b850*/  R2UR UR12, R11 ;  /* 0x000000000b0c72ca */ /* 0x000fe200000e0000 */
[----:B------:R-:W-:Y:S01]  /*2b860*/  UMOV UR15, 0x10000000 ;  /* 0x10000000000f7882 */ /* 0x000fe20000000000 */
[----:B------:R-:W-:Y:S01]  /*2b870*/  R2UR UR20, R2 ;  /* 0x00000000021472ca */ /* 0x000fe200000e0000 */
[----:B------:R-:W-:Y:S01]  /*2b880*/  UMOV UR28, 0x30000 ;  /* 0x00030000001c7882 */ /* 0x000fe20000000000 */
[----:B------:R-:W-:Y:S01]  /*2b890*/  ISETP.GT.AND P1, PT, R4, 0x1, PT ;  /* 0x000000010400780c */ /* 0x000fe20003f24270 */
[----:B------:R-:W-:Y:S01]  /*2b8a0*/  UIADD3 UR17, UR7, 0x180, URZ ;  /* 0x0000018007117890 */ /* 0x000fe2000fffe03f */
[----:B------:R-:W-:Y:S01]  /*2b8b0*/  ISETP.NE.AND P0, PT, R13, 0xb, PT ;  /* 0x0000000b0d00780c */ /* 0x000fe20003f05270 */
[----:B------:R-:W-:Y:S01]  /*2b8c0*/  UIADD3.X UR7, URZ, UR25, URZ, UP0, !UPT ;  /* 0x000000193f077290 */ /* 0x000fe200087fe43f */
[----:B------:R-:W-:Y:S01]  /*2b8d0*/  VIADD R14, R14, 0x20 ;  /* 0x000000200e0e7836 */ /* 0x000fe20000000000 */
[----:B------:R-:W-:Y:S01]  /*2b8e0*/  UIADD3 UR18, UR18, 0x2c180, UR8 ;  /* 0x0002c18012127890 */ /* 0x000fe2000fffe008 */
[----:B------:R-:W-:-:S02]  /*2b8f0*/  SEL R8, RZ, 0x1, P0 ;  /* 0x00000001ff087807 */ /* 0x000fc40000000000 */
[----:B------:R-:W-:Y:S01]  /*2b900*/  UMOV UR8, UR17 ;  /* 0x0000001100087c82 */ /* 0x000fe20008000000 */
[----:B------:R-:W-:Y:S02]  /*2b910*/  SEL R13, R13, RZ, P0 ;  /* 0x000000ff0d0d7207 */ /* 0x000fe40000000000 */
[----:B------:R-:W-:Y:S01]  /*2b920*/  LOP3.LUT R5, R5, R8, RZ, 0x3c, !PT ;  /* 0x0000000805057212 */ /* 0x000fe200078e3cff */
[----:B------:R0:W-:Y:S02]  /*2b930*/  UTMALDG.3D [UR8], [UR6], desc[UR14] ;  /* 0x00000e08060075b4 */ /* 0x0001e40008011000 */
[----:B0-----:R-:W-:Y:S01]  /*2b940*/  UMOV UR11, UR20 ;  /* 0x00000014000b7c82 */ /* 0x001fe20008000000 */
[----:B------:R-:W-:Y:S02]  /*2b950*/  UMOV UR8, UR18 ;  /* 0x0000001200087c82 */ /* 0x000fe40008000000 */
[----:B------:R0:W-:Y:S02]  /*2b960*/  UTMALDG.3D.MULTICAST [UR8], [UR26], UR28, desc[UR14] ;  /* 0x00000e081a0073b4 */ /* 0x0001e4000801181c */
[----:B0-----:R-:W-:Y:S05]  /*2b970*/  @P1 BRA `(.L_x_118) ;  /* 0xfffffffc003c1947 */ /* 0x001fea000383ffff */
.L_x_115:
[----:B------:R-:W-:Y:S05]  /*2b980*/  BSYNC B1 ;  /* 0x0000000000017941 */ /* 0x000fea0003800000 */
.L_x_114:
[----:B------:R-:W2:Y:S01]  /*2b990*/  LDL.LU R15, [R1+0x46c] ;  /* 0x00046c00010f7983 */ /* 0x000ea20000300800 */
[----:B------:R-:W-:Y:S01]  /*2b9a0*/  LOP3.LUT P0, RZ, R9, 0xff, RZ, 0xc0, !PT ;  /* 0x000000ff09ff7812 */ /* 0x000fe2000780c0ff */
[C---:B------:R-:W-:Y:S01]  /*2b9b0*/  IMAD.IADD R4, R0.reuse, 0x1, R7 ;  /* 0x0000000100047824 */ /* 0x040fe200078e0207 */
[----:B------:R-:W-:Y:S01]  /*2b9c0*/  ULDC.64 UR6, c[0x0][0x650] ;  /* 0x0001940000067ab9 */ /* 0x000fe20000000a00 */
[----:B------:R-:W3:Y:S01]  /*2b9d0*/  LDL.LU R12, [R1+0x470] ;  /* 0x00047000010c7983 */ /* 0x000ee20000300800 */
[----:B------:R-:W-:Y:S01]  /*2b9e0*/  ISETP.GE.U32.AND P1, PT, R0, 0xb, PT ;  /* 0x0000000b0000780c */ /* 0x000fe20003f26070 */
[----:B------:R-:W-:Y:S01]  /*2b9f0*/  BSSY B1, `(.L_x_119) ;  /* 0x000006e000017945 */ /* 0x000fe20003800000 */
[----:B------:R-:W-:Y:S01]  /*2ba00*/  IMAD.MOV.U32 R11, RZ, RZ, -0x1 ;  /* 0xffffffffff0b7424 */ /* 0x000fe200078e00ff */
[----:B------:R-:W-:-:S06]  /*2ba10*/  PRMT R9, RZ, 0x7610, R9 ;  /* 0x00007610ff097816 */ /* 0x000fcc0000000009 */
[----:B------:R-:W0:Y:S01]  /*2ba20*/  @P0 S2R R3, SR_CgaCtaId ;  /* 0x0000000000030919 */ /* 0x000e220000008800 */
[----:B------:R-:W-:-:S04]  /*2ba30*/  @P0 MOV R2, 0x400 ;  /* 0x0000040000020802 */ /* 0x000fc80000000f00 */
[----:B0-----:R-:W-:-:S04]  /*2ba40*/  @P0 LEA R2, R3, R2, 0x18 ;  /* 0x0000000203020211 */ /* 0x001fc800078ec0ff */
[----:B------:R0:W-:Y:S01]  /*2ba50*/  @P0 SYNCS.ARRIVE.TRANS64.A1T0 RZ, [R2+URZ+0xc8], RZ ;  /* 0x0000c8ff02ff09a7 */ /* 0x0001e2000810003f */
[----:B------:R-:W-:-:S04]  /*2ba60*/  ISETP.GT.U32.AND P0, PT, R4, 0xa, PT ;  /* 0x0000000a0400780c */ /* 0x000fc80003f04070 */
[----:B------:R-:W-:Y:S01]  /*2ba70*/  ISETP.LT.U32.AND P0, PT, R0, 0xb, P0 ;  /* 0x0000000b0000780c */ /* 0x000fe20000701070 */
[----:B0-----:R-:W-:-:S05]  /*2ba80*/  IMAD.WIDE.U32 R2, R4, -0x45d1745d, RZ ;  /* 0xba2e8ba304027825 */ /* 0x001fca00078e00ff */
[----:B------:R-:W-:Y:S02]  /*2ba90*/  SHF.R.U32.HI R5, RZ, 0x3, R3 ;  /* 0x00000003ff057819 */ /* 0x000fe40000011603 */
[----:B------:R-:W-:Y:S02]  /*2baa0*/  SEL R3, RZ, 0x1, !P0 ;  /* 0x00000001ff037807 */ /* 0x000fe40004000000 */
[----:B------:R-:W-:Y:S01]  /*2bab0*/  PRMT R2, RZ, 0x7610, R2 ;  /* 0x00007610ff027816 */ /* 0x000fe20000000002 */
[----:B------:R-:W-:Y:S01]  /*2bac0*/  IMAD R7, R5, -0xb, R4 ;  /* 0xfffffff505077824 */ /* 0x000fe200078e0204 */
[----:B------:R-:W-:Y:S01]  /*2bad0*/  LOP3.LUT R6, R6, R3, RZ, 0x3c, !PT ;  /* 0x0000000306067212 */ /* 0x000fe200078e3cff */
[----:B------:R-:W-:-:S03]  /*2bae0*/  IMAD.MOV.U32 R4, RZ, RZ, -0x1 ;  /* 0xffffffffff047424 */ /* 0x000fc600078e00ff */
[----:B------:R-:W-:Y:S01]  /*2baf0*/  @P1 LOP3.LUT R6, R6, 0x1, R5, 0x78, !PT ;  /* 0x0000000106061812 */ /* 0x000fe200078e7805 */
[----:B------:R-:W-:Y:S01]  /*2bb00*/  IMAD.MOV.U32 R5, RZ, RZ, -0x1 ;  /* 0xffffffffff057424 */ /* 0x000fe200078e00ff */
[----:B---3--:R-:W-:-:S04]  /*2bb10*/  IADD3 R12, P0, R12, UR22, RZ ;  /* 0x000000160c0c7c10 */ /* 0x008fc8000ff1e0ff */
[----:B--2---:R-:W-:Y:S01]  /*2bb20*/  IADD3.X R15, R15, UR16, RZ, P0, !PT ;  /* 0x000000100f0f7c10 */ /* 0x004fe200087fe4ff */
[----:B------:R0:W-:Y:S01]  /*2bb30*/  STL [R1+0x470], R12 ;  /* 0x0004700c01007387 */ /* 0x0001e20000100800 */
[----:B------:R-:W-:-:S03]  /*2bb40*/  ISETP.GE.U32.AND P0, PT, R12, UR6, PT ;  /* 0x000000060c007c0c */ /* 0x000fc6000bf06070 */
[----:B------:R0:W-:Y:S01]  /*2bb50*/  STL [R1+0x46c], R15 ;  /* 0x00046c0f01007387 */ /* 0x0001e20000100800 */
[----:B------:R-:W-:-:S13]  /*2bb60*/  ISETP.GE.U32.AND.EX P0, PT, R15, UR7, PT, P0 ;  /* 0x000000070f007c0c */ /* 0x000fda000bf06100 */
[----:B0-----:R-:W-:Y:S05]  /*2bb70*/  @P0 BRA `(.L_x_120) ;  /* 0x0000000400540947 */ /* 0x001fea0003800000 */
[----:B------:R-:W0:Y:S01]  /*2bb80*/  S2R R8, SR_CTAID.X ;  /* 0x0000000000087919 */ /* 0x000e220000002500 */
[----:B------:R-:W1:Y:S01]  /*2bb90*/  LDC R18, c[0x0][0x65c] ;  /* 0x00019700ff127b82 */ /* 0x000e620000000800 */
[----:B------:R-:W-:Y:S01]  /*2bba0*/  ULDC UR6, c[0x0][0x150] ;  /* 0x0000540000067ab9 */ /* 0x000fe20000000800 */
[----:B------:R-:W-:Y:S01]  /*2bbb0*/  ULDC UR9, c[0x0][0x630] ;  /* 0x00018c0000097ab9 */ /* 0x000fe20000000800 */
[----:B------:R-:W2:Y:S05]  /*2bbc0*/  S2R R2, SR_CTAID.Y ;  /* 0x0000000000027919 */ /* 0x000eaa0000002600 */
[----:B------:R-:W3:Y:S08]  /*2bbd0*/  LDC R5, c[0x0][0x144] ;  /* 0x00005100ff057b82 */ /* 0x000ef00000000800 */
[----:B------:R-:W4:Y:S01]  /*2bbe0*/  LDC R13, c[0x0][0x148] ;  /* 0x00005200ff0d7b82 */ /* 0x000f220000000800 */
[----:B-1----:R-:W-:-:S02]  /*2bbf0*/  ISETP.NE.AND P2, PT, R18, 0x1, PT ;  /* 0x000000011200780c */ /* 0x002fc40003f45270 */
[----:B0-----:R-:W-:Y:S02]  /*2bc00*/  I2FP.F32.U32 R3, R8 ;  /* 0x0000000800037245 */ /* 0x001fe40000201000 */
[----:B--2---:R-:W-:-:S03]  /*2bc10*/  I2FP.F32.U32 R4, R2 ;  /* 0x0000000200047245 */ /* 0x004fc60000201000 */
[----:B------:R-:W-:Y:S01]  /*2bc20*/  FMUL R3, R3, UR6 ;  /* 0x0000000603037c20 */ /* 0x000fe20008400000 */
[----:B------:R-:W-:Y:S02]  /*2bc30*/  ULDC UR6, c[0x0][0x154] ;  /* 0x0000550000067ab9 */ /* 0x000fe40000000800 */
[----:B------:R-:W-:Y:S01]  /*2bc40*/  FMUL R11, R4, UR6 ;  /* 0x00000006040b7c20 */ /* 0x000fe20008400000 */
[----:B------:R-:W-:Y:S02]  /*2bc50*/  ULDC.64 UR6, c[0x0][0x628] ;  /* 0x00018a0000067ab9 */ /* 0x000fe40000000a00 */
[----:B------:R-:W0:Y:S01]  /*2bc60*/  F2I.U32.TRUNC.NTZ R3, R3 ;  /* 0x0000000300037305 */ /* 0x000e22000020f000 */
[----:B------:R-:W-:-:S04]  /*2bc70*/  ISETP.NE.U32.AND P0, PT, RZ, UR6, PT ;  /* 0x00000006ff007c0c */ /* 0x000fc8000bf05070 */
[----:B------:R-:W-:-:S03]  /*2bc80*/  ISETP.NE.AND.EX P0, PT, RZ, UR7, PT, P0 ;  /* 0x00000007ff007c0c */ /* 0x000fc6000bf05300 */
[----:B------:R-:W1:Y:S01]  /*2bc90*/  F2I.U32.TRUNC.NTZ R11, R11 ;  /* 0x0000000b000b7305 */ /* 0x000e62000020f000 */
[----:B0-----:R-:W-:Y:S02]  /*2bca0*/  IMAD.MOV R4, RZ, RZ, -R3 ;  /* 0x000000ffff047224 */ /* 0x001fe400078e0a03 */
[----:B------:R-:W-:Y:S02]  /*2bcb0*/  IMAD.MOV.U32 R3, RZ, RZ, R15 ;  /* 0x000000ffff037224 */ /* 0x000fe400078e000f */
[----:B---3--:R-:W-:Y:S02]  /*2bcc0*/  IMAD R8, R5, R4, R8 ;  /* 0x0000000405087224 */ /* 0x008fe400078e0208 */
[----:B-1----:R-:W-:-:S04]  /*2bcd0*/  IMAD.MOV R4, RZ, RZ, -R11 ;  /* 0x000000ffff047224 */ /* 0x002fc800078e0a0b */
[----:B----4-:R-:W-:Y:S02]  /*2bce0*/  @P2 IMAD R8, R13, R4, R2 ;  /* 0x000000040d082224 */ /* 0x010fe400078e0202 */
[----:B------:R-:W-:Y:S01]  /*2bcf0*/  IMAD.MOV.U32 R2, RZ, RZ, R12 ;  /* 0x000000ffff027224 */ /* 0x000fe200078e000c */
[----:B------:R-:W-:Y:S06]  /*2bd00*/  @!P0 BRA `(.L_x_121) ;  /* 0x0000000000288947 */ /* 0x000fec0003800000 */
[----:B------:R-:W-:Y:S02]  /*2bd10*/  ULDC UR8, c[0x0][0x634] ;  /* 0x00018d0000087ab9 */ /* 0x000fe40000000800 */
[----:B------:R-:W-:-:S05]  /*2bd20*/  IADD3 R3, P0, R12, UR8, RZ ;  /* 0x000000080c037c10 */ /* 0x000fca000ff1e0ff */
[----:B------:R-:W-:-:S04]  /*2bd30*/  IMAD.X R11, RZ, RZ, R15, P0 ;  /* 0x000000ffff0b7224 */ /* 0x000fc800000e060f */
[----:B------:R-:W-:-:S04]  /*2bd40*/  IMAD.WIDE.U32 R4, R11, UR6, RZ ;  /* 0x000000060b047c25 */ /* 0x000fc8000f8e00ff */
[----:B------:R-:W-:-:S04]  /*2bd50*/  IMAD.WIDE.U32 R4, P0, R3, UR7, R4 ;  /* 0x0000000703047c25 */ /* 0x000fc8000f800004 */
[----:B------:R-:W-:-:S04]  /*2bd60*/  IMAD.WIDE.U32 R2, R3, UR6, RZ ;  /* 0x0000000603027c25 */ /* 0x000fc8000f8e00ff */
[----:B------:R-:W-:Y:S01]  /*2bd70*/  IMAD.MOV.U32 R2, RZ, RZ, R5 ;  /* 0x000000ffff027224 */ /* 0x000fe200078e0005 */
[----:B------:R-:W-:Y:S01]  /*2bd80*/  IADD3 RZ, P1, R3, R4, RZ ;  /* 0x0000000403ff7210 */ /* 0x000fe20007f3e0ff */
[----:B------:R-:W-:-:S04]  /*2bd90*/  IMAD.X R3, RZ, RZ, RZ, P0 ;  /* 0x000000ffff037224 */ /* 0x000fc800000e06ff */
[----:B------:R-:W-:-:S08]  /*2bda0*/  IMAD.WIDE.U32.X R2, R11, UR7, R2, P1 ;  /* 0x000000070b027c25 */ /* 0x000fd000088e0402 */
.L_x_121:
[--C-:B------:R-:W-:Y:S01]  /*2bdb0*/  SHF.R.U64 R11, R2, UR9, R3.reuse ;  /* 0x00000009020b7c19 */ /* 0x100fe20008001203 */
[----:B------:R-:W-:Y:S01]  /*2bdc0*/  ULDC.64 UR6, c[0x0][0x620] ;  /* 0x0001880000067ab9 */ /* 0x000fe20000000a00 */
[----:B------:R-:W-:Y:S01]  /*2bdd0*/  SHF.R.U32.HI R2, RZ, UR9, R3 ;  /* 0x00000009ff027c19 */ /* 0x000fe20008011603 */
[----:B------:R-:W-:Y:S01]  /*2bde0*/  IMAD.MOV.U32 R3, RZ, RZ, R15 ;  /* 0x000000ffff037224 */ /* 0x000fe200078e000f */
[----:B------:R-:W-:Y:S01]  /*2bdf0*/  IADD3 R13, P0, RZ, -R11, RZ ;  /* 0x8000000bff0d7210 */ /* 0x000fe20007f1e0ff */
[----:B------:R-:W-:-:S04]  /*2be00*/  ULDC.64 UR8, c[0x0][0x640] ;  /* 0x0001900000087ab9 */ /* 0x000fc80000000a00 */
[----:B------:R-:W-:Y:S01]  /*2be10*/  IMAD.X R2, RZ, RZ, ~R2, P0 ;  /* 0x000000ffff027224 */ /* 0x000fe200000e0e02 */
[----:B------:R-:W-:-:S03]  /*2be20*/  ISETP.NE.U32.AND P0, PT, RZ, UR8, PT ;  /* 0x00000008ff007c0c */ /* 0x000fc6000bf05070 */
[----:B------:R-:W-:Y:S01]  /*2be30*/  IMAD R2, R2, UR6, RZ ;  /* 0x0000000602027c24 */ /* 0x000fe2000f8e02ff */
[----:B------:R-:W-:-:S03]  /*2be40*/  ISETP.NE.AND.EX P0, PT, RZ, UR9, PT, P0 ;  /* 0x00000009ff007c0c */ /* 0x000fc6000bf05300 */
[----:B------:R-:W-:Y:S02]  /*2be50*/  IMAD R5, R13, UR7, R2 ;  /* 0x000000070d057c24 */ /* 0x000fe4000f8e0202 */
[----:B------:R-:W-:-:S04]  /*2be60*/  IMAD.MOV.U32 R2, RZ, RZ, R12 ;  /* 0x000000ffff027224 */ /* 0x000fc800078e000c */
[----:B------:R-:W-:Y:S01]  /*2be70*/  IMAD.WIDE.U32 R2, R13, UR6, R2 ;  /* 0x000000060d027c25 */ /* 0x000fe2000f8e0002 */
[----:B------:R-:W-:-:S03]  /*2be80*/  ULDC UR6, c[0x0][0x618] ;  /* 0x0001860000067ab9 */ /* 0x000fc60000000800 */
[----:B------:R-:W-:-:S05]  /*2be90*/  IMAD.IADD R3, R3, 0x1, R5 ;  /* 0x0000000103037824 */ /* 0x000fca00078e0205 */
[--C-:B------:R-:W-:Y:S02]  /*2bea0*/  SHF.R.U64 R12, R2, UR6, R3.reuse ;  /* 0x00000006020c7c19 */ /* 0x100fe40008001203 */
[----:B------:R-:W-:Y:S01]  /*2beb0*/  SHF.R.U32.HI R3, RZ, UR6, R3 ;  /* 0x00000006ff037c19 */ /* 0x000fe20008011603 */
[----:B------:R-:W-:-:S03]  /*2bec0*/  ULDC UR6, c[0x0][0x608] ;  /* 0x0001820000067ab9 */ /* 0x000fc60000000800 */
[--C-:B------:R-:W-:Y:S02]  /*2bed0*/  SHF.R.U64 R13, R12, UR6, R3.reuse ;  /* 0x000000060c0d7c19 */ /* 0x100fe40008001203 */
[----:B------:R-:W-:Y:S01]  /*2bee0*/  SHF.R.U32.HI R2, RZ, UR6, R3 ;  /* 0x00000006ff027c19 */ /* 0x000fe20008011603 */
[----:B------:R-:W-:-:S03]  /*2bef0*/  ULDC UR6, c[0x0][0x658] ;  /* 0x0001960000067ab9 */ /* 0x000fc60000000800 */
[--C-:B------:R-:W-:Y:S02]  /*2bf00*/  SHF.R.U64 R14, R13, UR6, R2.reuse ;  /* 0x000000060d0e7c19 */ /* 0x100fe40008001202 */
[----:B------:R-:W-:-:S03]  /*2bf10*/  SHF.R.U32.HI R3, RZ, UR6, R2 ;  /* 0x00000006ff037c19 */ /* 0x000fc60008011602 */
        /* <DEDUP_REMOVED lines=12> */
.L_x_122:
[----:B------:R-:W-:Y:S01]  /*2bfe0*/  ULDC UR6, c[0x0][0x648] ;  /* 0x0001920000067ab9 */ /* 0x000fe20000000800 */
[----:B------:R-:W-:Y:S02]  /*2bff0*/  LOP3.LUT R13, R13, UR19, RZ, 0xc0, !PT ;  /* 0x000000130d0d7c12 */ /* 0x000fe4000f8ec0ff */
[----:B------:R-:W-:Y:S01]  /*2c000*/  SHF.R.U64 R2, R2, UR6, R3 ;  /* 0x0000000602027c19 */ /* 0x000fe20008001203 */
[----:B------:R-:W-:-:S04]  /*2c010*/  ULDC UR6, c[0x0][0x638] ;  /* 0x00018e0000067ab9 */ /* 0x000fc80000000800 */
[----:B------:R-:W-:Y:S02]  /*2c020*/  IMAD.MOV R3, RZ, RZ, -R2 ;  /* 0x000000ffff037224 */ /* 0x000fe400078e0a02 */
[----:B------:R-:W-:Y:S02]  /*2c030*/  IMAD R13, R2, UR5, R13 ;  /* 0x00000005020d7c24 */ /* 0x000fe4000f8e020d */
[----:B------:R-:W-:Y:S01]  /*2c040*/  IMAD R14, R3, UR6, R14 ;  /* 0x00000006030e7c24 */ /* 0x000fe2000f8e020e */
[----:B------:R-:W-:Y:S01]  /*2c050*/  ULDC UR6, c[0x0][0x610] ;  /* 0x0001840000067ab9 */ /* 0x000fe20000000800 */
[----:B------:R-:W-:Y:S01]  /*2c060*/  LOP3.LUT R3, R12, UR4, RZ, 0xc0, !PT ;  /* 0x000000040c037c12 */ /* 0x000fe2000f8ec0ff */
[----:B------:R-:W-:Y:S01]  /*2c070*/  IMAD R8, R13, UR6, R8 ;  /* 0x000000060d087c24 */ /* 0x000fe2000f8e0208 */
[----:B------:R-:W-:Y:S01]  /*2c080*/  ULDC UR6, c[0x0][0x600] ;  /* 0x0001800000067ab9 */ /* 0x000fe20000000800 */
[----:B------:R-:W-:Y:S02]  /*2c090*/  IMAD.MOV.U32 R2, RZ, RZ, 0x1 ;  /* 0x00000001ff027424 */ /* 0x000fe400078e00ff */
[----:B------:R-:W-:-:S05]  /*2c0a0*/  IMAD R3, R14, UR6, R3 ;  /* 0x000000060e037c24 */ /* 0x000fca000f8e0203 */
[----:B------:R-:W-:Y:S02]  /*2c0b0*/  SEL R5, R3, R8, !P2 ;  /* 0x0000000803057207 */ /* 0x000fe40005000000 */
[----:B------:R-:W-:-:S07]  /*2c0c0*/  SEL R4, R8, R3, !P2 ;  /* 0x0000000308047207 */ /* 0x000fce0005000000 */
.L_x_120:
[----:B------:R-:W-:Y:S05]  /*2c0d0*/  BSYNC B1 ;  /* 0x0000000000017941 */ /* 0x000fea0003800000 */
.L_x_119:
[----:B------:R-:W-:-:S13]  /*2c0e0*/  LOP3.LUT P0, RZ, R2, 0xff, RZ, 0xc0, !PT ;  /* 0x000000ff02ff7812 */ /* 0x000fda000780c0ff */
[----:B------:R-:W-:Y:S05]  /*2c0f0*/  @P0 BRA `(.L_x_123) ;  /* 0xfffffff400280947 */ /* 0x000fea000383ffff */
[----:B------:R-:W-:Y:S05]  /*2c100*/  BSYNC B0 ;  /* 0x0000000000007941 */ /* 0x000fea0003800000 */
.L_x_112:
[----:B------:R-:W-:-:S03]  /*2c110*/  UMOV UR6, 0xffffffff ;  /* 0xffffffff00067882 */ /* 0x000fc60000000000 */
[----:B------:R-:W-:Y:S05]  /*2c120*/  BRA.DIV UR6, `(.L_x_124) ;  /* 0x0000000a06247947 */ /* 0x000fea000b800000 */
[----:B------:R-:W-:-:S13]  /*2c130*/  ELECT P0, URZ, PT ;  /* 0x00000000003f782f */ /* 0x000fda0003800000 */
.L_x_145:
[----:B------:R-:W-:Y:S04]  /*2c140*/  BSSY B0, `(.L_x_125) ;  /* 0x000006b000007945 */ /* 0x000fe80003800000 */
[----:B------:R-:W-:Y:S05]  /*2c150*/  @!P0 BRA `(.L_x_126) ;  /* 0x0000000400a48947 */ /* 0x000fea0003800000 */
[----:B------:R-:W-:-:S04]  /*2c160*/  ULOP3.LUT UR6, UR13, 0x2, URZ, 0xfc, !UPT ;  /* 0x000000020d067892 */ /* 0x000fc8000f8efc3f */
[----:B------:R-:W-:-:S06]  /*2c170*/  UISETP.NE.AND UP0, UPT, UR6, 0x3, UPT ;  /* 0x000000030600788c */ /* 0x000fcc000bf05270 */
[----:B------:R-:W-:-:S13]  /*2c180*/  PLOP3.LUT P0, PT, PT, PT, UP0, 0x80, 0x0 ;  /* 0x000000000000781c */ /* 0x000fda0003f0f008 */
[----:B------:R-:W-:Y:S05]  /*2c190*/  @!P0 BRA `(.L_x_127) ;  /* 0x0000000000048947 */ /* 0x000fea0003800000 */
[----:B------:R-:W-:Y:S01]  /*2c1a0*/  BPT.TRAP 0x1 ;  /* 0x000000040000795c */ /* 0x000fe20000300000 */
.L_x_127:
[----:B------:R-:W0:Y:S01]  /*2c1b0*/  S2R R3, SR_CgaCtaId ;  /* 0x0000000000037919 */ /* 0x000e220000008800 */
[----:B------:R-:W-:Y:S02]  /*2c1c0*/  MOV R0, 0x400 ;  /* 0x0000040000007802 */ /* 0x000fe40000000f00 */
[----:B------:R-:W-:Y:S02]  /*2c1d0*/  SHF.L.U32 R2, R6, 0x1f, RZ ;  /* 0x0000001f06027819 */ /* 0x000fe400000006ff */
[----:B0-----:R-:W-:-:S05]  /*2c1e0*/  LEA R0, R3, R0, 0x18 ;  /* 0x0000000003007211 */ /* 0x001fca00078ec0ff */
[----:B------:R-:W-:-:S04]  /*2c1f0*/  VIADD R0, R0, 0x58 ;  /* 0x0000005800007836 */ /* 0x000fc80000000000 */
[----:B------:R-:W-:-:S04]  /*2c200*/  IMAD R3, R7, 0x8, R0 ;  /* 0x0000000807037824 */ /* 0x000fc800078e0200 */
[----:B------:R-:W0:Y:S02]  /*2c210*/  SYNCS.PHASECHK.TRANS64.TRYWAIT P0, [R3+URZ], R2 ;  /* 0x00000002030075a7 */ /* 0x000e24000800017f */
[----:B0-----:R-:W-:Y:S05]  /*2c220*/  @!P0 BRA `(.L_x_128) ;  /* 0x0000000800048947 */ /* 0x001fea0003800000 */
.L_x_146:
[----:B------:R-:W-:-:S05]  /*2c230*/  VIADD R7, R7, 0x1 ;  /* 0x0000000107077836 */ /* 0x000fca0000000000 */
[----:B------:R-:W-:-:S04]  /*2c240*/  ISETP.NE.AND P0, PT, R7, 0xb, PT ;  /* 0x0000000b0700780c */ /* 0x000fc80003f05270 */
[----:B0-----:R-:W-:Y:S02]  /*2c250*/  SEL R3, RZ, 0x1, P0 ;  /* 0x00000001ff037807 */ /* 0x001fe40000000000 */
[----:B------:R-:W-:Y:S02]  /*2c260*/  SEL R7, R7, RZ, P0 ;  /* 0x000000ff07077207 */ /* 0x000fe40000000000 */
[----:B------:R-:W-:-:S03]  /*2c270*/  LOP3.LUT R6, R6, R3, RZ, 0x3c, !PT ;  /* 0x0000000306067212 */ /* 0x000fc600078e3cff */
[----:B------:R-:W-:Y:S01]  /*2c280*/  IMAD R3, R7, 0x8, R0 ;  /* 0x0000000807037824 */ /* 0x000fe200078e0200 */
[----:B------:R-:W-:-:S04]  /*2c290*/  SHF.L.U32 R2, R6, 0x1f, RZ ;  /* 0x0000001f06027819 */ /* 0x000fc800000006ff */
[----:B------:R-:W0:Y:S02]  /*2c2a0*/  SYNCS.PHASECHK.TRANS64.TRYWAIT P0, [R3+URZ], R2 ;  /* 0x00000002030075a7 */ /* 0x000e24000800017f */
[----:B0-----:R-:W-:Y:S05]  /*2c2b0*/  @!P0 BRA `(.L_x_129) ;  /* 0x0000000400f48947 */ /* 0x001fea0003800000 */
.L_x_147:
[----:B0-----:R-:W-:-:S05]  /*2c2c0*/  VIADD R2, R7, 0x1 ;  /* 0x0000000107027836 */ /* 0x001fca0000000000 */
[----:B------:R-:W-:-:S04]  /*2c2d0*/  ISETP.NE.AND P0, PT, R2, 0xb, PT ;  /* 0x0000000b0200780c */ /* 0x000fc80003f05270 */
[----:B------:R-:W-:Y:S02]  /*2c2e0*/  SEL R3, RZ, 0x1, P0 ;  /* 0x00000001ff037807 */ /* 0x000fe40000000000 */
[----:B------:R-:W-:Y:S02]  /*2c2f0*/  SEL R5, R2, RZ, P0 ;  /* 0x000000ff02057207 */ /* 0x000fe40000000000 */
[----:B------:R-:W-:-:S03]  /*2c300*/  LOP3.LUT R6, R6, R3, RZ, 0x3c, !PT ;  /* 0x0000000306067212 */ /* 0x000fc600078e3cff */
[----:B------:R-:W-:Y:S01]  /*2c310*/  IMAD R3, R5, 0x8, R0 ;  /* 0x0000000805037824 */ /* 0x000fe200078e0200 */
[----:B------:R-:W-:-:S04]  /*2c320*/  SHF.L.U32 R2, R6, 0x1f, RZ ;  /* 0x0000001f06027819 */ /* 0x000fc800000006ff */
[----:B------:R-:W0:Y:S02]  /*2c330*/  SYNCS.PHASECHK.TRANS64.TRYWAIT P0, [R3+URZ], R2 ;  /* 0x00000002030075a7 */ /* 0x000e24000800017f */
[----:B0-----:R-:W-:Y:S05]  /*2c340*/  @!P0 BRA `(.L_x_130) ;  /* 0x0000000400e48947 */ /* 0x001fea0003800000 */
.L_x_148:
        /* <DEDUP_REMOVED lines=9> */
.L_x_149:
        /* <DEDUP_REMOVED lines=9> */
.L_x_150:
        /* <DEDUP_REMOVED lines=9> */
.L_x_151:
        /* <DEDUP_REMOVED lines=9> */
.L_x_152:
        /* <DEDUP_REMOVED lines=9> */
.L_x_153:
        /* <DEDUP_REMOVED lines=9> */
.L_x_154:
        /* <DEDUP_REMOVED lines=9> */
.L_x_155:
[----:B0-----:R-:W-:-:S05]  /*2c740*/  VIADD R2, R5, 0x1 ;  /* 0x0000000105027836 */ /* 0x001fca0000000000 */
[----:B------:R-:W-:-:S04]  /*2c750*/  ISETP.NE.AND P0, PT, R2, 0xb, PT ;  /* 0x0000000b0200780c */ /* 0x000fc80003f05270 */
[----:B------:R-:W-:Y:S02]  /*2c760*/  SEL R4, RZ, 0x1, P0 ;  /* 0x00000001ff047807 */ /* 0x000fe40000000000 */
[----:B------:R-:W-:Y:S02]  /*2c770*/  SEL R3, R2, RZ, P0 ;  /* 0x000000ff02037207 */ /* 0x000fe40000000000 */
[----:B------:R-:W-:-:S03]  /*2c780*/  LOP3.LUT R4, R7, R4, RZ, 0x3c, !PT ;  /* 0x0000000407047212 */ /* 0x000fc600078e3cff */
[----:B------:R-:W-:Y:S01]  /*2c790*/  IMAD R3, R3, 0x8, R0 ;  /* 0x0000000803037824 */ /* 0x000fe200078e0200 */
[----:B------:R-:W-:-:S07]  /*2c7a0*/  SHF.L.U32 R0, R4, 0x1f, RZ ;  /* 0x0000001f04007819 */ /* 0x000fce00000006ff */
.L_x_138:
[----:B0-----:R0:W1:Y:S02]  /*2c7b0*/  SYNCS.PHASECHK.TRANS64.TRYWAIT P0, [R3+URZ], R0 ;  /* 0x00000000030075a7 */ /* 0x001064000800017f */
[----:B-1----:R-:W-:Y:S05]  /*2c7c0*/  @!P0 NANOSLEEP.SYNCS 0x989680 ;  /* 0x009896800000895d */ /* 0x002fea0003900000 */
[----:B------:R-:W1:Y:S02]  /*2c7d0*/  @!P0 SYNCS.PHASECHK.TRANS64 P0, [R3+URZ], R0 ;  /* 0x00000000030085a7 */ /* 0x000e64000800007f */
[----:B-1----:R-:W-:Y:S05]  /*2c7e0*/  @!P0 BRA `(.L_x_138) ;  /* 0xfffffffc00f08947 */ /* 0x002fea000383ffff */
.L_x_126:
[----:B------:R-:W-:Y:S05]  /*2c7f0*/  BSYNC B0 ;  /* 0x0000000000007941 */ /* 0x000fea0003800000 */
.L_x_125:
[----:B------:R-:W-:Y:S05]  /*2c800*/  EXIT ;  /* 0x000000000000794d */ /* 0x000fea0003800000 */
.L_x_22:
[----:B--2---:R-:W-:-:S04]  /*2c810*/  IMAD.U32 R3, RZ, RZ, UR7 ;  /* 0x00000007ff037e24 */ /* 0x004fc8000f8e00ff */
[----:B------:R2:W4:Y:S03]  /*2c820*/  SYNCS.PHASECHK.TRANS64.TRYWAIT P0, [R3+URZ], R2 ;  /* 0x00000002030075a7 */ /* 0x000526000800017f */
[----:B----4-:R-:W-:Y:S05]  /*2c830*/  @!P0 NANOSLEEP.SYNCS 0x989680 ;  /* 0x009896800000895d */ /* 0x010fea0003900000 */
[----:B------:R-:W4:Y:S02]  /*2c840*/  @!P0 SYNCS.PHASECHK.TRANS64 P0, [R3+URZ], R2 ;  /* 0x00000002030085a7 */ /* 0x000f24000800007f */
[----:B----4-:R-:W-:Y:S05]  /*2c850*/  @!P0 BRA `(.L_x_22) ;  /* 0xfffffffc00ec8947 */ /* 0x010fea000383ffff */
[----:B------:R-:W-:Y:S05]  /*2c860*/  BRA `(.L_x_21) ;  /* 0xfffffd6400cc7947 */ /* 0x000fea000383ffff */
.L_x_28:
[----:B-----5:R4:W-:Y:S02]  /*2c870*/  STL [R1+0x47c], R0 ;  /* 0x00047c0001007387 */ /* 0x0209e40000100800 */
[----:B----4-:R-:W-:-:S04]  /*2c880*/  IMAD.U32 R0, RZ, RZ, UR9 ;  /* 0x00000009ff007e24 */ /* 0x010fc8000f8e00ff */
[----:B------:R4:W0:Y:S03]  /*2c890*/  SYNCS.PHASECHK.TRANS64.TRYWAIT P0, [R0+URZ], R4 ;  /* 0x00000004000075a7 */ /* 0x000826000800017f */
[----:B0-----:R-:W-:Y:S05]  /*2c8a0*/  @!P0 NANOSLEEP.SYNCS 0x989680 ;  /* 0x009896800000895d */ /* 0x001fea0003900000 */
[----:B------:R4:W0:Y:S02]  /*2c8b0*/  @!P0 SYNCS.PHASECHK.TRANS64 P0, [R0+URZ], R4 ;  /* 0x00000004000085a7 */ /* 0x000824000800007f */
[----:B----4-:R4:W5:Y:S02]  /*2c8c0*/  LDL.LU R0, [R1+0x47c] ;  /* 0x00047c0001007983 */ /* 0x0109640000300800 */
[----:B0---4-:R-:W-:Y:S05]  /*2c8d0*/  @!P0 BRA `(.L_x_28) ;  /* 0xfffffffc00e48947 */ /* 0x011fea000383ffff */
[----:B------:R-:W-:Y:S05]  /*2c8e0*/  BRA `(.L_x_27) ;  /* 0xfffffd9c00e87947 */ /* 0x000fea000383ffff */
.L_x_113:
[----:B------:R-:W-:Y:S01]  /*2c8f0*/  BSSY B1, `(.L_x_139) ;  /* 0x0000006000017945 */ /* 0x000fe20003800000 */
[----:B------:R-:W-:-:S07]  /*2c900*/  IMAD.MOV.U32 R2, RZ, RZ, -0x1 ;  /* 0xffffffffff027424 */ /* 0x000fce00078e00ff */
[----:B------:R-:W-:Y:S05]  /*2c910*/  WARPSYNC.COLLECTIVE R2, `(.L_x_140) ;  /* 0x00000000020c7348 */ /* 0x000fea0003c00000 */
[----:B------:R-:W-:Y:S02]  /*2c920*/  ELECT P0, UR62, PT ;  /* 0x00000000003e782f */ /* 0x000fe40003800000 */
[----:B------:R-:W-:Y:S01]  /*2c930*/  MOV R2, UR62 ;  /* 0x0000003e00027c02 */ /* 0x000fe20008000f00 */
[----:B------:R-:W-:Y:S10]  /*2c940*/  ENDCOLLECTIVE ;  /* 0x000000000000791b */ /* 0x000ff40003800000 */
.L_x_140:
[----:B------:R-:W-:Y:S05]  /*2c950*/  BSYNC B1 ;  /* 0x0000000000017941 */ /* 0x000fea0003800000 */
.L_x_139:
[----:B------:R-:W-:Y:S05]  /*2c960*/  BRA `(.L_x_141) ;  /* 0xffffffec00187947 */ /* 0x000fea000383ffff */
.L_x_116:
[----:B0-----:R0:W1:Y:S02]  /*2c970*/  SYNCS.PHASECHK.TRANS64.TRYWAIT P0, [R12+URZ+0x58], R15 ;  /* 0x0000580f0c0075a7 */ /* 0x001064000800017f */
[----:B-1----:R-:W-:Y:S05]  /*2c980*/  @!P0 NANOSLEEP.SYNCS 0x989680 ;  /* 0x009896800000895d */ /* 0x002fea0003900000 */
[----:B------:R-:W1:Y:S02]  /*2c990*/  @!P0 SYNCS.PHASECHK.TRANS64 P0, [R12+URZ+0x58], R15 ;  /* 0x0000580f0c0085a7 */ /* 0x000e64000800007f */
[----:B-1----:R-:W-:Y:S05]  /*2c9a0*/  @!P0 BRA `(.L_x_116) ;  /* 0xfffffffc00f08947 */ /* 0x002fea000383ffff */
[----:B------:R-:W-:Y:S05]  /*2c9b0*/  BRA `(.L_x_142) ;  /* 0xffffffec00487947 */ /* 0x000fea000383ffff */
.L_x_124:
[----:B------:R-:W-:Y:S01]  /*2c9c0*/  BSSY B0, `(.L_x_143) ;  /* 0x0000006000007945 */ /* 0x000fe20003800000 */
[----:B------:R-:W-:-:S07]  /*2c9d0*/  IMAD.MOV.U32 R2, RZ, RZ, -0x1 ;  /* 0xffffffffff027424 */ /* 0x000fce00078e00ff */
[----:B------:R-:W-:Y:S05]  /*2c9e0*/  WARPSYNC.COLLECTIVE R2, `(.L_x_144) ;  /* 0x00000000020c7348 */ /* 0x000fea0003c00000 */
[----:B------:R-:W-:Y:S02]  /*2c9f0*/  ELECT P0, UR62, PT ;  /* 0x00000000003e782f */ /* 0x000fe40003800000 */
[----:B------:R-:W-:Y:S01]  /*2ca00*/  MOV R2, UR62 ;  /* 0x0000003e00027c02 */ /* 0x000fe20008000f00 */
[----:B------:R-:W-:Y:S10]  /*2ca10*/  ENDCOLLECTIVE ;  /* 0x000000000000791b */ /* 0x000ff40003800000 */
.L_x_144:
[----:B------:R-:W-:Y:S05]  /*2ca20*/  BSYNC B0 ;  /* 0x0000000000007941 */ /* 0x000fea0003800000 */
.L_x_143:
[----:B------:R-:W-:Y:S05]  /*2ca30*/  BRA `(.L_x_145) ;  /* 0xfffffff400c07947 */ /* 0x000fea000383ffff */
.L_x_128:
[----:B0-----:R0:W1:Y:S02]  /*2ca40*/  SYNCS.PHASECHK.TRANS64.TRYWAIT P0, [R3+URZ], R2 ;  /* 0x00000002030075a7 */ /* 0x001064000800017f */
[----:B-1----:R-:W-:Y:S05]  /*2ca50*/  @!P0 NANOSLEEP.SYNCS 0x989680 ;  /* 0x009896800000895d */ /* 0x002fea0003900000 */
[----:B------:R-:W1:Y:S02]  /*2ca60*/  @!P0 SYNCS.PHASECHK.TRANS64 P0, [R3+URZ], R2 ;  /* 0x00000002030085a7 */ /* 0x000e64000800007f */
[----:B-1----:R-:W-:Y:S05]  /*2ca70*/  @!P0 BRA `(.L_x_128) ;  /* 0xfffffffc00f08947 */ /* 0x002fea000383ffff */
[----:B------:R-:W-:Y:S05]  /*2ca80*/  BRA `(.L_x_146) ;  /* 0xfffffff400e87947 */ /* 0x000fea000383ffff */
.L_x_129:
[----:B0-----:R0:W1:Y:S02]  /*2ca90*/  SYNCS.PHASECHK.TRANS64.TRYWAIT P0, [R3+URZ], R2 ;  /* 0x00000002030075a7 */ /* 0x001064000800017f */
[----:B-1----:R-:W-:Y:S05]  /*2caa0*/  @!P0 NANOSLEEP.SYNCS 0x989680 ;  /* 0x009896800000895d */ /* 0x002fea0003900000 */
[----:B------:R-:W1:Y:S02]  /*2cab0*/  @!P0 SYNCS.PHASECHK.TRANS64 P0, [R3+URZ], R2 ;  /* 0x00000002030085a7 */ /* 0x000e64000800007f */
[----:B-1----:R-:W-:Y:S05]  /*2cac0*/  @!P0 BRA `(.L_x_129) ;  /* 0xfffffffc00f08947 */ /* 0x002fea000383ffff */
[----:B------:R-:W-:Y:S05]  /*2cad0*/  BRA `(.L_x_147) ;  /* 0xfffffff400f87947 */ /* 0x000fea000383ffff */
.L_x_130:
[----:B0-----:R0:W1:Y:S02]  /*2cae0*/  SYNCS.PHASECHK.TRANS64.TRYWAIT P0, [R3+URZ], R2 ;  /* 0x00000002030075a7 */ /* 0x001064000800017f */
[----:B-1----:R-:W-:Y:S05]  /*2caf0*/  @!P0 NANOSLEEP.SYNCS 0x989680 ;  /* 0x009896800000895d */ /* 0x002fea0003900000 */
[----:B------:R-:W1:Y:S02]  /*2cb00*/  @!P0 SYNCS.PHASECHK.TRANS64 P0, [R3+URZ], R2 ;  /* 0x00000002030085a7 */ /* 0x000e64000800007f */
[----:B-1----:R-:W-:Y:S05]  /*2cb10*/  @!P0 BRA `(.L_x_130) ;  /* 0xfffffffc00f08947 */ /* 0x002fea000383ffff */
[----:B------:R-:W-:Y:S05]  /*2cb20*/  BRA `(.L_x_148) ;  /* 0xfffffff800087947 */ /* 0x000fea000383ffff */
.L_x_131:
[----:B0-----:R0:W1:Y:S02]  /*2cb30*/  SYNCS.PHASECHK.TRANS64.TRYWAIT P0, [R3+URZ], R2 ;  /* 0x00000002030075a7 */ /* 0x001064000800017f */
[----:B-1----:R-:W-:Y:S05]  /*2cb40*/  @!P0 NANOSLEEP.SYNCS 0x989680 ;  /* 0x009896800000895d */ /* 0x002fea0003900000 */
[----:B------:R-:W1:Y:S02]  /*2cb50*/  @!P0 SYNCS.PHASECHK.TRANS64 P0, [R3+URZ], R2 ;  /* 0x00000002030085a7 */ /* 0x000e64000800007f */
[----:B-1----:R-:W-:Y:S05]  /*2cb60*/  @!P0 BRA `(.L_x_131) ;  /* 0xfffffffc00f08947 */ /* 0x002fea000383ffff */
[----:B------:R-:W-:Y:S05]  /*2cb70*/  BRA `(.L_x_149) ;  /* 0xfffffff800187947 */ /* 0x000fea000383ffff */
.L_x_132:
[----:B0-----:R0:W1:Y:S02]  /*2cb80*/  SYNCS.PHASECHK.TRANS64.TRYWAIT P0, [R3+URZ], R2 ;  /* 0x00000002030075a7 */ /* 0x001064000800017f */
[----:B-1----:R-:W-:Y:S05]  /*2cb90*/  @!P0 NANOSLEEP.SYNCS 0x989680 ;  /* 0x009896800000895d */ /* 0x002fea0003900000 */
[----:B------:R-:W1:Y:S02]  /*2cba0*/  @!P0 SYNCS.PHASECHK.TRANS64 P0, [R3+URZ], R2 ;  /* 0x00000002030085a7 */ /* 0x000e64000800007f */
[----:B-1----:R-:W-:Y:S05]  /*2cbb0*/  @!P0 BRA `(.L_x_132) ;  /* 0xfffffffc00f08947 */ /* 0x002fea000383ffff */
[----:B------:R-:W-:Y:S05]  /*2cbc0*/  BRA `(.L_x_150) ;  /* 0xfffffff800287947 */ /* 0x000fea000383ffff */
.L_x_133:
[----:B0-----:R0:W1:Y:S02]  /*2cbd0*/  SYNCS.PHASECHK.TRANS64.TRYWAIT P0, [R3+URZ], R2 ;  /* 0x00000002030075a7 */ /* 0x001064000800017f */
[----:B-1----:R-:W-:Y:S05]  /*2cbe0*/  @!P0 NANOSLEEP.SYNCS 0x989680 ;  /* 0x009896800000895d */ /* 0x002fea0003900000 */
[----:B------:R-:W1:Y:S02]  /*2cbf0*/  @!P0 SYNCS.PHASECHK.TRANS64 P0, [R3+URZ], R2 ;  /* 0x00000002030085a7 */ /* 0x000e64000800007f */
[----:B-1----:R-:W-:Y:S05]  /*2cc00*/  @!P0 BRA `(.L_x_133) ;  /* 0xfffffffc00f08947 */ /* 0x002fea000383ffff */
[----:B------:R-:W-:Y:S05]  /*2cc10*/  BRA `(.L_x_151) ;  /* 0xfffffff800387947 */ /* 0x000fea000383ffff */
.L_x_134:
[----:B0-----:R0:W1:Y:S02]  /*2cc20*/  SYNCS.PHASECHK.TRANS64.TRYWAIT P0, [R3+URZ], R2 ;  /* 0x00000002030075a7 */ /* 0x001064000800017f */
[----:B-1----:R-:W-:Y:S05]  /*2cc30*/  @!P0 NANOSLEEP.SYNCS 0x989680 ;  /* 0x009896800000895d */ /* 0x002fea0003900000 */
[----:B------:R-:W1:Y:S02]  /*2cc40*/  @!P0 SYNCS.PHASECHK.TRANS64 P0, [R3+URZ], R2 ;  /* 0x00000002030085a7 */ /* 0x000e64000800007f */
[----:B-1----:R-:W-:Y:S05]  /*2cc50*/  @!P0 BRA `(.L_x_134) ;  /* 0xfffffffc00f08947 */ /* 0x002fea000383ffff */
[----:B------:R-:W-:Y:S05]  /*2cc60*/  BRA `(.L_x_152) ;  /* 0xfffffff800487947 */ /* 0x000fea000383ffff */
.L_x_135:
[----:B0-----:R0:W1:Y:S02]  /*2cc70*/  SYNCS.PHASECHK.TRANS64.TRYWAIT P0, [R3+URZ], R2 ;  /* 0x00000002030075a7 */ /* 0x001064000800017f */
[----:B-1----:R-:W-:Y:S05]  /*2cc80*/  @!P0 NANOSLEEP.SYNCS 0x989680 ;  /* 0x009896800000895d */ /* 0x002fea0003900000 */
[----:B------:R-:W1:Y:S02]  /*2cc90*/  @!P0 SYNCS.PHASECHK.TRANS64 P0, [R3+URZ], R2 ;  /* 0x00000002030085a7 */ /* 0x000e64000800007f */
[----:B-1----:R-:W-:Y:S05]  /*2cca0*/  @!P0 BRA `(.L_x_135) ;  /* 0xfffffffc00f08947 */ /* 0x002fea000383ffff */
[----:B------:R-:W-:Y:S05]  /*2ccb0*/  BRA `(.L_x_153) ;  /* 0xfffffff800587947 */ /* 0x000fea000383ffff */
.L_x_136:
[----:B0-----:R0:W1:Y:S02]  /*2ccc0*/  SYNCS.PHASECHK.TRANS64.TRYWAIT P0, [R3+URZ], R2 ;  /* 0x00000002030075a7 */ /* 0x001064000800017f */
[----:B-1----:R-:W-:Y:S05]  /*2ccd0*/  @!P0 NANOSLEEP.SYNCS 0x989680 ;  /* 0x009896800000895d */ /* 0x002fea0003900000 */
[----:B------:R-:W1:Y:S02]  /*2cce0*/  @!P0 SYNCS.PHASECHK.TRANS64 P0, [R3+URZ], R2 ;  /* 0x00000002030085a7 */ /* 0x000e64000800007f */
[----:B-1----:R-:W-:Y:S05]  /*2ccf0*/  @!P0 BRA `(.L_x_136) ;  /* 0xfffffffc00f08947 */ /* 0x002fea000383ffff */
[----:B------:R-:W-:Y:S05]  /*2cd00*/  BRA `(.L_x_154) ;  /* 0xfffffff800687947 */ /* 0x000fea000383ffff */
.L_x_137:
[----:B0-----:R0:W1:Y:S02]  /*2cd10*/  SYNCS.PHASECHK.TRANS64.TRYWAIT P0, [R3+URZ], R2 ;  /* 0x00000002030075a7 */ /* 0x001064000800017f */
[----:B-1----:R-:W-:Y:S05]  /*2cd20*/  @!P0 NANOSLEEP.SYNCS 0x989680 ;  /* 0x009896800000895d */ /* 0x002fea0003900000 */
[----:B------:R-:W1:Y:S02]  /*2cd30*/  @!P0 SYNCS.PHASECHK.TRANS64 P0, [R3+URZ], R2 ;  /* 0x00000002030085a7 */ /* 0x000e64000800007f */
[----:B-1----:R-:W-:Y:S05]  /*2cd40*/  @!P0 BRA `(.L_x_137) ;  /* 0xfffffffc00f08947 */ /* 0x002fea000383ffff */
[----:B------:R-:W-:Y:S05]  /*2cd50*/  BRA `(.L_x_155) ;  /* 0xfffffff800787947 */ /* 0x000fea000383ffff */
.L_x_156:
[----:B------:R-:W-:-:S00]  /*2cd60*/  BRA `(.L_x_156) ;  /* 0xfffffffc00fc7947 */ /* 0x000fc0000383ffff */
[----:B------:R-:W-:-:S00]  /*2cd70*/  NOP ;  /* 0x0000000000007918 */ /* 0x000fc00000000000 */
        /* <DEDUP_REMOVED lines=8> */
.L_x_157:


//--------------------- .nv.shared._ZN7cutlass13device_kernelINS_4gemm6kernel13GemmUniversalIN4cute5tupleIJiiiiEEENS1_10collective13CollectiveMmaINS1_37MainloopSm90TmaGmmaWarpSpecializedFP8ILi11ENS5_IJNS4_1CILi2EEENSA_ILi1EEESC_EEENS1_35KernelTmaWarpSpecializedCooperativeEEENS5_IJNSA_ILi512EEENSA_ILi128EEENSA_ILi32EEEEEENS_12float_e4m3_tENS5_IJlSC_lEEESK_SL_NS4_8TiledMMAINS4_8MMA_AtomIJNS4_4SM904GMMA31MMA_64x128x32_F32E4M3E4M3_SS_TNILNSP_7ScaleInE1ELSR_1EEEEEENS4_6LayoutISD_NS5_IJSC_NSA_ILi0EEESV_EEEEENS5_IJNS4_10UnderscoreESY_SY_EEEEENS4_13SM90_TMA_LOADENS4_14ComposedLayoutINS4_7SwizzleILi1ELi4ELi3EEENS4_18smem_ptr_flag_bitsILi8EEENSU_INS5_IJNSA_ILi8EEESI_EEENS5_IJSI_SC_EEEEEEEvNS4_8identityENS4_23SM90_TMA_LOAD_MULTICASTES1B_vS1C_EENS_8epilogue10collective6detail29Sm90TmaWarpSpecializedAdapterINS1G_15DefaultEpilogueISK_SL_SL_NS1F_6thread17LinearCombinationISK_Li1EffLNS1K_9ScaleType4KindE0ELNS_15FloatRoundStyleE2ESK_EENS1_15EpilogueDefaultEEEEEvvEEEEvNT_6ParamsE --------------------------
	.section	.nv.shared._ZN7cutlass13device_kernelINS_4gemm6kernel13GemmUniversalIN4cute5tupleIJiiiiEEENS1_10collective13CollectiveMmaINS1_37MainloopSm90TmaGmmaWarpSpecializedFP8ILi11ENS5_IJNS4_1CILi2EEENSA_ILi1EEESC_EEENS1_35KernelTmaWarpSpecializedCooperativeEEENS5_IJNSA_ILi512EEENSA_ILi128EEENSA_ILi32EEEEEENS_12float_e4m3_tENS5_IJlSC_lEEESK_SL_NS4_8TiledMMAINS4_8MMA_AtomIJNS4_4SM904GMMA31MMA_64x128x32_F32E4M3E4M3_SS_TNILNSP_7ScaleInE1ELSR_1EEEEEENS4_6LayoutISD_NS5_IJSC_NSA_ILi0EEESV_EEEEENS5_IJNS4_10UnderscoreESY_SY_EEEEENS4_13SM90_TMA_LOADENS4_14ComposedLayoutINS4_7SwizzleILi1ELi4ELi3EEENS4_18smem_ptr_flag_bitsILi8EEENSU_INS5_IJNSA_ILi8EEESI_EEENS5_IJSI_SC_EEEEEEEvNS4_8identityENS4_23SM90_TMA_LOAD_MULTICASTES1B_vS1C_EENS_8epilogue10collective6detail29Sm90TmaWarpSpecializedAdapterINS1G_15DefaultEpilogueISK_SL_SL_NS1F_6thread17LinearCombinationISK_Li1EffLNS1K_9ScaleType4KindE0ELNS_15FloatRoundStyleE2ESK_EENS1_15EpilogueDefaultEEEEEvvEEEEvNT_6ParamsE,"aw",@nobits
	.sectionflags	@""
	.align	16
	.zero		1024


//--------------------- .nv.shared.reserved.0     --------------------------
	.section	.nv.shared.reserved.0,"aw",@nobits
	.weak		__nv_reservedSMEM_offset_0_alias
	.size		__nv_reservedSMEM_offset_0_alias, 0, 0
	.other		__nv_reservedSMEM_offset_0_alias,@"STO_CUDA_RESERVED_SHARED STV_DEFAULT"
__nv_reservedSMEM_offset_0_alias:
	.zero		0


//--------------------- .nv.global                --------------------------
	.section	.nv.global,"aw",@nobits
.nv.global:
	.type		_ZN39_INTERNAL_04fdfe25_4_k_cu_11bbf493_69334cute1_E,@object
	.size		_ZN39_INTERNAL_04fdfe25_4_k_cu_11bbf493_69334cute1_E,(_ZN39_INTERNAL_04fdfe25_4_k_cu_11bbf493_69334cuda3std3__45__cpo6cbeginE - _ZN39_INTERNAL_04fdfe25_4_k_cu_11bbf493_69334cute1_E)
_ZN39_INTERNAL_04fdfe25_4_k_cu_11bbf493_69334cute1_E:
	.zero		1
	.type		_ZN39_INTERNAL_04fdfe25_4_k_cu_11bbf493_69334cuda3std3__45__cpo6cbeginE,@object
	.size		_ZN39_INTERNAL_04fdfe25_4_k_cu_11bbf493_69334cuda3std3__45__cpo6cbeginE,(_ZN39_INTERNAL_04fdfe25_4_k_cu_11bbf493_69334cuda3std3__48in_placeE - _ZN39_INTERNAL_04fdfe25_4_k_cu_11bbf493_69334cuda3std3__45__cpo6cbeginE)
_ZN39_INTERNAL_04fdfe25_4_k_cu_11bbf493_69334cuda3std3__45__cpo6cbeginE:
	.zero		1
	.type		_ZN39_INTERNAL_04fdfe25_4_k_cu_11bbf493_69334cuda3std3__48in_placeE,@object
	.size		_ZN39_INTERNAL_04fdfe25_4_k_cu_11bbf493_69334cuda3std3__48in_placeE,(_ZN39_INTERNAL_04fdfe25_4_k_cu_11bbf493_69334cuda3std6ranges3__45__cpo9iter_moveE - _ZN39_INTERNAL_04fdfe25_4_k_cu_11bbf493_69334cuda3std3__48in_placeE)
_ZN39_INTERNAL_04fdfe25_4_k_cu_11bbf493_69334cuda3std3__48in_placeE:
	.zero		1
	.type		_ZN39_INTERNAL_04fdfe25_4_k_cu_11bbf493_69334cuda3std6ranges3__45__cpo9iter_moveE,@object
	.size		_ZN39_INTERNAL_04fdfe25_4_k_cu_11bbf493_69334cuda3std6ranges3__45__cpo9iter_moveE,(_ZN39_INTERNAL_04fdfe25_4_k_cu_11bbf493_69334cuda3std3__45__cpo5beginE - _ZN39_INTERNAL_04fdfe25_4_k_cu_11bbf493_69334cuda3std6ranges3__45__cpo9iter_moveE)
_ZN39_INTERNAL_04fdfe25_4_k_cu_11bbf493_69334cuda3std6ranges3__45__cpo9iter_moveE:
	.zero		1
	.type		_ZN39_INTERNAL_04fdfe25_4_k_cu_11bbf493_69334cuda3std3__45__cpo5beginE,@object
	.size		_ZN39_INTERNAL_04fdfe25_4_k_cu_11bbf493_69334cuda3std3__45__cpo5beginE,(_ZN39_INTERNAL_04fdfe25_4_k_cu_11bbf493_69334cuda3std3__441_GLOBAL__N__04fdfe25_4_k_cu_11bbf493_69336ignoreE - _ZN39_INTERNAL_04fdfe25_4_k_cu_11bbf493_69334cuda3std3__45__cpo5beginE)
_ZN39_INTERNAL_04fdfe25_4_k_cu_11bbf493_69334cuda3std3__45__cpo5beginE:
	.zero		1
	.type		_ZN39_INTERNAL_04fdfe25_4_k_cu_11bbf493_69334cuda3std3__441_GLOBAL__N__04fdfe25_4_k_cu_11bbf493_69336ignoreE,@object
	.size		_ZN39_INTERNAL_04fdfe25_4_k_cu_11bbf493_69334cuda3std3__441_GLOBAL__N__04fdfe25_4_k_cu_11bbf493_69336ignoreE,(_ZN39_INTERNAL_04fdfe25_4_k_cu_11bbf493_69334cute7productE - _ZN39_INTERNAL_04fdfe25_4_k_cu_11bbf493_69334cuda3std3__441_GLOBAL__N__04fdfe25_4_k_cu_11bbf493_69336ignoreE)
_ZN39_INTERNAL_04fdfe25_4_k_cu_11bbf493_69334cuda3std3__441_GLOBAL__N__04fdfe25_4_k_cu_11bbf493_69336ignoreE:
	.zero		1
	.type		_ZN39_INTERNAL_04fdfe25_4_k_cu_11bbf493_69334cute7productE,@object
	.size		_ZN39_INTERNAL_04fdfe25_4_k_cu_11bbf493_69334cute7productE,(_ZN39_INTERNAL_04fdfe25_4_k_cu_11bbf493_69334cuda3std3__45__cpo3endE - _ZN39_INTERNAL_04fdfe25_4_k_cu_11bbf493_69334cute7productE)
_ZN39_INTERNAL_04fdfe25_4_k_cu_11bbf493_69334cute7productE:
	.zero		1
	.type		_ZN39_INTERNAL_04fdfe25_4_k_cu_11bbf493_69334cuda3std3__45__cpo3endE,@object
	.size		_ZN39_INTERNAL_04fdfe25_4_k_cu_11bbf493_69334cuda3std3__45__cpo3endE,(_ZN39_INTERNAL_04fdfe25_4_k_cu_11bbf493_69334cuda3std3__419piecewise_constructE - _ZN39_INTERNAL_04fdfe25_4_k_cu_11bbf493_69334cuda3std3__45__cpo3endE)
_ZN39_INTERNAL_04fdfe25_4_k_cu_11bbf493_69334cuda3std3__45__cpo3endE:
	.zero		1
	.type		_ZN39_INTERNAL_04fdfe25_4_k_cu_11bbf493_69334cuda3std3__419piecewise_constructE,@object
	.size		_ZN39_INTERNAL_04fdfe25_4_k_cu_11bbf493_69334cuda3std3__419piecewise_constructE,(_ZN39_INTERNAL_04fdfe25_4_k_cu_11bbf493_69334cuda3std3__45__cpo4cendE - _ZN39_INTERNAL_04fdfe25_4_k_cu_11bbf493_69334cuda3std3__419piecewise_constructE)
_ZN39_INTERNAL_04fdfe25_4_k_cu_11bbf493_69334cuda3std3__419piecewise_constructE:
	.zero		1
	.type		_ZN39_INTERNAL_04fdfe25_4_k_cu_11bbf493_69334cuda3std3__45__cpo4cendE,@object
	.size		_ZN39_INTERNAL_04fdfe25_4_k_cu_11bbf493_69334cuda3std3__45__cpo4cendE,(_ZN39_INTERNAL_04fdfe25_4_k_cu_11bbf493_69334cuda3std6ranges3__45__cpo4swapE - _ZN39_INTERNAL_04fdfe25_4_k_cu_11bbf493_69334cuda3std3__45__cpo4cendE)
_ZN39_INTERNAL_04fdfe25_4_k_cu_11bbf493_69334cuda3std3__45__cpo4cendE:
	.zero		1
	.type		_ZN39_INTERNAL_04fdfe25_4_k_cu_11bbf493_69334cuda3std6ranges3__45__cpo4swapE,@object
	.size		_ZN39_INTERNAL_04fdfe25_4_k_cu_11bbf493_69334cuda3std6ranges3__45__cpo4swapE,(.L_7 - _ZN39_INTERNAL_04fdfe25_4_k_cu_11bbf493_69334cuda3std6ranges3__45__cpo4swapE)
_ZN39_INTERNAL_04fdfe25_4_k_cu_11bbf493_69334cuda3std6ranges3__45__cpo4swapE:
	.zero		1
.L_7:


//--------------------- .nv.constant0._ZN7cutlass13device_kernelINS_4gemm6kernel13GemmUniversalIN4cute5tupleIJiiiiEEENS1_10collective13CollectiveMmaINS1_37MainloopSm90TmaGmmaWarpSpecializedFP8ILi11ENS5_IJNS4_1CILi2EEENSA_ILi1EEESC_EEENS1_35KernelTmaWarpSpecializedCooperativeEEENS5_IJNSA_ILi512EEENSA_ILi128EEENSA_ILi32EEEEEENS_12float_e4m3_tENS5_IJlSC_lEEESK_SL_NS4_8TiledMMAINS4_8MMA_AtomIJNS4_4SM904GMMA31MMA_64x128x32_F32E4M3E4M3_SS_TNILNSP_7ScaleInE1ELSR_1EEEEEENS4_6LayoutISD_NS5_IJSC_NSA_ILi0EEESV_EEEEENS5_IJNS4_10UnderscoreESY_SY_EEEEENS4_13SM90_TMA_LOADENS4_14ComposedLayoutINS4_7SwizzleILi1ELi4ELi3EEENS4_18smem_ptr_flag_bitsILi8EEENSU_INS5_IJNSA_ILi8EEESI_EEENS5_IJSI_SC_EEEEEEEvNS4_8identityENS4_23SM90_TMA_LOAD_MULTICASTES1B_vS1C_EENS_8epilogue10collective6detail29Sm90TmaWarpSpecializedAdapterINS1G_15DefaultEpilogueISK_SL_SL_NS1F_6thread17LinearCombinationISK_Li1EffLNS1K_9ScaleType4KindE0ELNS_15FloatRoundStyleE2ESK_EENS1_15EpilogueDefaultEEEEEvvEEEEvNT_6ParamsE --------------------------
	.section	.nv.constant0._ZN7cutlass13device_kernelINS_4gemm6kernel13GemmUniversalIN4cute5tupleIJiiiiEEENS1_10collective13CollectiveMmaINS1_37MainloopSm90TmaGmmaWarpSpecializedFP8ILi11ENS5_IJNS4_1CILi2EEENSA_ILi1EEESC_EEENS1_35KernelTmaWarpSpecializedCooperativeEEENS5_IJNSA_ILi512EEENSA_ILi128EEENSA_ILi32EEEEEENS_12float_e4m3_tENS5_IJlSC_lEEESK_SL_NS4_8TiledMMAINS4_8MMA_AtomIJNS4_4SM904GMMA31MMA_64x128x32_F32E4M3E4M3_SS_TNILNSP_7ScaleInE1ELSR_1EEEEEENS4_6LayoutISD_NS5_IJSC_NSA_ILi0EEESV_EEEEENS5_IJNS4_10UnderscoreESY_SY_EEEEENS4_13SM90_TMA_LOADENS4_14ComposedLayoutINS4_7SwizzleILi1ELi4ELi3EEENS4_18smem_ptr_flag_bitsILi8EEENSU_INS5_IJNSA_ILi8EEESI_EEENS5_IJSI_SC_EEEEEEEvNS4_8identityENS4_23SM90_TMA_LOAD_MULTICASTES1B_vS1C_EENS_8epilogue10collective6detail29Sm90TmaWarpSpecializedAdapterINS1G_15DefaultEpilogueISK_SL_SL_NS1F_6thread17LinearCombinationISK_Li1EffLNS1K_9ScaleType4KindE0ELNS_15FloatRoundStyleE2ESK_EENS1_15EpilogueDefaultEEEEEvvEEEEvNT_6ParamsE,"a",@progbits
	.sectionflags	@""
	.align	4
.nv.constant0._ZN7cutlass13device_kernelINS_4gemm6kernel13GemmUniversalIN4cute5tupleIJiiiiEEENS1_10collective13CollectiveMmaINS1_37MainloopSm90TmaGmmaWarpSpecializedFP8ILi11ENS5_IJNS4_1CILi2EEENSA_ILi1EEESC_EEENS1_35KernelTmaWarpSpecializedCooperativeEEENS5_IJNSA_ILi512EEENSA_ILi128EEENSA_ILi32EEEEEENS_12float_e4m3_tENS5_IJlSC_lEEESK_SL_NS4_8TiledMMAINS4_8MMA_AtomIJNS4_4SM904GMMA31MMA_64x128x32_F32E4M3E4M3_SS_TNILNSP_7ScaleInE1ELSR_1EEEEEENS4_6LayoutISD_NS5_IJSC_NSA_ILi0EEESV_EEEEENS5_IJNS4_10UnderscoreESY_SY_EEEEENS4_13SM90_TMA_LOADENS4_14ComposedLayoutINS4_7SwizzleILi1ELi4ELi3EEENS4_18smem_ptr_flag_bitsILi8EEENSU_INS5_IJNSA_ILi8EEESI_EEENS5_IJSI_SC_EEEEEEEvNS4_8identityENS4_23SM90_TMA_LOAD_MULTICASTES1B_vS1C_EENS_8epilogue10collective6detail29Sm90TmaWarpSpecializedAdapterINS1G_15DefaultEpilogueISK_SL_SL_NS1F_6thread17LinearCombinationISK_Li1EffLNS1K_9ScaleType4KindE0ELNS_15FloatRoundStyleE2ESK_EENS1_15EpilogueDefaultEEEEEvvEEEEvNT_6ParamsE:
	.zero		1664


//--------------------- SYMBOLS --------------------------

	.type		.nv.reservedSmem.offset0,@object
	.size		.nv.reservedSmem.offset0,0x4
